	.target	sm_100a

	.elftype	@"ET_EXEC"


//--------------------- .note.nv.tkinfo           --------------------------
	.section	.note.nv.tkinfo,"",@"SHT_NOTE"
	.sectionflags	@"SHF_NOTE_NV_TKINFO"
	.tkinfo
        /*0018*/ 	.word	0x00000002
        /*0030*/ 	.string	""
        /*0030*/ 	.string	"ptxas"
        /*0030*/ 	.string	"Cuda compilation tools, release 13.0, V13.0.88"
        /*0030*/ 	.string	"Build cuda_13.0.r13.0/compiler.36424714_0"
        /*0030*/ 	.string	"-arch sm_100a -m 64 "



//--------------------- .note.nv.cuinfo           --------------------------
	.section	.note.nv.cuinfo,"",@"SHT_NOTE"
	.sectionflags	@"SHF_NOTE_NV_CUINFO"
        /*0018*/ 	.short	0x0002
        /*001a*/ 	.short	0x0064
        /*001c*/ 	.short	0x0082
	.zero		2


//--------------------- .nv.info                  --------------------------
	.section	.nv.info,"",@"SHT_CUDA_INFO"
	.align	4


	//----- nvinfo : EIATTR_REGCOUNT
	.align		4
        /*0000*/ 	.byte	0x04, 0x2f
        /*0002*/ 	.short	(.L_19 - .L_18)
	.align		4
.L_18:
        /*0004*/ 	.word	index@(_ZN7cutlass13device_kernelINS_4conv6kernel13ConvUniversalINS1_16ConvProblemShapeILNS1_8OperatorE2ELi3EEENS1_10collective14CollectiveConvINS1_47MainloopSm100TmaUmmaWarpSpecializedImplicitGemmILS5_2ELi20ELi3ELi1ELi2EN4cute5tupleIJNSA_1CILi2EEENSC_ILi1EEESE_EEEEENSB_IJNSC_ILi256EEENSB_IJNSC_ILi64EEEEEENSB_IJNSC_ILi32EEEEEEEEENS_10bfloat16_tESN_NSA_8TiledMMAINSA_8MMA_AtomIJNSA_26SM100_MMA_F16BF16_2x1SM_SSISN_SN_fLi256ELi64ELNSA_4UMMA5MajorE1ELSS_1ELNSR_7ScaleInE0ELST_0EEEEEENSA_6LayoutINSB_IJSE_SE_SE_EEENSB_IJNSC_ILi0EEESY_SY_EEEEENSB_IJNSA_10UnderscoreES11_S11_EEEEENS7_6detail27Sm100ImplicitGemmTileTraitsINSA_18SM100_TMA_2SM_LOADENSA_14ComposedLayoutINSA_7SwizzleILi3ELi4ELi3EEENSA_18smem_ptr_flag_bitsILi16EEENSW_INSB_IJSI_NSC_ILi8EEEEEENSB_IJSE_SI_EEEEEEEvEENS15_INSA_25SM100_TMA_2SM_LOAD_IM2COLENS17_INS18_ILi2ELi4ELi3EEES1B_NSW_INSB_IJSK_S1C_EEENSB_IJSE_SK_EEEEEEEvEEEENS_8epilogue10collective18CollectiveEpilogueINS1Q_23Sm100TmaWarpSpecializedILi3ELi2ELi32ELb1ELb0EEEJNSB_IJNSC_ILi128EEESJ_SL_EEENSB_IJNSW_IS1V_SE_EENSW_ISK_SE_EEEEESN_NSB_IJlNSB_IJSE_lllEEESY_EEESN_S21_NS1Q_6fusion15FusionCallbacksIS1U_NS22_17LinearCombinationISN_fSN_fLNS_15FloatRoundStyleE2EEES1W_S1Z_JEEENSA_5SM1004TMEM4LOAD26SM100_TMEM_LOAD_32dp32b32xENSA_13SM90_TMA_LOADENS17_IS1J_S1B_NSW_INSB_IJS1C_SK_EEENSB_IJSK_SE_EEEEEEENSA_39AutoVectorizingCopyWithAssumedAlignmentILi128EEENSA_14SM90_TMA_STOREES2G_S2I_S2I_EEEvvEEEEvNT_6ParamsE)
        /*0008*/ 	.word	0x0000007d


	//----- nvinfo : EIATTR_FRAME_SIZE
	.align		4
.L_19:
        /*000c*/ 	.byte	0x04, 0x11
        /*000e*/ 	.short	(.L_21 - .L_20)
	.align		4
.L_20:
        /*0010*/ 	.word	index@($__internal_2_$__cuda_sm10x_tcgen05_guardrail_trap_unallocated_columns_being_dealloced)
        /*0014*/ 	.word	0x00000008


	//----- nvinfo : EIATTR_FRAME_SIZE
	.align		4
.L_21:
        /*0018*/ 	.byte	0x04, 0x11
        /*001a*/ 	.short	(.L_23 - .L_22)
	.align		4
.L_22:
        /*001c*/ 	.word	index@($__internal_1_$__cuda_sm10x_tcgen05_guardrail_trap_phase_invalid_during_alloc)
        /*0020*/ 	.word	0x00000008


	//----- nvinfo : EIATTR_FRAME_SIZE
	.align		4
.L_23:
        /*0024*/ 	.byte	0x04, 0x11
        /*0026*/ 	.short	(.L_25 - .L_24)
	.align		4
.L_24:
        /*0028*/ 	.word	index@($__internal_0_$__cuda_sm10x_tcgen05_guardrail_trap_col_being_dealloced_not_returned_by_alloc)
        /*002c*/ 	.word	0x00000008


	//----- nvinfo : EIATTR_FRAME_SIZE
	.align		4
.L_25:
        /*0030*/ 	.byte	0x04, 0x11
        /*0032*/ 	.short	(.L_27 - .L_26)
	.align		4
.L_26:
        /*0034*/ 	.word	index@(_ZN7cutlass13device_kernelINS_4conv6kernel13ConvUniversalINS1_16ConvProblemShapeILNS1_8OperatorE2ELi3EEENS1_10collective14CollectiveConvINS1_47MainloopSm100TmaUmmaWarpSpecializedImplicitGemmILS5_2ELi20ELi3ELi1ELi2EN4cute5tupleIJNSA_1CILi2EEENSC_ILi1EEESE_EEEEENSB_IJNSC_ILi256EEENSB_IJNSC_ILi64EEEEEENSB_IJNSC_ILi32EEEEEEEEENS_10bfloat16_tESN_NSA_8TiledMMAINSA_8MMA_AtomIJNSA_26SM100_MMA_F16BF16_2x1SM_SSISN_SN_fLi256ELi64ELNSA_4UMMA5MajorE1ELSS_1ELNSR_7ScaleInE0ELST_0EEEEEENSA_6LayoutINSB_IJSE_SE_SE_EEENSB_IJNSC_ILi0EEESY_SY_EEEEENSB_IJNSA_10UnderscoreES11_S11_EEEEENS7_6detail27Sm100ImplicitGemmTileTraitsINSA_18SM100_TMA_2SM_LOADENSA_14ComposedLayoutINSA_7SwizzleILi3ELi4ELi3EEENSA_18smem_ptr_flag_bitsILi16EEENSW_INSB_IJSI_NSC_ILi8EEEEEENSB_IJSE_SI_EEEEEEEvEENS15_INSA_25SM100_TMA_2SM_LOAD_IM2COLENS17_INS18_ILi2ELi4ELi3EEES1B_NSW_INSB_IJSK_S1C_EEENSB_IJSE_SK_EEEEEEEvEEEENS_8epilogue10collective18CollectiveEpilogueINS1Q_23Sm100TmaWarpSpecializedILi3ELi2ELi32ELb1ELb0EEEJNSB_IJNSC_ILi128EEESJ_SL_EEENSB_IJNSW_IS1V_SE_EENSW_ISK_SE_EEEEESN_NSB_IJlNSB_IJSE_lllEEESY_EEESN_S21_NS1Q_6fusion15FusionCallbacksIS1U_NS22_17LinearCombinationISN_fSN_fLNS_15FloatRoundStyleE2EEES1W_S1Z_JEEENSA_5SM1004TMEM4LOAD26SM100_TMEM_LOAD_32dp32b32xENSA_13SM90_TMA_LOADENS17_IS1J_S1B_NSW_INSB_IJS1C_SK_EEENSB_IJSK_SE_EEEEEEENSA_39AutoVectorizingCopyWithAssumedAlignmentILi128EEENSA_14SM90_TMA_STOREES2G_S2I_S2I_EEEvvEEEEvNT_6ParamsE)
        /*0038*/ 	.word	0x00000008


	//----- nvinfo : EIATTR_MIN_STACK_SIZE
	.align		4
.L_27:
        /*003c*/ 	.byte	0x04, 0x12
        /*003e*/ 	.short	(.L_29 - .L_28)
	.align		4
.L_28:
        /*0040*/ 	.word	index@(_ZN7cutlass13device_kernelINS_4conv6kernel13ConvUniversalINS1_16ConvProblemShapeILNS1_8OperatorE2ELi3EEENS1_10collective14CollectiveConvINS1_47MainloopSm100TmaUmmaWarpSpecializedImplicitGemmILS5_2ELi20ELi3ELi1ELi2EN4cute5tupleIJNSA_1CILi2EEENSC_ILi1EEESE_EEEEENSB_IJNSC_ILi256EEENSB_IJNSC_ILi64EEEEEENSB_IJNSC_ILi32EEEEEEEEENS_10bfloat16_tESN_NSA_8TiledMMAINSA_8MMA_AtomIJNSA_26SM100_MMA_F16BF16_2x1SM_SSISN_SN_fLi256ELi64ELNSA_4UMMA5MajorE1ELSS_1ELNSR_7ScaleInE0ELST_0EEEEEENSA_6LayoutINSB_IJSE_SE_SE_EEENSB_IJNSC_ILi0EEESY_SY_EEEEENSB_IJNSA_10UnderscoreES11_S11_EEEEENS7_6detail27Sm100ImplicitGemmTileTraitsINSA_18SM100_TMA_2SM_LOADENSA_14ComposedLayoutINSA_7SwizzleILi3ELi4ELi3EEENSA_18smem_ptr_flag_bitsILi16EEENSW_INSB_IJSI_NSC_ILi8EEEEEENSB_IJSE_SI_EEEEEEEvEENS15_INSA_25SM100_TMA_2SM_LOAD_IM2COLENS17_INS18_ILi2ELi4ELi3EEES1B_NSW_INSB_IJSK_S1C_EEENSB_IJSE_SK_EEEEEEEvEEEENS_8epilogue10collective18CollectiveEpilogueINS1Q_23Sm100TmaWarpSpecializedILi3ELi2ELi32ELb1ELb0EEEJNSB_IJNSC_ILi128EEESJ_SL_EEENSB_IJNSW_IS1V_SE_EENSW_ISK_SE_EEEEESN_NSB_IJlNSB_IJSE_lllEEESY_EEESN_S21_NS1Q_6fusion15FusionCallbacksIS1U_NS22_17LinearCombinationISN_fSN_fLNS_15FloatRoundStyleE2EEES1W_S1Z_JEEENSA_5SM1004TMEM4LOAD26SM100_TMEM_LOAD_32dp32b32xENSA_13SM90_TMA_LOADENS17_IS1J_S1B_NSW_INSB_IJS1C_SK_EEENSB_IJSK_SE_EEEEEEENSA_39AutoVectorizingCopyWithAssumedAlignmentILi128EEENSA_14SM90_TMA_STOREES2G_S2I_S2I_EEEvvEEEEvNT_6ParamsE)
        /*0044*/ 	.word	0x00000008
.L_29:


//--------------------- .nv.compat                --------------------------
	.section	.nv.compat,"",@"SHT_CUDA_COMPAT_INFO"
	.align	4
        /*0000*/ 	.byte	0x02, 0x09, 0x01, 0x00, 0x02, 0x02, 0x02, 0x00, 0x02, 0x05, 0x05, 0x00, 0x03, 0x07, 0x01, 0x01
        /*0010*/ 	.byte	0x02, 0x03, 0x01, 0x00, 0x02, 0x06, 0x01, 0x00, 0x04, 0x0b, 0x08, 0x00, 0x09, 0x00, 0x00, 0x00
        /*0020*/ 	.byte	0x00, 0x00, 0x00, 0x00


//--------------------- .nv.info._ZN7cutlass13device_kernelINS_4conv6kernel13ConvUniversalINS1_16ConvProblemShapeILNS1_8OperatorE2ELi3EEENS1_10collective14CollectiveConvINS1_47MainloopSm100TmaUmmaWarpSpecializedImplicitGemmILS5_2ELi20ELi3ELi1ELi2EN4cute5tupleIJNSA_1CILi2EEENSC_ILi1EEESE_EEEEENSB_IJNSC_ILi256EEENSB_IJNSC_ILi64EEEEEENSB_IJNSC_ILi32EEEEEEEEENS_10bfloat16_tESN_NSA_8TiledMMAINSA_8MMA_AtomIJNSA_26SM100_MMA_F16BF16_2x1SM_SSISN_SN_fLi256ELi64ELNSA_4UMMA5MajorE1ELSS_1ELNSR_7ScaleInE0ELST_0EEEEEENSA_6LayoutINSB_IJSE_SE_SE_EEENSB_IJNSC_ILi0EEESY_SY_EEEEENSB_IJNSA_10UnderscoreES11_S11_EEEEENS7_6detail27Sm100ImplicitGemmTileTraitsINSA_18SM100_TMA_2SM_LOADENSA_14ComposedLayoutINSA_7SwizzleILi3ELi4ELi3EEENSA_18smem_ptr_flag_bitsILi16EEENSW_INSB_IJSI_NSC_ILi8EEEEEENSB_IJSE_SI_EEEEEEEvEENS15_INSA_25SM100_TMA_2SM_LOAD_IM2COLENS17_INS18_ILi2ELi4ELi3EEES1B_NSW_INSB_IJSK_S1C_EEENSB_IJSE_SK_EEEEEEEvEEEENS_8epilogue10collective18CollectiveEpilogueINS1Q_23Sm100TmaWarpSpecializedILi3ELi2ELi32ELb1ELb0EEEJNSB_IJNSC_ILi128EEESJ_SL_EEENSB_IJNSW_IS1V_SE_EENSW_ISK_SE_EEEEESN_NSB_IJlNSB_IJSE_lllEEESY_EEESN_S21_NS1Q_6fusion15FusionCallbacksIS1U_NS22_17LinearCombinationISN_fSN_fLNS_15FloatRoundStyleE2EEES1W_S1Z_JEEENSA_5SM1004TMEM4LOAD26SM100_TMEM_LOAD_32dp32b32xENSA_13SM90_TMA_LOADENS17_IS1J_S1B_NSW_INSB_IJS1C_SK_EEENSB_IJSK_SE_EEEEEEENSA_39AutoVectorizingCopyWithAssumedAlignmentILi128EEENSA_14SM90_TMA_STOREES2G_S2I_S2I_EEEvvEEEEvNT_6ParamsE --------------------------
	.section	.nv.info._ZN7cutlass13device_kernelINS_4conv6kernel13ConvUniversalINS1_16ConvProblemShapeILNS1_8OperatorE2ELi3EEENS1_10collective14CollectiveConvINS1_47MainloopSm100TmaUmmaWarpSpecializedImplicitGemmILS5_2ELi20ELi3ELi1ELi2EN4cute5tupleIJNSA_1CILi2EEENSC_ILi1EEESE_EEEEENSB_IJNSC_ILi256EEENSB_IJNSC_ILi64EEEEEENSB_IJNSC_ILi32EEEEEEEEENS_10bfloat16_tESN_NSA_8TiledMMAINSA_8MMA_AtomIJNSA_26SM100_MMA_F16BF16_2x1SM_SSISN_SN_fLi256ELi64ELNSA_4UMMA5MajorE1ELSS_1ELNSR_7ScaleInE0ELST_0EEEEEENSA_6LayoutINSB_IJSE_SE_SE_EEENSB_IJNSC_ILi0EEESY_SY_EEEEENSB_IJNSA_10UnderscoreES11_S11_EEEEENS7_6detail27Sm100ImplicitGemmTileTraitsINSA_18SM100_TMA_2SM_LOADENSA_14ComposedLayoutINSA_7SwizzleILi3ELi4ELi3EEENSA_18smem_ptr_flag_bitsILi16EEENSW_INSB_IJSI_NSC_ILi8EEEEEENSB_IJSE_SI_EEEEEEEvEENS15_INSA_25SM100_TMA_2SM_LOAD_IM2COLENS17_INS18_ILi2ELi4ELi3EEES1B_NSW_INSB_IJSK_S1C_EEENSB_IJSE_SK_EEEEEEEvEEEENS_8epilogue10collective18CollectiveEpilogueINS1Q_23Sm100TmaWarpSpecializedILi3ELi2ELi32ELb1ELb0EEEJNSB_IJNSC_ILi128EEESJ_SL_EEENSB_IJNSW_IS1V_SE_EENSW_ISK_SE_EEEEESN_NSB_IJlNSB_IJSE_lllEEESY_EEESN_S21_NS1Q_6fusion15FusionCallbacksIS1U_NS22_17LinearCombinationISN_fSN_fLNS_15FloatRoundStyleE2EEES1W_S1Z_JEEENSA_5SM1004TMEM4LOAD26SM100_TMEM_LOAD_32dp32b32xENSA_13SM90_TMA_LOADENS17_IS1J_S1B_NSW_INSB_IJS1C_SK_EEENSB_IJSK_SE_EEEEEEENSA_39AutoVectorizingCopyWithAssumedAlignmentILi128EEENSA_14SM90_TMA_STOREES2G_S2I_S2I_EEEvvEEEEvNT_6ParamsE,"",@"SHT_CUDA_INFO"
	.sectionflags	@""
	.align	4


	//----- nvinfo : EIATTR_CUDA_API_VERSION
	.align		4
        /*0000*/ 	.byte	0x04, 0x37
        /*0002*/ 	.short	(.L_31 - .L_30)
.L_30:
        /*0004*/ 	.word	0x00000082


	//----- nvinfo : EIATTR_KPARAM_INFO
	.align		4
.L_31:
        /*0008*/ 	.byte	0x04, 0x17
        /*000a*/ 	.short	(.L_33 - .L_32)
.L_32:
        /*000c*/ 	.word	0x00000000
        /*0010*/ 	.short	0x0000
        /*0012*/ 	.short	0x0000
        /*0014*/ 	.byte	0x00, 0xf0, 0x01, 0x24


	//----- nvinfo : EIATTR_AT_ENTRY_FRAGMENTS
	.align		4
.L_33:
        /*0018*/ 	.byte	0x04, 0x4f
        /*001a*/ 	.short	(.L_35 - .L_34)


	//   ....[0]....
.L_34:
        /*001c*/ 	.word	0x00000007


	//----- nvinfo : EIATTR_RESERVED_SMEM_USED
	.align		4
.L_35:
        /*0020*/ 	.byte	0x01, 0x41
	.zero		2


	//----- nvinfo : EIATTR_SPARSE_MMA_MASK
	.align		4
        /*0024*/ 	.byte	0x03, 0x50
        /*0026*/ 	.short	0x0000


	//----- nvinfo : EIATTR_TCGEN05_2CTA_USED
	.align		4
        /*0028*/ 	.byte	0x01, 0x52
	.zero		2


	//----- nvinfo : EIATTR_MAXREG_COUNT
	.align		4
        /*002c*/ 	.byte	0x03, 0x1b
        /*002e*/ 	.short	0x00ff


	//----- nvinfo : EIATTR_NUM_BARRIERS
	.align		4
        /*0030*/ 	.byte	0x02, 0x4c
        /*0032*/ 	.byte	0x07
	.zero		1


	//----- nvinfo : EIATTR_EXTERNS
	.align		4
        /*0034*/ 	.byte	0x04, 0x0f
        /*0036*/ 	.short	(.L_37 - .L_36)


	//   ....[0]....
	.align		4
.L_36:
        /*0038*/ 	.word	index@(__assertfail)


	//----- nvinfo : EIATTR_MERCURY_ISA_VERSION
	.align		4
.L_37:
        /*003c*/ 	.byte	0x03, 0x5f
        /*003e*/ 	.short	0x0101


	//----- nvinfo : EIATTR_INT_WARP_WIDE_INSTR_OFFSETS
	.align		4
        /*0040*/ 	.byte	0x04, 0x31
        /*0042*/ 	.short	(.L_39 - .L_38)


	//   ....[0]....
.L_38:
        /*0044*/ 	.word	0x00000e60


	//   ....[1]....
        /*0048*/ 	.word	0x00000f10


	//   ....[2]....
        /*004c*/ 	.word	0x00005400


	//   ....[3]....
        /*0050*/ 	.word	0x00005420


	//   ....[4]....
        /*0054*/ 	.word	0x00005450


	//   ....[5]....
        /*0058*/ 	.word	0x00006630


	//   ....[6]....
        /*005c*/ 	.word	0x00006710


	//   ....[7]....
        /*0060*/ 	.word	0x00006890


	//   ....[8]....
        /*0064*/ 	.word	0x00006990


	//----- nvinfo : EIATTR_COOP_GROUP_MASK_REGIDS
	.align		4
.L_39:
        /*0068*/ 	.byte	0x04, 0x29
        /*006a*/ 	.short	(.L_41 - .L_40)


	//   ....[0]....
.L_40:
        /*006c*/ 	.word	0xffffffff


	//   ....[1]....
        /*0070*/ 	.word	0xffffffff


	//   ....[2]....
        /*0074*/ 	.word	0xffffffff


	//   ....[3]....
        /*0078*/ 	.word	0xffffffff


	//   ....[4]....
        /*007c*/ 	.word	0xffffffff


	//   ....[5]....
        /*0080*/ 	.word	0xffffffff


	//   ....[6]....
        /*0084*/ 	.word	0xffffffff


	//   ....[7]....
        /*0088*/ 	.word	0xffffffff


	//   ....[8]....
        /*008c*/ 	.word	0xffffffff


	//   ....[9]....
        /*0090*/ 	.word	0xffffffff


	//   ....[10]....
        /*0094*/ 	.word	0xffffffff


	//   ....[11]....
        /*0098*/ 	.word	0xffffffff


	//   ....[12]....
        /*009c*/ 	.word	0xffffffff


	//----- nvinfo : EIATTR_COOP_GROUP_INSTR_OFFSETS
	.align		4
.L_41:
        /*00a0*/ 	.byte	0x04, 0x28
        /*00a2*/ 	.short	(.L_43 - .L_42)


	//   ....[0]....
.L_42:
        /*00a4*/ 	.word	0x000000d0


	//   ....[1]....
        /*00a8*/ 	.word	0x00000540


	//   ....[2]....
        /*00ac*/ 	.word	0x00000910


	//   ....[3]....
        /*00b0*/ 	.word	0x00000a90


	//   ....[4]....
        /*00b4*/ 	.word	0x00000b90


	//   ....[5]....
        /*00b8*/ 	.word	0x00000ce0


	//   ....[6]....
        /*00bc*/ 	.word	0x00000f80


	//   ....[7]....
        /*00c0*/ 	.word	0x00002da0


	//   ....[8]....
        /*00c4*/ 	.word	0x000043e0


	//   ....[9]....
        /*00c8*/ 	.word	0x000048b0


	//   ....[10]....
        /*00cc*/ 	.word	0x000048e0


	//   ....[11]....
        /*00d0*/ 	.word	0x00005320


	//   ....[12]....
        /*00d4*/ 	.word	0x00005520


	//----- nvinfo : EIATTR_VRC_CTA_INIT_COUNT
	.align		4
.L_43:
        /*00d8*/ 	.byte	0x02, 0x4a
        /*00da*/ 	.byte	0x80
	.zero		1


	//----- nvinfo : EIATTR_SYSCALL_OFFSETS
	.align		4
        /*00dc*/ 	.byte	0x04, 0x46
        /*00de*/ 	.short	(.L_45 - .L_44)


	//   ....[0]....
.L_44:
        /*00e0*/ 	.word	0x00007d00


	//   ....[1]....
        /*00e4*/ 	.word	0x00007df0


	//   ....[2]....
        /*00e8*/ 	.word	0x00008690


	//   ....[3]....
        /*00ec*/ 	.word	0x00009360


	//----- nvinfo : EIATTR_MBARRIER_INSTR_OFFSETS
	.align		4
.L_45:
        /*00f0*/ 	.byte	0x04, 0x39
        /*00f2*/ 	.short	(.L_47 - .L_46)


	//   ....[0]....
.L_46:
        /*00f4*/ 	.word	0x00000670
        /*00f8*/ 	.word	0x000000ff
        /*00fc*/ 	.word	0x00000000
        /*0100*/ 	.short	0x0100
        /*0102*/ 	.byte	0x04
	.zero		1


	//   ....[1]....
        /*0104*/ 	.word	0x00000680
        /*0108*/ 	.word	0x000000ff
        /*010c*/ 	.word	0x000000a0
        /*0110*/ 	.short	0x0100
        /*0112*/ 	.byte	0x04
	.zero		1


	//   ....[2]....
        /*0114*/ 	.word	0x00000690
        /*0118*/ 	.word	0x000000ff
        /*011c*/ 	.word	0x00000008
        /*0120*/ 	.short	0x0100
        /*0122*/ 	.byte	0x04
	.zero		1


	//   ....[3]....
        /*0124*/ 	.word	0x000006a0
        /*0128*/ 	.word	0x000000ff
        /*012c*/ 	.word	0x000000a8
        /*0130*/ 	.short	0x0100
        /*0132*/ 	.byte	0x04
	.zero		1


	//   ....[4]....
        /*0134*/ 	.word	0x000006b0
        /*0138*/ 	.word	0x000000ff
        /*013c*/ 	.word	0x00000010
        /*0140*/ 	.short	0x0100
        /*0142*/ 	.byte	0x04
	.zero		1


	//   ....[5]....
        /*0144*/ 	.word	0x000006c0
        /*0148*/ 	.word	0x000000ff
        /*014c*/ 	.word	0x000000b0
        /*0150*/ 	.short	0x0100
        /*0152*/ 	.byte	0x04
	.zero		1


	//   ....[6]....
        /*0154*/ 	.word	0x000006d0
        /*0158*/ 	.word	0x000000ff
        /*015c*/ 	.word	0x00000018
        /*0160*/ 	.short	0x0100
        /*0162*/ 	.byte	0x04
	.zero		1


	//   ....[7]....
        /*0164*/ 	.word	0x000006e0
        /*0168*/ 	.word	0x000000ff
        /*016c*/ 	.word	0x000000b8
        /*0170*/ 	.short	0x0100
        /*0172*/ 	.byte	0x04
	.zero		1


	//   ....[8]....
        /*0174*/ 	.word	0x000006f0
        /*0178*/ 	.word	0x000000ff
        /*017c*/ 	.word	0x00000020
        /*0180*/ 	.short	0x0100
        /*0182*/ 	.byte	0x04
	.zero		1


	//   ....[9]....
        /*0184*/ 	.word	0x00000700
        /*0188*/ 	.word	0x000000ff
        /*018c*/ 	.word	0x000000c0
        /*0190*/ 	.short	0x0100
        /*0192*/ 	.byte	0x04
	.zero		1


	//   ....[10]....
        /*0194*/ 	.word	0x00000710
        /*0198*/ 	.word	0x000000ff
        /*019c*/ 	.word	0x00000028
        /*01a0*/ 	.short	0x0100
        /*01a2*/ 	.byte	0x04
	.zero		1


	//   ....[11]....
        /*01a4*/ 	.word	0x00000720
        /*01a8*/ 	.word	0x000000ff
        /*01ac*/ 	.word	0x000000c8
        /*01b0*/ 	.short	0x0100
        /*01b2*/ 	.byte	0x04
	.zero		1


	//   ....[12]....
        /*01b4*/ 	.word	0x00000730
        /*01b8*/ 	.word	0x000000ff
        /*01bc*/ 	.word	0x00000030
        /*01c0*/ 	.short	0x0100
        /*01c2*/ 	.byte	0x04
	.zero		1


	//   ....[13]....
        /*01c4*/ 	.word	0x00000740
        /*01c8*/ 	.word	0x000000ff
        /*01cc*/ 	.word	0x000000d0
        /*01d0*/ 	.short	0x0100
        /*01d2*/ 	.byte	0x04
	.zero		1


	//   ....[14]....
        /*01d4*/ 	.word	0x00000750
        /*01d8*/ 	.word	0x000000ff
        /*01dc*/ 	.word	0x00000038
        /*01e0*/ 	.short	0x0100
        /*01e2*/ 	.byte	0x04
	.zero		1


	//   ....[15]....
        /*01e4*/ 	.word	0x00000760
        /*01e8*/ 	.word	0x000000ff
        /*01ec*/ 	.word	0x000000d8
        /*01f0*/ 	.short	0x0100
        /*01f2*/ 	.byte	0x04
	.zero		1


	//   ....[16]....
        /*01f4*/ 	.word	0x00000770
        /*01f8*/ 	.word	0x000000ff
        /*01fc*/ 	.word	0x00000040
        /*0200*/ 	.short	0x0100
        /*0202*/ 	.byte	0x04
	.zero		1


	//   ....[17]....
        /*0204*/ 	.word	0x00000780
        /*0208*/ 	.word	0x000000ff
        /*020c*/ 	.word	0x000000e0
        /*0210*/ 	.short	0x0100
        /*0212*/ 	.byte	0x04
	.zero		1


	//   ....[18]....
        /*0214*/ 	.word	0x00000790
        /*0218*/ 	.word	0x000000ff
        /*021c*/ 	.word	0x00000048
        /*0220*/ 	.short	0x0100
        /*0222*/ 	.byte	0x04
	.zero		1


	//   ....[19]....
        /*0224*/ 	.word	0x000007a0
        /*0228*/ 	.word	0x000000ff
        /*022c*/ 	.word	0x000000e8
        /*0230*/ 	.short	0x0100
        /*0232*/ 	.byte	0x04
	.zero		1


	//   ....[20]....
        /*0234*/ 	.word	0x000007b0
        /*0238*/ 	.word	0x000000ff
        /*023c*/ 	.word	0x00000050
        /*0240*/ 	.short	0x0100
        /*0242*/ 	.byte	0x04
	.zero		1


	//   ....[21]....
        /*0244*/ 	.word	0x000007c0
        /*0248*/ 	.word	0x000000ff
        /*024c*/ 	.word	0x000000f0
        /*0250*/ 	.short	0x0100
        /*0252*/ 	.byte	0x04
	.zero		1


	//   ....[22]....
        /*0254*/ 	.word	0x000007d0
        /*0258*/ 	.word	0x000000ff
        /*025c*/ 	.word	0x00000058
        /*0260*/ 	.short	0x0100
        /*0262*/ 	.byte	0x04
	.zero		1


	//   ....[23]....
        /*0264*/ 	.word	0x000007e0
        /*0268*/ 	.word	0x000000ff
        /*026c*/ 	.word	0x000000f8
        /*0270*/ 	.short	0x0100
        /*0272*/ 	.byte	0x04
	.zero		1


	//   ....[24]....
        /*0274*/ 	.word	0x000007f0
        /*0278*/ 	.word	0x000000ff
        /*027c*/ 	.word	0x00000060
        /*0280*/ 	.short	0x0100
        /*0282*/ 	.byte	0x04
	.zero		1


	//   ....[25]....
        /*0284*/ 	.word	0x00000800
        /*0288*/ 	.word	0x000000ff
        /*028c*/ 	.word	0x00000100
        /*0290*/ 	.short	0x0100
        /*0292*/ 	.byte	0x04
	.zero		1


	//   ....[26]....
        /*0294*/ 	.word	0x00000810
        /*0298*/ 	.word	0x000000ff
        /*029c*/ 	.word	0x00000068
        /*02a0*/ 	.short	0x0100
        /*02a2*/ 	.byte	0x04
	.zero		1


	//   ....[27]....
        /*02a4*/ 	.word	0x00000820
        /*02a8*/ 	.word	0x000000ff
        /*02ac*/ 	.word	0x00000108
        /*02b0*/ 	.short	0x0100
        /*02b2*/ 	.byte	0x04
	.zero		1


	//   ....[28]....
        /*02b4*/ 	.word	0x00000830
        /*02b8*/ 	.word	0x000000ff
        /*02bc*/ 	.word	0x00000070
        /*02c0*/ 	.short	0x0100
        /*02c2*/ 	.byte	0x04
	.zero		1


	//   ....[29]....
        /*02c4*/ 	.word	0x00000840
        /*02c8*/ 	.word	0x000000ff
        /*02cc*/ 	.word	0x00000110
        /*02d0*/ 	.short	0x0100
        /*02d2*/ 	.byte	0x04
	.zero		1


	//   ....[30]....
        /*02d4*/ 	.word	0x00000850
        /*02d8*/ 	.word	0x000000ff
        /*02dc*/ 	.word	0x00000078
        /*02e0*/ 	.short	0x0100
        /*02e2*/ 	.byte	0x04
	.zero		1


	//   ....[31]....
        /*02e4*/ 	.word	0x00000860
        /*02e8*/ 	.word	0x000000ff
        /*02ec*/ 	.word	0x00000118
        /*02f0*/ 	.short	0x0100
        /*02f2*/ 	.byte	0x04
	.zero		1


	//   ....[32]....
        /*02f4*/ 	.word	0x00000870
        /*02f8*/ 	.word	0x000000ff
        /*02fc*/ 	.word	0x00000080
        /*0300*/ 	.short	0x0100
        /*0302*/ 	.byte	0x04
	.zero		1


	//   ....[33]....
        /*0304*/ 	.word	0x00000880
        /*0308*/ 	.word	0x000000ff
        /*030c*/ 	.word	0x00000120
        /*0310*/ 	.short	0x0100
        /*0312*/ 	.byte	0x04
	.zero		1


	//   ....[34]....
        /*0314*/ 	.word	0x00000890
        /*0318*/ 	.word	0x000000ff
        /*031c*/ 	.word	0x00000088
        /*0320*/ 	.short	0x0100
        /*0322*/ 	.byte	0x04
	.zero		1


	//   ....[35]....
        /*0324*/ 	.word	0x000008a0
        /*0328*/ 	.word	0x000000ff
        /*032c*/ 	.word	0x00000128
        /*0330*/ 	.short	0x0100
        /*0332*/ 	.byte	0x04
	.zero		1


	//   ....[36]....
        /*0334*/ 	.word	0x000008b0
        /*0338*/ 	.word	0x000000ff
        /*033c*/ 	.word	0x00000090
        /*0340*/ 	.short	0x0100
        /*0342*/ 	.byte	0x04
	.zero		1


	//   ....[37]....
        /*0344*/ 	.word	0x000008c0
        /*0348*/ 	.word	0x000000ff
        /*034c*/ 	.word	0x00000130
        /*0350*/ 	.short	0x0100
        /*0352*/ 	.byte	0x04
	.zero		1


	//   ....[38]....
        /*0354*/ 	.word	0x000008d0
        /*0358*/ 	.word	0x000000ff
        /*035c*/ 	.word	0x00000098
        /*0360*/ 	.short	0x0100
        /*0362*/ 	.byte	0x04
	.zero		1


	//   ....[39]....
        /*0364*/ 	.word	0x000008e0
        /*0368*/ 	.word	0x000000ff
        /*036c*/ 	.word	0x00000138
        /*0370*/ 	.short	0x0100
        /*0372*/ 	.byte	0x04
	.zero		1


	//   ....[40]....
        /*0374*/ 	.word	0x00000a20
        /*0378*/ 	.word	0x000000ff
        /*037c*/ 	.word	0x00000140
        /*0380*/ 	.short	0x0100
        /*0382*/ 	.byte	0x04
	.zero		1


	//   ....[41]....
        /*0384*/ 	.word	0x00000a30
        /*0388*/ 	.word	0x000000ff
        /*038c*/ 	.word	0x00000158
        /*0390*/ 	.short	0x0100
        /*0392*/ 	.byte	0x04
	.zero		1


	//   ....[42]....
        /*0394*/ 	.word	0x00000a40
        /*0398*/ 	.word	0x000000ff
        /*039c*/ 	.word	0x00000148
        /*03a0*/ 	.short	0x0100
        /*03a2*/ 	.byte	0x04
	.zero		1


	//   ....[43]....
        /*03a4*/ 	.word	0x00000a50
        /*03a8*/ 	.word	0x000000ff
        /*03ac*/ 	.word	0x00000160
        /*03b0*/ 	.short	0x0100
        /*03b2*/ 	.byte	0x04
	.zero		1


	//   ....[44]....
        /*03b4*/ 	.word	0x00000a60
        /*03b8*/ 	.word	0x000000ff
        /*03bc*/ 	.word	0x00000150
        /*03c0*/ 	.short	0x0100
        /*03c2*/ 	.byte	0x04
	.zero		1


	//   ....[45]....
        /*03c4*/ 	.word	0x00000a70
        /*03c8*/ 	.word	0x000000ff
        /*03cc*/ 	.word	0x00000168
        /*03d0*/ 	.short	0x0100
        /*03d2*/ 	.byte	0x04
	.zero		1


	//   ....[46]....
        /*03d4*/ 	.word	0x00000b60
        /*03d8*/ 	.word	0x000000ff
        /*03dc*/ 	.word	0x00000170
        /*03e0*/ 	.short	0x0100
        /*03e2*/ 	.byte	0x04
	.zero		1


	//   ....[47]....
        /*03e4*/ 	.word	0x00000b70
        /*03e8*/ 	.word	0x000000ff
        /*03ec*/ 	.word	0x00000178
        /*03f0*/ 	.short	0x0100
        /*03f2*/ 	.byte	0x04
	.zero		1


	//   ....[48]....
        /*03f4*/ 	.word	0x00000cb0
        /*03f8*/ 	.word	0x000000ff
        /*03fc*/ 	.word	0x00000180
        /*0400*/ 	.short	0x0100
        /*0402*/ 	.byte	0x06
	.zero		1


	//   ....[49]....
        /*0404*/ 	.word	0x00000cc0
        /*0408*/ 	.word	0x000000ff
        /*040c*/ 	.word	0x00000188
        /*0410*/ 	.short	0x0100
        /*0412*/ 	.byte	0x06
	.zero		1


	//   ....[50]....
        /*0414*/ 	.word	0x00000e00
        /*0418*/ 	.word	0x000000ff
        /*041c*/ 	.word	0x00000190
        /*0420*/ 	.short	0x0100
        /*0422*/ 	.byte	0x04
	.zero		1


	//   ....[51]....
        /*0424*/ 	.word	0x00000e10
        /*0428*/ 	.word	0x000000ff
        /*042c*/ 	.word	0x000001a0
        /*0430*/ 	.short	0x0100
        /*0432*/ 	.byte	0x04
	.zero		1


	//   ....[52]....
        /*0434*/ 	.word	0x00000e20
        /*0438*/ 	.word	0x000000ff
        /*043c*/ 	.word	0x00000198
        /*0440*/ 	.short	0x0100
        /*0442*/ 	.byte	0x04
	.zero		1


	//   ....[53]....
        /*0444*/ 	.word	0x00000e30
        /*0448*/ 	.word	0x000000ff
        /*044c*/ 	.word	0x000001a8
        /*0450*/ 	.short	0x0100
        /*0452*/ 	.byte	0x04
	.zero		1


	//   ....[54]....
        /*0454*/ 	.word	0x00000f30
        /*0458*/ 	.word	0x000000ff
        /*045c*/ 	.word	0x000001b0
        /*0460*/ 	.short	0x0100
        /*0462*/ 	.byte	0x06
	.zero		1


	//   ....[55]....
        /*0464*/ 	.word	0x00001ef0
        /*0468*/ 	.word	0x000000ff
        /*046c*/ 	.word	0x000000a0
        /*0470*/ 	.short	0x010a
        /*0472*/ 	.byte	0x07
	.zero		1


	//   ....[56]....
        /*0474*/ 	.word	0x000022e0
        /*0478*/ 	.word	0x000000ff
        /*047c*/ 	.word	0x000000a0
        /*0480*/ 	.short	0x010a
        /*0482*/ 	.byte	0x0b
	.zero		1


	//   ....[57]....
        /*0484*/ 	.word	0x00002490
        /*0488*/ 	.word	0x000000ff
        /*048c*/ 	.word	0x000000a0
        /*0490*/ 	.short	0x010a
        /*0492*/ 	.byte	0x08
	.zero		1


	//   ....[58]....
        /*0494*/ 	.word	0x00002750
        /*0498*/ 	.word	0x000000ff
        /*049c*/ 	.word	0x00000178
        /*04a0*/ 	.short	0x0101
        /*04a2*/ 	.byte	0x21
	.zero		1


	//   ....[59]....
        /*04a4*/ 	.word	0x00002780
        /*04a8*/ 	.word	0x000000ff
        /*04ac*/ 	.word	0x000000a0
        /*04b0*/ 	.short	0x010a
        /*04b2*/ 	.byte	0x04
	.zero		1


	//   ....[60]....
        /*04b4*/ 	.word	0x00002950
        /*04b8*/ 	.word	0x000000ff
        /*04bc*/ 	.word	0x000000a0
        /*04c0*/ 	.short	0x010a
        /*04c2*/ 	.byte	0x0b
	.zero		1


	//   ....[61]....
        /*04c4*/ 	.word	0x00002b00
        /*04c8*/ 	.word	0x000000ff
        /*04cc*/ 	.word	0x000000a0
        /*04d0*/ 	.short	0x010a
        /*04d2*/ 	.byte	0x08
	.zero		1


	//   ....[62]....
        /*04d4*/ 	.word	0x00002db0
        /*04d8*/ 	.word	0x000000ff
        /*04dc*/ 	.word	0x00000180
        /*04e0*/ 	.short	0x010a
        /*04e2*/ 	.byte	0x21
	.zero		1


	//   ....[63]....
        /*04e4*/ 	.word	0x00002e70
        /*04e8*/ 	.word	0x000000ff
        /*04ec*/ 	.word	0x00000000
        /*04f0*/ 	.short	0x0101
        /*04f2*/ 	.byte	0x04
	.zero		1


	//   ....[64]....
        /*04f4*/ 	.word	0x00003460
        /*04f8*/ 	.word	0x000000ff
        /*04fc*/ 	.word	0x00000000
        /*0500*/ 	.short	0x010a
        /*0502*/ 	.byte	0x04
	.zero		1


	//   ....[65]....
        /*0504*/ 	.word	0x00003500
        /*0508*/ 	.word	0x000000ff
        /*050c*/ 	.word	0x00000000
        /*0510*/ 	.short	0x010a
        /*0512*/ 	.byte	0x05
	.zero		1


	//   ....[66]....
        /*0514*/ 	.word	0x000035a0
        /*0518*/ 	.word	0x000000ff
        /*051c*/ 	.word	0x00000000
        /*0520*/ 	.short	0x010a
        /*0522*/ 	.byte	0x05
	.zero		1


	//   ....[67]....
        /*0524*/ 	.word	0x00003640
        /*0528*/ 	.word	0x000000ff
        /*052c*/ 	.word	0x00000000
        /*0530*/ 	.short	0x010a
        /*0532*/ 	.byte	0x05
	.zero		1


	//   ....[68]....
        /*0534*/ 	.word	0x000036e0
        /*0538*/ 	.word	0x000000ff
        /*053c*/ 	.word	0x00000000
        /*0540*/ 	.short	0x010a
        /*0542*/ 	.byte	0x05
	.zero		1


	//   ....[69]....
        /*0544*/ 	.word	0x00003780
        /*0548*/ 	.word	0x000000ff
        /*054c*/ 	.word	0x00000000
        /*0550*/ 	.short	0x010a
        /*0552*/ 	.byte	0x05
	.zero		1


	//   ....[70]....
        /*0554*/ 	.word	0x00003820
        /*0558*/ 	.word	0x000000ff
        /*055c*/ 	.word	0x00000000
        /*0560*/ 	.short	0x010a
        /*0562*/ 	.byte	0x05
	.zero		1


	//   ....[71]....
        /*0564*/ 	.word	0x000038c0
        /*0568*/ 	.word	0x000000ff
        /*056c*/ 	.word	0x00000000
        /*0570*/ 	.short	0x010a
        /*0572*/ 	.byte	0x05
	.zero		1


	//   ....[72]....
        /*0574*/ 	.word	0x00003960
        /*0578*/ 	.word	0x000000ff
        /*057c*/ 	.word	0x00000000
        /*0580*/ 	.short	0x010a
        /*0582*/ 	.byte	0x05
	.zero		1


	//   ....[73]....
        /*0584*/ 	.word	0x00003a00
        /*0588*/ 	.word	0x000000ff
        /*058c*/ 	.word	0x00000000
        /*0590*/ 	.short	0x010a
        /*0592*/ 	.byte	0x05
	.zero		1


	//   ....[74]....
        /*0594*/ 	.word	0x00003aa0
        /*0598*/ 	.word	0x000000ff
        /*059c*/ 	.word	0x00000000
        /*05a0*/ 	.short	0x010a
        /*05a2*/ 	.byte	0x05
	.zero		1


	//   ....[75]....
        /*05a4*/ 	.word	0x00003b40
        /*05a8*/ 	.word	0x000000ff
        /*05ac*/ 	.word	0x00000000
        /*05b0*/ 	.short	0x010a
        /*05b2*/ 	.byte	0x05
	.zero		1


	//   ....[76]....
        /*05b4*/ 	.word	0x00003be0
        /*05b8*/ 	.word	0x000000ff
        /*05bc*/ 	.word	0x00000000
        /*05c0*/ 	.short	0x010a
        /*05c2*/ 	.byte	0x05
	.zero		1


	//   ....[77]....
        /*05c4*/ 	.word	0x00003c80
        /*05c8*/ 	.word	0x000000ff
        /*05cc*/ 	.word	0x00000000
        /*05d0*/ 	.short	0x010a
        /*05d2*/ 	.byte	0x05
	.zero		1


	//   ....[78]....
        /*05d4*/ 	.word	0x00003d20
        /*05d8*/ 	.word	0x000000ff
        /*05dc*/ 	.word	0x00000000
        /*05e0*/ 	.short	0x010a
        /*05e2*/ 	.byte	0x05
	.zero		1


	//   ....[79]....
        /*05e4*/ 	.word	0x00003dc0
        /*05e8*/ 	.word	0x000000ff
        /*05ec*/ 	.word	0x00000000
        /*05f0*/ 	.short	0x010a
        /*05f2*/ 	.byte	0x05
	.zero		1


	//   ....[80]....
        /*05f4*/ 	.word	0x00003e60
        /*05f8*/ 	.word	0x000000ff
        /*05fc*/ 	.word	0x00000000
        /*0600*/ 	.short	0x010a
        /*0602*/ 	.byte	0x05
	.zero		1


	//   ....[81]....
        /*0604*/ 	.word	0x00003f00
        /*0608*/ 	.word	0x000000ff
        /*060c*/ 	.word	0x00000000
        /*0610*/ 	.short	0x010a
        /*0612*/ 	.byte	0x05
	.zero		1


	//   ....[82]....
        /*0614*/ 	.word	0x00003fa0
        /*0618*/ 	.word	0x000000ff
        /*061c*/ 	.word	0x00000000
        /*0620*/ 	.short	0x010a
        /*0622*/ 	.byte	0x05
	.zero		1


	//   ....[83]....
        /*0624*/ 	.word	0x00004050
        /*0628*/ 	.word	0x00000000
        /*062c*/ 	.word	0x00000000
        /*0630*/ 	.short	0x010a
        /*0632*/ 	.byte	0xff
	.zero		1


	//   ....[84]....
        /*0634*/ 	.word	0x000041a0
        /*0638*/ 	.word	0x000000ff
        /*063c*/ 	.word	0x00000188
        /*0640*/ 	.short	0x010a
        /*0642*/ 	.byte	0x04
	.zero		1


	//   ....[85]....
        /*0644*/ 	.word	0x00004240
        /*0648*/ 	.word	0x000000ff
        /*064c*/ 	.word	0x00000180
        /*0650*/ 	.short	0x010a
        /*0652*/ 	.byte	0x04
	.zero		1


	//   ....[86]....
        /*0654*/ 	.word	0x000042e0
        /*0658*/ 	.word	0x000000ff
        /*065c*/ 	.word	0x00000000
        /*0660*/ 	.short	0x0101
        /*0662*/ 	.byte	0x05
	.zero		1


	//   ....[87]....
        /*0664*/ 	.word	0x00004320
        /*0668*/ 	.word	0x000000ff
        /*066c*/ 	.word	0x00000188
        /*0670*/ 	.short	0x0106
        /*0672*/ 	.byte	0x04
	.zero		1


	//   ....[88]....
        /*0674*/ 	.word	0x00004360
        /*0678*/ 	.word	0x00000000
        /*067c*/ 	.word	0x00000188
        /*0680*/ 	.short	0x010a
        /*0682*/ 	.byte	0xff
	.zero		1


	//   ....[89]....
        /*0684*/ 	.word	0x000045b0
        /*0688*/ 	.word	0x000000ff
        /*068c*/ 	.word	0x00000008
        /*0690*/ 	.short	0x010a
        /*0692*/ 	.byte	0x05
	.zero		1


	//   ....[90]....
        /*0694*/ 	.word	0x000045d0
        /*0698*/ 	.word	0x000000ff
        /*069c*/ 	.word	0x00000008
        /*06a0*/ 	.short	0x010a
        /*06a2*/ 	.byte	0x05
	.zero		1


	//   ....[91]....
        /*06a4*/ 	.word	0x00004760
        /*06a8*/ 	.word	0x000000ff
        /*06ac*/ 	.word	0x00000008
        /*06b0*/ 	.short	0x010a
        /*06b2*/ 	.byte	0x05
	.zero		1


	//   ....[92]....
        /*06b4*/ 	.word	0x00004780
        /*06b8*/ 	.word	0x000000ff
        /*06bc*/ 	.word	0x00000008
        /*06c0*/ 	.short	0x010a
        /*06c2*/ 	.byte	0x05
	.zero		1


	//   ....[93]....
        /*06c4*/ 	.word	0x00004840
        /*06c8*/ 	.word	0x000000ff
        /*06cc*/ 	.word	0x00000000
        /*06d0*/ 	.short	0x0101
        /*06d2*/ 	.byte	0x04
	.zero		1


	//   ....[94]....
        /*06d4*/ 	.word	0x00004b60
        /*06d8*/ 	.word	0x000000ff
        /*06dc*/ 	.word	0x00000180
        /*06e0*/ 	.short	0x010a
        /*06e2*/ 	.byte	0x12
	.zero		1


	//   ....[95]....
        /*06e4*/ 	.word	0x00004c00
        /*06e8*/ 	.word	0x000000ff
        /*06ec*/ 	.word	0x00000000
        /*06f0*/ 	.short	0x0101
        /*06f2*/ 	.byte	0x1d
	.zero		1


	//   ....[96]....
        /*06f4*/ 	.word	0x00004c30
        /*06f8*/ 	.word	0x000000ff
        /*06fc*/ 	.word	0x000001a0
        /*0700*/ 	.short	0x010a
        /*0702*/ 	.byte	0x17
	.zero		1


	//   ....[97]....
        /*0704*/ 	.word	0x00004d10
        /*0708*/ 	.word	0x000000ff
        /*070c*/ 	.word	0x00000000
        /*0710*/ 	.short	0x010a
        /*0712*/ 	.byte	0x04
	.zero		1


	//   ....[98]....
        /*0714*/ 	.word	0x00004d70
        /*0718*/ 	.word	0x000000ff
        /*071c*/ 	.word	0x00000000
        /*0720*/ 	.short	0x010a
        /*0722*/ 	.byte	0x0a
	.zero		1


	//   ....[99]....
        /*0724*/ 	.word	0x00004ea0
        /*0728*/ 	.word	0x000000ff
        /*072c*/ 	.word	0x00000000
        /*0730*/ 	.short	0x010a
        /*0732*/ 	.byte	0x04
	.zero		1


	//   ....[100]....
        /*0734*/ 	.word	0x00005110
        /*0738*/ 	.word	0x000000ff
        /*073c*/ 	.word	0x00000000
        /*0740*/ 	.short	0x010a
        /*0742*/ 	.byte	0x04
	.zero		1


	//   ....[101]....
        /*0744*/ 	.word	0x000051b0
        /*0748*/ 	.word	0x00000000
        /*074c*/ 	.word	0x00000000
        /*0750*/ 	.short	0x010a
        /*0752*/ 	.byte	0xff
	.zero		1


	//   ....[102]....
        /*0754*/ 	.word	0x000051f0
        /*0758*/ 	.word	0x00000000
        /*075c*/ 	.word	0x00000000
        /*0760*/ 	.short	0x010a
        /*0762*/ 	.byte	0xff
	.zero		1


	//   ....[103]....
        /*0764*/ 	.word	0x00005260
        /*0768*/ 	.word	0x000000ff
        /*076c*/ 	.word	0x00000000
        /*0770*/ 	.short	0x0101
        /*0772*/ 	.byte	0x04
	.zero		1


	//   ....[104]....
        /*0774*/ 	.word	0x000052a0
        /*0778*/ 	.word	0x000000ff
        /*077c*/ 	.word	0x000001b0
        /*0780*/ 	.short	0x010a
        /*0782*/ 	.byte	0x12
	.zero		1


	//   ....[105]....
        /*0784*/ 	.word	0x00005310
        /*0788*/ 	.word	0x000000ff
        /*078c*/ 	.word	0x00000000
        /*0790*/ 	.short	0x0101
        /*0792*/ 	.byte	0x04
	.zero		1


	//   ....[106]....
        /*0794*/ 	.word	0x00005a10
        /*0798*/ 	.word	0x000000ff
        /*079c*/ 	.word	0x00000180
        /*07a0*/ 	.short	0x010a
        /*07a2*/ 	.byte	0x18
	.zero		1


	//   ....[107]....
        /*07a4*/ 	.word	0x00005aa0
        /*07a8*/ 	.word	0x000000ff
        /*07ac*/ 	.word	0x00000000
        /*07b0*/ 	.short	0x0101
        /*07b2*/ 	.byte	0x2c
	.zero		1


	//   ....[108]....
        /*07b4*/ 	.word	0x00005fe0
        /*07b8*/ 	.word	0x000000ff
        /*07bc*/ 	.word	0x00000178
        /*07c0*/ 	.short	0x010a
        /*07c2*/ 	.byte	0x18
	.zero		1


	//   ....[109]....
        /*07c4*/ 	.word	0x00006600
        /*07c8*/ 	.word	0x000000ff
        /*07cc*/ 	.word	0x00000158
        /*07d0*/ 	.short	0x010a
        /*07d2*/ 	.byte	0x05
	.zero		1


	//   ....[110]....
        /*07d4*/ 	.word	0x000067e0
        /*07d8*/ 	.word	0x000000ff
        /*07dc*/ 	.word	0x00000140
        /*07e0*/ 	.short	0x010b
        /*07e2*/ 	.byte	0x05
	.zero		1


	//   ....[111]....
        /*07e4*/ 	.word	0x000067f0
        /*07e8*/ 	.word	0x000000ff
        /*07ec*/ 	.word	0x00000000
        /*07f0*/ 	.short	0x0101
        /*07f2*/ 	.byte	0x07
	.zero		1


	//   ....[112]....
        /*07f4*/ 	.word	0x00006810
        /*07f8*/ 	.word	0x000000ff
        /*07fc*/ 	.word	0x00000158
        /*0800*/ 	.short	0x010a
        /*0802*/ 	.byte	0x04
	.zero		1


	//   ....[113]....
        /*0804*/ 	.word	0x00006a40
        /*0808*/ 	.word	0x000000ff
        /*080c*/ 	.word	0x00000140
        /*0810*/ 	.short	0x010b
        /*0812*/ 	.byte	0x04
	.zero		1


	//   ....[114]....
        /*0814*/ 	.word	0x00006a50
        /*0818*/ 	.word	0x000000ff
        /*081c*/ 	.word	0x00000000
        /*0820*/ 	.short	0x0101
        /*0822*/ 	.byte	0x05
	.zero		1


	//   ....[115]....
        /*0824*/ 	.word	0x00006ac0
        /*0828*/ 	.word	0x000000ff
        /*082c*/ 	.word	0x00000000
        /*0830*/ 	.short	0x010a
        /*0832*/ 	.byte	0x04
	.zero		1


	//   ....[116]....
        /*0834*/ 	.word	0x00006b50
        /*0838*/ 	.word	0x000000ff
        /*083c*/ 	.word	0x00000000
        /*0840*/ 	.short	0x010a
        /*0842*/ 	.byte	0x05
	.zero		1


	//   ....[117]....
        /*0844*/ 	.word	0x00006bf0
        /*0848*/ 	.word	0x00000000
        /*084c*/ 	.word	0x00000000
        /*0850*/ 	.short	0x010a
        /*0852*/ 	.byte	0xff
	.zero		1


	//   ....[118]....
        /*0854*/ 	.word	0x00006f70
        /*0858*/ 	.word	0x000000ff
        /*085c*/ 	.word	0x00000180
        /*0860*/ 	.short	0x010a
        /*0862*/ 	.byte	0x34
	.zero		1


	//   ....[119]....
        /*0864*/ 	.word	0x00007030
        /*0868*/ 	.word	0x000000ff
        /*086c*/ 	.word	0x00000000
        /*0870*/ 	.short	0x0101
        /*0872*/ 	.byte	0x04
	.zero		1


	//   ....[120]....
        /*0874*/ 	.word	0x00008300
        /*0878*/ 	.word	0x00000000
        /*087c*/ 	.word	0x00000140
        /*0880*/ 	.short	0x010a
        /*0882*/ 	.byte	0xff
	.zero		1


	//   ....[121]....
        /*0884*/ 	.word	0x00008350
        /*0888*/ 	.word	0x00000067
        /*088c*/ 	.word	0x00000190
        /*0890*/ 	.short	0x010a
        /*0892*/ 	.byte	0xff
	.zero		1


	//   ....[122]....
        /*0894*/ 	.word	0x00008450
        /*0898*/ 	.word	0x00000000
        /*089c*/ 	.word	0x00000140
        /*08a0*/ 	.short	0x010a
        /*08a2*/ 	.byte	0xff
	.zero		1


	//   ....[123]....
        /*08a4*/ 	.word	0x00008570
        /*08a8*/ 	.word	0x00000067
        /*08ac*/ 	.word	0x00000190
        /*08b0*/ 	.short	0x010a
        /*08b2*/ 	.byte	0xff
	.zero		1


	//   ....[124]....
        /*08b4*/ 	.word	0x000090c0
        /*08b8*/ 	.word	0x00000000
        /*08bc*/ 	.word	0x00000000
        /*08c0*/ 	.short	0x0101
        /*08c2*/ 	.byte	0xff
	.zero		1


	//   ....[125]....
        /*08c4*/ 	.word	0x000090d0
        /*08c8*/ 	.word	0x00000003
        /*08cc*/ 	.word	0x00000140
        /*08d0*/ 	.short	0x010a
        /*08d2*/ 	.byte	0xff
	.zero		1


	//   ....[126]....
        /*08d4*/ 	.word	0x000091a0
        /*08d8*/ 	.word	0x00000003
        /*08dc*/ 	.word	0x00000140
        /*08e0*/ 	.short	0x010a
        /*08e2*/ 	.byte	0xff
	.zero		1


	//   ....[127]....
        /*08e4*/ 	.word	0x00009600
        /*08e8*/ 	.word	0x00000067
        /*08ec*/ 	.word	0x00000000
        /*08f0*/ 	.short	0x0101
        /*08f2*/ 	.byte	0xff
	.zero		1


	//   ....[128]....
        /*08f4*/ 	.word	0x00009e10
        /*08f8*/ 	.word	0x00000002
        /*08fc*/ 	.word	0x00000000
        /*0900*/ 	.short	0x0101
        /*0902*/ 	.byte	0xff
	.zero		1


	//   ....[129]....
        /*0904*/ 	.word	0x0000a090
        /*0908*/ 	.word	0x000000ff
        /*090c*/ 	.word	0x00000000
        /*0910*/ 	.short	0x0101
        /*0912*/ 	.byte	0x04
	.zero		1


	//   ....[130]....
        /*0914*/ 	.word	0x0000a0c0
        /*0918*/ 	.word	0x00000000
        /*091c*/ 	.word	0x000000a0
        /*0920*/ 	.short	0x010a
        /*0922*/ 	.byte	0xff
	.zero		1


	//   ....[131]....
        /*0924*/ 	.word	0x0000a120
        /*0928*/ 	.word	0x00000000
        /*092c*/ 	.word	0x000000a0
        /*0930*/ 	.short	0x010a
        /*0932*/ 	.byte	0xff
	.zero		1


	//   ....[132]....
        /*0934*/ 	.word	0x0000a180
        /*0938*/ 	.word	0x00000000
        /*093c*/ 	.word	0x00000180
        /*0940*/ 	.short	0x010a
        /*0942*/ 	.byte	0xff
	.zero		1


	//   ....[133]....
        /*0944*/ 	.word	0x0000a1e0
        /*0948*/ 	.word	0x00000000
        /*094c*/ 	.word	0x00000000
        /*0950*/ 	.short	0x010a
        /*0952*/ 	.byte	0xff
	.zero		1


	//   ....[134]....
        /*0954*/ 	.word	0x0000a240
        /*0958*/ 	.word	0x00000000
        /*095c*/ 	.word	0x00000000
        /*0960*/ 	.short	0x010a
        /*0962*/ 	.byte	0xff
	.zero		1


	//   ....[135]....
        /*0964*/ 	.word	0x0000a2a0
        /*0968*/ 	.word	0x00000000
        /*096c*/ 	.word	0x00000000
        /*0970*/ 	.short	0x010a
        /*0972*/ 	.byte	0xff
	.zero		1


	//   ....[136]....
        /*0974*/ 	.word	0x0000a300
        /*0978*/ 	.word	0x00000000
        /*097c*/ 	.word	0x00000000
        /*0980*/ 	.short	0x010a
        /*0982*/ 	.byte	0xff
	.zero		1


	//   ....[137]....
        /*0984*/ 	.word	0x0000a360
        /*0988*/ 	.word	0x00000000
        /*098c*/ 	.word	0x00000000
        /*0990*/ 	.short	0x010a
        /*0992*/ 	.byte	0xff
	.zero		1


	//   ....[138]....
        /*0994*/ 	.word	0x0000a3c0
        /*0998*/ 	.word	0x00000000
        /*099c*/ 	.word	0x00000000
        /*09a0*/ 	.short	0x010a
        /*09a2*/ 	.byte	0xff
	.zero		1


	//   ....[139]....
        /*09a4*/ 	.word	0x0000a420
        /*09a8*/ 	.word	0x00000000
        /*09ac*/ 	.word	0x00000000
        /*09b0*/ 	.short	0x010a
        /*09b2*/ 	.byte	0xff
	.zero		1


	//   ....[140]....
        /*09b4*/ 	.word	0x0000a480
        /*09b8*/ 	.word	0x00000000
        /*09bc*/ 	.word	0x00000000
        /*09c0*/ 	.short	0x010a
        /*09c2*/ 	.byte	0xff
	.zero		1


	//   ....[141]....
        /*09c4*/ 	.word	0x0000a4e0
        /*09c8*/ 	.word	0x00000000
        /*09cc*/ 	.word	0x00000000
        /*09d0*/ 	.short	0x010a
        /*09d2*/ 	.byte	0xff
	.zero		1


	//   ....[142]....
        /*09d4*/ 	.word	0x0000a540
        /*09d8*/ 	.word	0x00000000
        /*09dc*/ 	.word	0x00000000
        /*09e0*/ 	.short	0x010a
        /*09e2*/ 	.byte	0xff
	.zero		1


	//   ....[143]....
        /*09e4*/ 	.word	0x0000a5a0
        /*09e8*/ 	.word	0x00000000
        /*09ec*/ 	.word	0x00000000
        /*09f0*/ 	.short	0x010a
        /*09f2*/ 	.byte	0xff
	.zero		1


	//   ....[144]....
        /*09f4*/ 	.word	0x0000a600
        /*09f8*/ 	.word	0x00000000
        /*09fc*/ 	.word	0x00000000
        /*0a00*/ 	.short	0x010a
        /*0a02*/ 	.byte	0xff
	.zero		1


	//   ....[145]....
        /*0a04*/ 	.word	0x0000a660
        /*0a08*/ 	.word	0x00000000
        /*0a0c*/ 	.word	0x00000000
        /*0a10*/ 	.short	0x010a
        /*0a12*/ 	.byte	0xff
	.zero		1


	//   ....[146]....
        /*0a14*/ 	.word	0x0000a6c0
        /*0a18*/ 	.word	0x00000000
        /*0a1c*/ 	.word	0x00000000
        /*0a20*/ 	.short	0x010a
        /*0a22*/ 	.byte	0xff
	.zero		1


	//   ....[147]....
        /*0a24*/ 	.word	0x0000a720
        /*0a28*/ 	.word	0x00000000
        /*0a2c*/ 	.word	0x00000000
        /*0a30*/ 	.short	0x010a
        /*0a32*/ 	.byte	0xff
	.zero		1


	//   ....[148]....
        /*0a34*/ 	.word	0x0000a780
        /*0a38*/ 	.word	0x00000000
        /*0a3c*/ 	.word	0x00000000
        /*0a40*/ 	.short	0x010a
        /*0a42*/ 	.byte	0xff
	.zero		1


	//   ....[149]....
        /*0a44*/ 	.word	0x0000a7e0
        /*0a48*/ 	.word	0x00000000
        /*0a4c*/ 	.word	0x00000000
        /*0a50*/ 	.short	0x010a
        /*0a52*/ 	.byte	0xff
	.zero		1


	//   ....[150]....
        /*0a54*/ 	.word	0x0000a840
        /*0a58*/ 	.word	0x00000000
        /*0a5c*/ 	.word	0x00000000
        /*0a60*/ 	.short	0x010a
        /*0a62*/ 	.byte	0xff
	.zero		1


	//   ....[151]....
        /*0a64*/ 	.word	0x0000a8a0
        /*0a68*/ 	.word	0x00000000
        /*0a6c*/ 	.word	0x00000000
        /*0a70*/ 	.short	0x010a
        /*0a72*/ 	.byte	0xff
	.zero		1


	//   ....[152]....
        /*0a74*/ 	.word	0x0000a900
        /*0a78*/ 	.word	0x00000004
        /*0a7c*/ 	.word	0x00000188
        /*0a80*/ 	.short	0x010a
        /*0a82*/ 	.byte	0xff
	.zero		1


	//   ....[153]....
        /*0a84*/ 	.word	0x0000a960
        /*0a88*/ 	.word	0x00000004
        /*0a8c*/ 	.word	0x00000180
        /*0a90*/ 	.short	0x010a
        /*0a92*/ 	.byte	0xff
	.zero		1


	//   ....[154]....
        /*0a94*/ 	.word	0x0000a9c0
        /*0a98*/ 	.word	0x00000005
        /*0a9c*/ 	.word	0x00000008
        /*0aa0*/ 	.short	0x010a
        /*0aa2*/ 	.byte	0xff
	.zero		1


	//   ....[155]....
        /*0aa4*/ 	.word	0x0000aaa0
        /*0aa8*/ 	.word	0x00000003
        /*0aac*/ 	.word	0x00000008
        /*0ab0*/ 	.short	0x010a
        /*0ab2*/ 	.byte	0xff
	.zero		1


	//   ....[156]....
        /*0ab4*/ 	.word	0x0000ab00
        /*0ab8*/ 	.word	0x00000000
        /*0abc*/ 	.word	0x00000180
        /*0ac0*/ 	.short	0x010a
        /*0ac2*/ 	.byte	0xff
	.zero		1


	//   ....[157]....
        /*0ac4*/ 	.word	0x0000ab60
        /*0ac8*/ 	.word	0x00000000
        /*0acc*/ 	.word	0x000001a0
        /*0ad0*/ 	.short	0x010a
        /*0ad2*/ 	.byte	0xff
	.zero		1


	//   ....[158]....
        /*0ad4*/ 	.word	0x0000abc0
        /*0ad8*/ 	.word	0x00000000
        /*0adc*/ 	.word	0x00000000
        /*0ae0*/ 	.short	0x010a
        /*0ae2*/ 	.byte	0xff
	.zero		1


	//   ....[159]....
        /*0ae4*/ 	.word	0x0000ac20
        /*0ae8*/ 	.word	0x00000000
        /*0aec*/ 	.word	0x00000000
        /*0af0*/ 	.short	0x010a
        /*0af2*/ 	.byte	0xff
	.zero		1


	//   ....[160]....
        /*0af4*/ 	.word	0x0000ac80
        /*0af8*/ 	.word	0x00000000
        /*0afc*/ 	.word	0x000001b0
        /*0b00*/ 	.short	0x010a
        /*0b02*/ 	.byte	0xff
	.zero		1


	//   ....[161]....
        /*0b04*/ 	.word	0x0000ace0
        /*0b08*/ 	.word	0x00000000
        /*0b0c*/ 	.word	0x00000180
        /*0b10*/ 	.short	0x010a
        /*0b12*/ 	.byte	0xff
	.zero		1


	//   ....[162]....
        /*0b14*/ 	.word	0x0000ad40
        /*0b18*/ 	.word	0x00000003
        /*0b1c*/ 	.word	0x00000178
        /*0b20*/ 	.short	0x010a
        /*0b22*/ 	.byte	0xff
	.zero		1


	//   ....[163]....
        /*0b24*/ 	.word	0x0000ada0
        /*0b28*/ 	.word	0x00000000
        /*0b2c*/ 	.word	0x00000158
        /*0b30*/ 	.short	0x010a
        /*0b32*/ 	.byte	0xff
	.zero		1


	//   ....[164]....
        /*0b34*/ 	.word	0x0000ae00
        /*0b38*/ 	.word	0x00000000
        /*0b3c*/ 	.word	0x00000158
        /*0b40*/ 	.short	0x010a
        /*0b42*/ 	.byte	0xff
	.zero		1


	//   ....[165]....
        /*0b44*/ 	.word	0x0000ae60
        /*0b48*/ 	.word	0x00000000
        /*0b4c*/ 	.word	0x00000000
        /*0b50*/ 	.short	0x010a
        /*0b52*/ 	.byte	0xff
	.zero		1


	//   ....[166]....
        /*0b54*/ 	.word	0x0000aec0
        /*0b58*/ 	.word	0x00000000
        /*0b5c*/ 	.word	0x00000000
        /*0b60*/ 	.short	0x010a
        /*0b62*/ 	.byte	0xff
	.zero		1


	//   ....[167]....
        /*0b64*/ 	.word	0x0000af20
        /*0b68*/ 	.word	0x00000000
        /*0b6c*/ 	.word	0x00000180
        /*0b70*/ 	.short	0x010a
        /*0b72*/ 	.byte	0xff
	.zero		1


	//   ....[168]....
        /*0b74*/ 	.word	0x0000af70
        /*0b78*/ 	.word	0x00000000
        /*0b7c*/ 	.word	0x00000140
        /*0b80*/ 	.short	0x010a
        /*0b82*/ 	.byte	0xff
	.zero		1


	//   ....[169]....
        /*0b84*/ 	.word	0x0000afc0
        /*0b88*/ 	.word	0x00000067
        /*0b8c*/ 	.word	0x00000190
        /*0b90*/ 	.short	0x010a
        /*0b92*/ 	.byte	0xff
	.zero		1


	//   ....[170]....
        /*0b94*/ 	.word	0x0000b010
        /*0b98*/ 	.word	0x00000003
        /*0b9c*/ 	.word	0x00000140
        /*0ba0*/ 	.short	0x010a
        /*0ba2*/ 	.byte	0xff
	.zero		1


	//----- nvinfo : EIATTR_NUM_MBARRIERS
	.align		4
.L_47:
        /*0ba4*/ 	.byte	0x03, 0x38
        /*0ba6*/ 	.short	0x0037


	//----- nvinfo : EIATTR_EXIT_INSTR_OFFSETS
	.align		4
        /*0ba8*/ 	.byte	0x04, 0x1c
        /*0baa*/ 	.short	(.L_49 - .L_48)


	//   ....[0]....
.L_48:
        /*0bac*/ 	.word	0x00004080


	//   ....[1]....
        /*0bb0*/ 	.word	0x00004330


	//   ....[2]....
        /*0bb4*/ 	.word	0x00004390


	//   ....[3]....
        /*0bb8*/ 	.word	0x00005530


	//   ....[4]....
        /*0bbc*/ 	.word	0x00006c20


	//   ....[5]....
        /*0bc0*/ 	.word	0x00006c60


	//   ....[6]....
        /*0bc4*/ 	.word	0x00009f70


	//   ....[7]....
        /*0bc8*/ 	.word	0x00009ff0


	//   ....[8]....
        /*0bcc*/ 	.word	0x0000a020


	//   ....[9]....
        /*0bd0*/ 	.word	0x0000a0a0


	//----- nvinfo : EIATTR_MAX_THREADS
	.align		4
.L_49:
        /*0bd4*/ 	.byte	0x04, 0x05
        /*0bd6*/ 	.short	(.L_51 - .L_50)
.L_50:
        /*0bd8*/ 	.word	0x00000100
        /*0bdc*/ 	.word	0x00000001
        /*0be0*/ 	.word	0x00000001


	//----- nvinfo : EIATTR_CRS_STACK_SIZE
	.align		4
.L_51:
        /*0be4*/ 	.byte	0x04, 0x1e
        /*0be6*/ 	.short	(.L_53 - .L_52)
.L_52:
        /*0be8*/ 	.word	0x00000000


	//----- nvinfo : EIATTR_CBANK_PARAM_SIZE
	.align		4
.L_53:
        /*0bec*/ 	.byte	0x03, 0x19
        /*0bee*/ 	.short	0x0900


	//----- nvinfo : EIATTR_PARAM_CBANK
	.align		4
        /*0bf0*/ 	.byte	0x04, 0x0a
        /*0bf2*/ 	.short	(.L_55 - .L_54)
	.align		4
.L_54:
        /*0bf4*/ 	.word	index@(.nv.constant0._ZN7cutlass13device_kernelINS_4conv6kernel13ConvUniversalINS1_16ConvProblemShapeILNS1_8OperatorE2ELi3EEENS1_10collective14CollectiveConvINS1_47MainloopSm100TmaUmmaWarpSpecializedImplicitGemmILS5_2ELi20ELi3ELi1ELi2EN4cute5tupleIJNSA_1CILi2EEENSC_ILi1EEESE_EEEEENSB_IJNSC_ILi256EEENSB_IJNSC_ILi64EEEEEENSB_IJNSC_ILi32EEEEEEEEENS_10bfloat16_tESN_NSA_8TiledMMAINSA_8MMA_AtomIJNSA_26SM100_MMA_F16BF16_2x1SM_SSISN_SN_fLi256ELi64ELNSA_4UMMA5MajorE1ELSS_1ELNSR_7ScaleInE0ELST_0EEEEEENSA_6LayoutINSB_IJSE_SE_SE_EEENSB_IJNSC_ILi0EEESY_SY_EEEEENSB_IJNSA_10UnderscoreES11_S11_EEEEENS7_6detail27Sm100ImplicitGemmTileTraitsINSA_18SM100_TMA_2SM_LOADENSA_14ComposedLayoutINSA_7SwizzleILi3ELi4ELi3EEENSA_18smem_ptr_flag_bitsILi16EEENSW_INSB_IJSI_NSC_ILi8EEEEEENSB_IJSE_SI_EEEEEEEvEENS15_INSA_25SM100_TMA_2SM_LOAD_IM2COLENS17_INS18_ILi2ELi4ELi3EEES1B_NSW_INSB_IJSK_S1C_EEENSB_IJSE_SK_EEEEEEEvEEEENS_8epilogue10collective18CollectiveEpilogueINS1Q_23Sm100TmaWarpSpecializedILi3ELi2ELi32ELb1ELb0EEEJNSB_IJNSC_ILi128EEESJ_SL_EEENSB_IJNSW_IS1V_SE_EENSW_ISK_SE_EEEEESN_NSB_IJlNSB_IJSE_lllEEESY_EEESN_S21_NS1Q_6fusion15FusionCallbacksIS1U_NS22_17LinearCombinationISN_fSN_fLNS_15FloatRoundStyleE2EEES1W_S1Z_JEEENSA_5SM1004TMEM4LOAD26SM100_TMEM_LOAD_32dp32b32xENSA_13SM90_TMA_LOADENS17_IS1J_S1B_NSW_INSB_IJS1C_SK_EEENSB_IJSK_SE_EEEEEEENSA_39AutoVectorizingCopyWithAssumedAlignmentILi128EEENSA_14SM90_TMA_STOREES2G_S2I_S2I_EEEvvEEEEvNT_6ParamsE)
        /*0bf8*/ 	.short	0x0380
        /*0bfa*/ 	.short	0x0900


	//----- nvinfo : EIATTR_SW_WAR
	.align		4
.L_55:
        /*0bfc*/ 	.byte	0x04, 0x36
        /*0bfe*/ 	.short	(.L_57 - .L_56)
.L_56:
        /*0c00*/ 	.word	0x00000008
.L_57:


//--------------------- .nv.callgraph             --------------------------
	.section	.nv.callgraph,"",@"SHT_CUDA_CALLGRAPH"
	.align	4
	.sectionentsize	8
	.align		4
        /*0000*/ 	.word	0x00000000
	.align		4
        /*0004*/ 	.word	0xffffffff
	.align		4
        /*0008*/ 	.word	index@(_ZN7cutlass13device_kernelINS_4conv6kernel13ConvUniversalINS1_16ConvProblemShapeILNS1_8OperatorE2ELi3EEENS1_10collective14CollectiveConvINS1_47MainloopSm100TmaUmmaWarpSpecializedImplicitGemmILS5_2ELi20ELi3ELi1ELi2EN4cute5tupleIJNSA_1CILi2EEENSC_ILi1EEESE_EEEEENSB_IJNSC_ILi256EEENSB_IJNSC_ILi64EEEEEENSB_IJNSC_ILi32EEEEEEEEENS_10bfloat16_tESN_NSA_8TiledMMAINSA_8MMA_AtomIJNSA_26SM100_MMA_F16BF16_2x1SM_SSISN_SN_fLi256ELi64ELNSA_4UMMA5MajorE1ELSS_1ELNSR_7ScaleInE0ELST_0EEEEEENSA_6LayoutINSB_IJSE_SE_SE_EEENSB_IJNSC_ILi0EEESY_SY_EEEEENSB_IJNSA_10UnderscoreES11_S11_EEEEENS7_6detail27Sm100ImplicitGemmTileTraitsINSA_18SM100_TMA_2SM_LOADENSA_14ComposedLayoutINSA_7SwizzleILi3ELi4ELi3EEENSA_18smem_ptr_flag_bitsILi16EEENSW_INSB_IJSI_NSC_ILi8EEEEEENSB_IJSE_SI_EEEEEEEvEENS15_INSA_25SM100_TMA_2SM_LOAD_IM2COLENS17_INS18_ILi2ELi4ELi3EEES1B_NSW_INSB_IJSK_S1C_EEENSB_IJSE_SK_EEEEEEEvEEEENS_8epilogue10collective18CollectiveEpilogueINS1Q_23Sm100TmaWarpSpecializedILi3ELi2ELi32ELb1ELb0EEEJNSB_IJNSC_ILi128EEESJ_SL_EEENSB_IJNSW_IS1V_SE_EENSW_ISK_SE_EEEEESN_NSB_IJlNSB_IJSE_lllEEESY_EEESN_S21_NS1Q_6fusion15FusionCallbacksIS1U_NS22_17LinearCombinationISN_fSN_fLNS_15FloatRoundStyleE2EEES1W_S1Z_JEEENSA_5SM1004TMEM4LOAD26SM100_TMEM_LOAD_32dp32b32xENSA_13SM90_TMA_LOADENS17_IS1J_S1B_NSW_INSB_IJS1C_SK_EEENSB_IJSK_SE_EEEEEEENSA_39AutoVectorizingCopyWithAssumedAlignmentILi128EEENSA_14SM90_TMA_STOREES2G_S2I_S2I_EEEvvEEEEvNT_6ParamsE)
	.align		4
        /*000c*/ 	.word	index@(__assertfail)
	.align		4
        /*0010*/ 	.word	0x00000000
	.align		4
        /*0014*/ 	.word	0xfffffffe
	.align		4
        /*0018*/ 	.word	0x00000000
	.align		4
        /*001c*/ 	.word	0xfffffffd
	.align		4
        /*0020*/ 	.word	0x00000000
	.align		4
        /*0024*/ 	.word	0xfffffffc


//--------------------- .nv.constant4             --------------------------
	.section	.nv.constant4,"a",@progbits
	.align	8
	.align		8
.nv.constant4:
        /*0000*/ 	.dword	__assertfail
	.align		8
        /*0008*/ 	.dword	__unnamed_1
	.align		8
        /*0010*/ 	.dword	__unnamed_2
	.align		8
        /*0018*/ 	.dword	_ZN39_INTERNAL_fc164e84_4_k_cu_bddfae16_42784cuda3std3__45__cpo5beginE
	.align		8
        /*0020*/ 	.dword	_ZN39_INTERNAL_fc164e84_4_k_cu_bddfae16_42784cuda3std3__45__cpo3endE
	.align		8
        /*0028*/ 	.dword	_ZN39_INTERNAL_fc164e84_4_k_cu_bddfae16_42784cuda3std3__45__cpo6cbeginE
	.align		8
        /*0030*/ 	.dword	_ZN39_INTERNAL_fc164e84_4_k_cu_bddfae16_42784cuda3std3__45__cpo4cendE
	.align		8
        /*0038*/ 	.dword	_ZN39_INTERNAL_fc164e84_4_k_cu_bddfae16_42784cuda3std3__441_GLOBAL__N__fc164e84_4_k_cu_bddfae16_42786ignoreE
	.align		8
        /*0040*/ 	.dword	_ZN39_INTERNAL_fc164e84_4_k_cu_bddfae16_42784cuda3std3__419piecewise_constructE
	.align		8
        /*0048*/ 	.dword	_ZN39_INTERNAL_fc164e84_4_k_cu_bddfae16_42784cuda3std3__48in_placeE
	.align		8
        /*0050*/ 	.dword	_ZN39_INTERNAL_fc164e84_4_k_cu_bddfae16_42784cuda3std6ranges3__45__cpo4swapE
	.align		8
        /*0058*/ 	.dword	_ZN39_INTERNAL_fc164e84_4_k_cu_bddfae16_42784cuda3std6ranges3__45__cpo9iter_moveE
	.align		8
        /*0060*/ 	.dword	_ZN39_INTERNAL_fc164e84_4_k_cu_bddfae16_42784cute7productE
	.align		8
        /*0068*/ 	.dword	_ZN39_INTERNAL_fc164e84_4_k_cu_bddfae16_42784cute1_E
	.align		8
        /*0070*/ 	.dword	$str$27
	.align		8
        /*0078*/ 	.dword	$str$28
	.align		8
        /*0080*/ 	.dword	$str$29
	.align		8
        /*0088*/ 	.dword	$str$30


//--------------------- .text._ZN7cutlass13device_kernelINS_4conv6kernel13ConvUniversalINS1_16ConvProblemShapeILNS1_8OperatorE2ELi3EEENS1_10collective14CollectiveConvINS1_47MainloopSm100TmaUmmaWarpSpecializedImplicitGemmILS5_2ELi20ELi3ELi1ELi2EN4cute5tupleIJNSA_1CILi2EEENSC_ILi1EEESE_EEEEENSB_IJNSC_ILi256EEENSB_IJNSC_ILi64EEEEEENSB_IJNSC_ILi32EEEEEEEEENS_10bfloat16_tESN_NSA_8TiledMMAINSA_8MMA_AtomIJNSA_26SM100_MMA_F16BF16_2x1SM_SSISN_SN_fLi256ELi64ELNSA_4UMMA5MajorE1ELSS_1ELNSR_7ScaleInE0ELST_0EEEEEENSA_6LayoutINSB_IJSE_SE_SE_EEENSB_IJNSC_ILi0EEESY_SY_EEEEENSB_IJNSA_10UnderscoreES11_S11_EEEEENS7_6detail27Sm100ImplicitGemmTileTraitsINSA_18SM100_TMA_2SM_LOADENSA_14ComposedLayoutINSA_7SwizzleILi3ELi4ELi3EEENSA_18smem_ptr_flag_bitsILi16EEENSW_INSB_IJSI_NSC_ILi8EEEEEENSB_IJSE_SI_EEEEEEEvEENS15_INSA_25SM100_TMA_2SM_LOAD_IM2COLENS17_INS18_ILi2ELi4ELi3EEES1B_NSW_INSB_IJSK_S1C_EEENSB_IJSE_SK_EEEEEEEvEEEENS_8epilogue10collective18CollectiveEpilogueINS1Q_23Sm100TmaWarpSpecializedILi3ELi2ELi32ELb1ELb0EEEJNSB_IJNSC_ILi128EEESJ_SL_EEENSB_IJNSW_IS1V_SE_EENSW_ISK_SE_EEEEESN_NSB_IJlNSB_IJSE_lllEEESY_EEESN_S21_NS1Q_6fusion15FusionCallbacksIS1U_NS22_17LinearCombinationISN_fSN_fLNS_15FloatRoundStyleE2EEES1W_S1Z_JEEENSA_5SM1004TMEM4LOAD26SM100_TMEM_LOAD_32dp32b32xENSA_13SM90_TMA_LOADENS17_IS1J_S1B_NSW_INSB_IJS1C_SK_EEENSB_IJSK_SE_EEEEEEENSA_39AutoVectorizingCopyWithAssumedAlignmentILi128EEENSA_14SM90_TMA_STOREES2G_S2I_S2I_EEEvvEEEEvNT_6ParamsE --------------------------
	.section	.text._ZN7cutlass13device_kernelINS_4conv6kernel13ConvUniversalINS1_16ConvProblemShapeILNS1_8OperatorE2ELi3EEENS1_10collective14CollectiveConvINS1_47MainloopSm100TmaUmmaWarpSpecializedImplicitGemmILS5_2ELi20ELi3ELi1ELi2EN4cute5tupleIJNSA_1CILi2EEENSC_ILi1EEESE_EEEEENSB_IJNSC_ILi256EEENSB_IJNSC_ILi64EEEEEENSB_IJNSC_ILi32EEEEEEEEENS_10bfloat16_tESN_NSA_8TiledMMAINSA_8MMA_AtomIJNSA_26SM100_MMA_F16BF16_2x1SM_SSISN_SN_fLi256ELi64ELNSA_4UMMA5MajorE1ELSS_1ELNSR_7ScaleInE0ELST_0EEEEEENSA_6LayoutINSB_IJSE_SE_SE_EEENSB_IJNSC_ILi0EEESY_SY_EEEEENSB_IJNSA_10UnderscoreES11_S11_EEEEENS7_6detail27Sm100ImplicitGemmTileTraitsINSA_18SM100_TMA_2SM_LOADENSA_14ComposedLayoutINSA_7SwizzleILi3ELi4ELi3EEENSA_18smem_ptr_flag_bitsILi16EEENSW_INSB_IJSI_NSC_ILi8EEEEEENSB_IJSE_SI_EEEEEEEvEENS15_INSA_25SM100_TMA_2SM_LOAD_IM2COLENS17_INS18_ILi2ELi4ELi3EEES1B_NSW_INSB_IJSK_S1C_EEENSB_IJSE_SK_EEEEEEEvEEEENS_8epilogue10collective18CollectiveEpilogueINS1Q_23Sm100TmaWarpSpecializedILi3ELi2ELi32ELb1ELb0EEEJNSB_IJNSC_ILi128EEESJ_SL_EEENSB_IJNSW_IS1V_SE_EENSW_ISK_SE_EEEEESN_NSB_IJlNSB_IJSE_lllEEESY_EEESN_S21_NS1Q_6fusion15FusionCallbacksIS1U_NS22_17LinearCombinationISN_fSN_fLNS_15FloatRoundStyleE2EEES1W_S1Z_JEEENSA_5SM1004TMEM4LOAD26SM100_TMEM_LOAD_32dp32b32xENSA_13SM90_TMA_LOADENS17_IS1J_S1B_NSW_INSB_IJS1C_SK_EEENSB_IJSK_SE_EEEEEEENSA_39AutoVectorizingCopyWithAssumedAlignmentILi128EEENSA_14SM90_TMA_STOREES2G_S2I_S2I_EEEvvEEEEvNT_6ParamsE,"ax",@progbits
	.align	128
.text._ZN7cutlass13device_kernelINS_4conv6kernel13ConvUniversalINS1_16ConvProblemShapeILNS1_8OperatorE2ELi3EEENS1_10collective14CollectiveConvINS1_47MainloopSm100TmaUmmaWarpSpecializedImplicitGemmILS5_2ELi20ELi3ELi1ELi2EN4cute5tupleIJNSA_1CILi2EEENSC_ILi1EEESE_EEEEENSB_IJNSC_ILi256EEENSB_IJNSC_ILi64EEEEEENSB_IJNSC_ILi32EEEEEEEEENS_10bfloat16_tESN_NSA_8TiledMMAINSA_8MMA_AtomIJNSA_26SM100_MMA_F16BF16_2x1SM_SSISN_SN_fLi256ELi64ELNSA_4UMMA5MajorE1ELSS_1ELNSR_7ScaleInE0ELST_0EEEEEENSA_6LayoutINSB_IJSE_SE_SE_EEENSB_IJNSC_ILi0EEESY_SY_EEEEENSB_IJNSA_10UnderscoreES11_S11_EEEEENS7_6detail27Sm100ImplicitGemmTileTraitsINSA_18SM100_TMA_2SM_LOADENSA_14ComposedLayoutINSA_7SwizzleILi3ELi4ELi3EEENSA_18smem_ptr_flag_bitsILi16EEENSW_INSB_IJSI_NSC_ILi8EEEEEENSB_IJSE_SI_EEEEEEEvEENS15_INSA_25SM100_TMA_2SM_LOAD_IM2COLENS17_INS18_ILi2ELi4ELi3EEES1B_NSW_INSB_IJSK_S1C_EEENSB_IJSE_SK_EEEEEEEvEEEENS_8epilogue10collective18CollectiveEpilogueINS1Q_23Sm100TmaWarpSpecializedILi3ELi2ELi32ELb1ELb0EEEJNSB_IJNSC_ILi128EEESJ_SL_EEENSB_IJNSW_IS1V_SE_EENSW_ISK_SE_EEEEESN_NSB_IJlNSB_IJSE_lllEEESY_EEESN_S21_NS1Q_6fusion15FusionCallbacksIS1U_NS22_17LinearCombinationISN_fSN_fLNS_15FloatRoundStyleE2EEES1W_S1Z_JEEENSA_5SM1004TMEM4LOAD26SM100_TMEM_LOAD_32dp32b32xENSA_13SM90_TMA_LOADENS17_IS1J_S1B_NSW_INSB_IJS1C_SK_EEENSB_IJSK_SE_EEEEEEENSA_39AutoVectorizingCopyWithAssumedAlignmentILi128EEENSA_14SM90_TMA_STOREES2G_S2I_S2I_EEEvvEEEEvNT_6ParamsE:
        .type           _ZN7cutlass13device_kernelINS_4conv6kernel13ConvUniversalINS1_16ConvProblemShapeILNS1_8OperatorE2ELi3EEENS1_10collective14CollectiveConvINS1_47MainloopSm100TmaUmmaWarpSpecializedImplicitGemmILS5_2ELi20ELi3ELi1ELi2EN4cute5tupleIJNSA_1CILi2EEENSC_ILi1EEESE_EEEEENSB_IJNSC_ILi256EEENSB_IJNSC_ILi64EEEEEENSB_IJNSC_ILi32EEEEEEEEENS_10bfloat16_tESN_NSA_8TiledMMAINSA_8MMA_AtomIJNSA_26SM100_MMA_F16BF16_2x1SM_SSISN_SN_fLi256ELi64ELNSA_4UMMA5MajorE1ELSS_1ELNSR_7ScaleInE0ELST_0EEEEEENSA_6LayoutINSB_IJSE_SE_SE_EEENSB_IJNSC_ILi0EEESY_SY_EEEEENSB_IJNSA_10UnderscoreES11_S11_EEEEENS7_6detail27Sm100ImplicitGemmTileTraitsINSA_18SM100_TMA_2SM_LOADENSA_14ComposedLayoutINSA_7SwizzleILi3ELi4ELi3EEENSA_18smem_ptr_flag_bitsILi16EEENSW_INSB_IJSI_NSC_ILi8EEEEEENSB_IJSE_SI_EEEEEEEvEENS15_INSA_25SM100_TMA_2SM_LOAD_IM2COLENS17_INS18_ILi2ELi4ELi3EEES1B_NSW_INSB_IJSK_S1C_EEENSB_IJSE_SK_EEEEEEEvEEEENS_8epilogue10collective18CollectiveEpilogueINS1Q_23Sm100TmaWarpSpecializedILi3ELi2ELi32ELb1ELb0EEEJNSB_IJNSC_ILi128EEESJ_SL_EEENSB_IJNSW_IS1V_SE_EENSW_ISK_SE_EEEEESN_NSB_IJlNSB_IJSE_lllEEESY_EEESN_S21_NS1Q_6fusion15FusionCallbacksIS1U_NS22_17LinearCombinationISN_fSN_fLNS_15FloatRoundStyleE2EEES1W_S1Z_JEEENSA_5SM1004TMEM4LOAD26SM100_TMEM_LOAD_32dp32b32xENSA_13SM90_TMA_LOADENS17_IS1J_S1B_NSW_INSB_IJS1C_SK_EEENSB_IJSK_SE_EEEEEEENSA_39AutoVectorizingCopyWithAssumedAlignmentILi128EEENSA_14SM90_TMA_STOREES2G_S2I_S2I_EEEvvEEEEvNT_6ParamsE,@function
        .size           _ZN7cutlass13device_kernelINS_4conv6kernel13ConvUniversalINS1_16ConvProblemShapeILNS1_8OperatorE2ELi3EEENS1_10collective14CollectiveConvINS1_47MainloopSm100TmaUmmaWarpSpecializedImplicitGemmILS5_2ELi20ELi3ELi1ELi2EN4cute5tupleIJNSA_1CILi2EEENSC_ILi1EEESE_EEEEENSB_IJNSC_ILi256EEENSB_IJNSC_ILi64EEEEEENSB_IJNSC_ILi32EEEEEEEEENS_10bfloat16_tESN_NSA_8TiledMMAINSA_8MMA_AtomIJNSA_26SM100_MMA_F16BF16_2x1SM_SSISN_SN_fLi256ELi64ELNSA_4UMMA5MajorE1ELSS_1ELNSR_7ScaleInE0ELST_0EEEEEENSA_6LayoutINSB_IJSE_SE_SE_EEENSB_IJNSC_ILi0EEESY_SY_EEEEENSB_IJNSA_10UnderscoreES11_S11_EEEEENS7_6detail27Sm100ImplicitGemmTileTraitsINSA_18SM100_TMA_2SM_LOADENSA_14ComposedLayoutINSA_7SwizzleILi3ELi4ELi3EEENSA_18smem_ptr_flag_bitsILi16EEENSW_INSB_IJSI_NSC_ILi8EEEEEENSB_IJSE_SI_EEEEEEEvEENS15_INSA_25SM100_TMA_2SM_LOAD_IM2COLENS17_INS18_ILi2ELi4ELi3EEES1B_NSW_INSB_IJSK_S1C_EEENSB_IJSE_SK_EEEEEEEvEEEENS_8epilogue10collective18CollectiveEpilogueINS1Q_23Sm100TmaWarpSpecializedILi3ELi2ELi32ELb1ELb0EEEJNSB_IJNSC_ILi128EEESJ_SL_EEENSB_IJNSW_IS1V_SE_EENSW_ISK_SE_EEEEESN_NSB_IJlNSB_IJSE_lllEEESY_EEESN_S21_NS1Q_6fusion15FusionCallbacksIS1U_NS22_17LinearCombinationISN_fSN_fLNS_15FloatRoundStyleE2EEES1W_S1Z_JEEENSA_5SM1004TMEM4LOAD26SM100_TMEM_LOAD_32dp32b32xENSA_13SM90_TMA_LOADENS17_IS1J_S1B_NSW_INSB_IJS1C_SK_EEENSB_IJSK_SE_EEEEEEENSA_39AutoVectorizingCopyWithAssumedAlignmentILi128EEENSA_14SM90_TMA_STOREES2G_S2I_S2I_EEEvvEEEEvNT_6ParamsE,(.L_x_214 - _ZN7cutlass13device_kernelINS_4conv6kernel13ConvUniversalINS1_16ConvProblemShapeILNS1_8OperatorE2ELi3EEENS1_10collective14CollectiveConvINS1_47MainloopSm100TmaUmmaWarpSpecializedImplicitGemmILS5_2ELi20ELi3ELi1ELi2EN4cute5tupleIJNSA_1CILi2EEENSC_ILi1EEESE_EEEEENSB_IJNSC_ILi256EEENSB_IJNSC_ILi64EEEEEENSB_IJNSC_ILi32EEEEEEEEENS_10bfloat16_tESN_NSA_8TiledMMAINSA_8MMA_AtomIJNSA_26SM100_MMA_F16BF16_2x1SM_SSISN_SN_fLi256ELi64ELNSA_4UMMA5MajorE1ELSS_1ELNSR_7ScaleInE0ELST_0EEEEEENSA_6LayoutINSB_IJSE_SE_SE_EEENSB_IJNSC_ILi0EEESY_SY_EEEEENSB_IJNSA_10UnderscoreES11_S11_EEEEENS7_6detail27Sm100ImplicitGemmTileTraitsINSA_18SM100_TMA_2SM_LOADENSA_14ComposedLayoutINSA_7SwizzleILi3ELi4ELi3EEENSA_18smem_ptr_flag_bitsILi16EEENSW_INSB_IJSI_NSC_ILi8EEEEEENSB_IJSE_SI_EEEEEEEvEENS15_INSA_25SM100_TMA_2SM_LOAD_IM2COLENS17_INS18_ILi2ELi4ELi3EEES1B_NSW_INSB_IJSK_S1C_EEENSB_IJSE_SK_EEEEEEEvEEEENS_8epilogue10collective18CollectiveEpilogueINS1Q_23Sm100TmaWarpSpecializedILi3ELi2ELi32ELb1ELb0EEEJNSB_IJNSC_ILi128EEESJ_SL_EEENSB_IJNSW_IS1V_SE_EENSW_ISK_SE_EEEEESN_NSB_IJlNSB_IJSE_lllEEESY_EEESN_S21_NS1Q_6fusion15FusionCallbacksIS1U_NS22_17LinearCombinationISN_fSN_fLNS_15FloatRoundStyleE2EEES1W_S1Z_JEEENSA_5SM1004TMEM4LOAD26SM100_TMEM_LOAD_32dp32b32xENSA_13SM90_TMA_LOADENS17_IS1J_S1B_NSW_INSB_IJS1C_SK_EEENSB_IJSK_SE_EEEEEEENSA_39AutoVectorizingCopyWithAssumedAlignmentILi128EEENSA_14SM90_TMA_STOREES2G_S2I_S2I_EEEvvEEEEvNT_6ParamsE)
        .other          _ZN7cutlass13device_kernelINS_4conv6kernel13ConvUniversalINS1_16ConvProblemShapeILNS1_8OperatorE2ELi3EEENS1_10collective14CollectiveConvINS1_47MainloopSm100TmaUmmaWarpSpecializedImplicitGemmILS5_2ELi20ELi3ELi1ELi2EN4cute5tupleIJNSA_1CILi2EEENSC_ILi1EEESE_EEEEENSB_IJNSC_ILi256EEENSB_IJNSC_ILi64EEEEEENSB_IJNSC_ILi32EEEEEEEEENS_10bfloat16_tESN_NSA_8TiledMMAINSA_8MMA_AtomIJNSA_26SM100_MMA_F16BF16_2x1SM_SSISN_SN_fLi256ELi64ELNSA_4UMMA5MajorE1ELSS_1ELNSR_7ScaleInE0ELST_0EEEEEENSA_6LayoutINSB_IJSE_SE_SE_EEENSB_IJNSC_ILi0EEESY_SY_EEEEENSB_IJNSA_10UnderscoreES11_S11_EEEEENS7_6detail27Sm100ImplicitGemmTileTraitsINSA_18SM100_TMA_2SM_LOADENSA_14ComposedLayoutINSA_7SwizzleILi3ELi4ELi3EEENSA_18smem_ptr_flag_bitsILi16EEENSW_INSB_IJSI_NSC_ILi8EEEEEENSB_IJSE_SI_EEEEEEEvEENS15_INSA_25SM100_TMA_2SM_LOAD_IM2COLENS17_INS18_ILi2ELi4ELi3EEES1B_NSW_INSB_IJSK_S1C_EEENSB_IJSE_SK_EEEEEEEvEEEENS_8epilogue10collective18CollectiveEpilogueINS1Q_23Sm100TmaWarpSpecializedILi3ELi2ELi32ELb1ELb0EEEJNSB_IJNSC_ILi128EEESJ_SL_EEENSB_IJNSW_IS1V_SE_EENSW_ISK_SE_EEEEESN_NSB_IJlNSB_IJSE_lllEEESY_EEESN_S21_NS1Q_6fusion15FusionCallbacksIS1U_NS22_17LinearCombinationISN_fSN_fLNS_15FloatRoundStyleE2EEES1W_S1Z_JEEENSA_5SM1004TMEM4LOAD26SM100_TMEM_LOAD_32dp32b32xENSA_13SM90_TMA_LOADENS17_IS1J_S1B_NSW_INSB_IJS1C_SK_EEENSB_IJSK_SE_EEEEEEENSA_39AutoVectorizingCopyWithAssumedAlignmentILi128EEENSA_14SM90_TMA_STOREES2G_S2I_S2I_EEEvvEEEEvNT_6ParamsE,@"STO_CUDA_ENTRY STV_DEFAULT"
_ZN7cutlass13device_kernelINS_4conv6kernel13ConvUniversalINS1_16ConvProblemShapeILNS1_8OperatorE2ELi3EEENS1_10collective14CollectiveConvINS1_47MainloopSm100TmaUmmaWarpSpecializedImplicitGemmILS5_2ELi20ELi3ELi1ELi2EN4cute5tupleIJNSA_1CILi2EEENSC_ILi1EEESE_EEEEENSB_IJNSC_ILi256EEENSB_IJNSC_ILi64EEEEEENSB_IJNSC_ILi32EEEEEEEEENS_10bfloat16_tESN_NSA_8TiledMMAINSA_8MMA_AtomIJNSA_26SM100_MMA_F16BF16_2x1SM_SSISN_SN_fLi256ELi64ELNSA_4UMMA5MajorE1ELSS_1ELNSR_7ScaleInE0ELST_0EEEEEENSA_6LayoutINSB_IJSE_SE_SE_EEENSB_IJNSC_ILi0EEESY_SY_EEEEENSB_IJNSA_10UnderscoreES11_S11_EEEEENS7_6detail27Sm100ImplicitGemmTileTraitsINSA_18SM100_TMA_2SM_LOADENSA_14ComposedLayoutINSA_7SwizzleILi3ELi4ELi3EEENSA_18smem_ptr_flag_bitsILi16EEENSW_INSB_IJSI_NSC_ILi8EEEEEENSB_IJSE_SI_EEEEEEEvEENS15_INSA_25SM100_TMA_2SM_LOAD_IM2COLENS17_INS18_ILi2ELi4ELi3EEES1B_NSW_INSB_IJSK_S1C_EEENSB_IJSE_SK_EEEEEEEvEEEENS_8epilogue10collective18CollectiveEpilogueINS1Q_23Sm100TmaWarpSpecializedILi3ELi2ELi32ELb1ELb0EEEJNSB_IJNSC_ILi128EEESJ_SL_EEENSB_IJNSW_IS1V_SE_EENSW_ISK_SE_EEEEESN_NSB_IJlNSB_IJSE_lllEEESY_EEESN_S21_NS1Q_6fusion15FusionCallbacksIS1U_NS22_17LinearCombinationISN_fSN_fLNS_15FloatRoundStyleE2EEES1W_S1Z_JEEENSA_5SM1004TMEM4LOAD26SM100_TMEM_LOAD_32dp32b32xENSA_13SM90_TMA_LOADENS17_IS1J_S1B_NSW_INSB_IJS1C_SK_EEENSB_IJSK_SE_EEEEEEENSA_39AutoVectorizingCopyWithAssumedAlignmentILi128EEENSA_14SM90_TMA_STOREES2G_S2I_S2I_EEEvvEEEEvNT_6ParamsE:
[----:B------:R-:W1:Y:S01]  /*0000*/  LDC R1, c[0x0][0x37c] ;  /* 0x0000df00ff017b82 */ /* 0x000e620000000800 */
[----:B------:R-:W2:Y:S01]  /*0010*/  S2R R99, SR_TID.X ;  /* 0x0000000000637919 */ /* 0x000ea20000002100 */
[----:B------:R-:W3:Y:S06]  /*0020*/  LDCU.64 UR8, c[0x0][0x990] ;  /* 0x00013200ff0877ac */ /* 0x000eec0008000a00 */
[----:B------:R-:W4:Y:S01]  /*0030*/  S2UR UR4, SR_CgaCtaId ;  /* 0x00000000000479c3 */ /* 0x000f220000008800 */
[----:B-1----:R-:W-:Y:S01]  /*0040*/  VIADD R1, R1, 0xfffffff8 ;  /* 0xfffffff801017836 */ /* 0x002fe20000000000 */
[----:B------:R-:W-:-:S02]  /*0050*/  PRMT R91, RZ, 0x7610, R91 ;  /* 0x00007610ff5b7816 */ /* 0x000fc4000000005b */
[----:B------:R-:W-:Y:S02]  /*0060*/  ELECT P1, URZ, PT ;  /* 0x0000000000ff782f */ /* 0x000fe40003820000 */
[----:B------:R-:W-:Y:S01]  /*0070*/  R2UR UR49, R1 ;  /* 0x00000000013172ca */ /* 0x000fe200000e0000 */
[----:B---3--:R-:W-:-:S04]  /*0080*/  UISETP.NE.U32.AND UP0, UPT, UR8, URZ, UPT ;  /* 0x000000ff0800728c */ /* 0x008fc8000bf05070 */
[----:B------:R-:W-:Y:S02]  /*0090*/  UISETP.NE.AND.EX UP0, UPT, UR9, URZ, UPT, UP0 ;  /* 0x000000ff0900728c */ /* 0x000fe4000bf05300 */
[----:B----4-:R-:W-:Y:S02]  /*00a0*/  ULOP3.LUT UR33, UR4, 0x1, URZ, 0xc0, !UPT ;  /* 0x0000000104217892 */ /* 0x010fe4000f8ec0ff */
[----:B------:R-:W-:Y:S01]  /*00b0*/  ULOP3.LUT UR32, UR4, 0x1, URZ, 0x3c, !UPT ;  /* 0x0000000104207892 */ /* 0x000fe2000f8e3cff */
[----:B--2---:R-:W-:-:S05]  /*00c0*/  SHF.R.U32.HI R92, RZ, 0x5, R99 ;  /* 0x00000005ff5c7819 */ /* 0x004fca0000011663 */
[----:B------:R-:W1:Y:S02]  /*00d0*/  SHFL.IDX PT, R0, R92, RZ, 0x1f ;  /* 0x00001fff5c007589 */ /* 0x000e6400000e0000 */
[----:B-1----:R-:W-:Y:S01]  /*00e0*/  R2UR UR18, R0 ;  /* 0x00000000001272ca */ /* 0x002fe200000e0000 */
[----:B------:R-:W-:-:S14]  /*00f0*/  BRA.U UP0, `(.L_x_0) ;  /* 0x0000000100307547 */ /* 0x000fdc000b800000 */
[----:B------:R-:W1:Y:S02]  /*0100*/  LDCU.64 UR4, c[0x0][0x988] ;  /* 0x00013100ff0477ac */ /* 0x000e640008000a00 */
[----:B-1----:R-:W-:-:S04]  /*0110*/  UISETP.NE.U32.AND UP0, UPT, UR4, URZ, UPT ;  /* 0x000000ff0400728c */ /* 0x002fc8000bf05070 */
[----:B------:R-:W-:-:S09]  /*0120*/  UISETP.NE.AND.EX UP0, UPT, UR5, URZ, UPT, UP0 ;  /* 0x000000ff0500728c */ /* 0x000fd2000bf05300 */
[----:B------:R-:W-:Y:S05]  /*0130*/  BRA.U !UP0, `(.L_x_1) ;  /* 0x0000000108147547 */ /* 0x000fea000b800000 */
[----:B------:R-:W1:Y:S01]  /*0140*/  LDC.64 R2, c[0x0][0x988] ;  /* 0x00026200ff027b82 */ /* 0x000e620000000a00 */
[----:B------:R-:W1:Y:S02]  /*0150*/  LDCU.64 UR4, c[0x0][0x358] ;  /* 0x00006b00ff0477ac */ /* 0x000e640008000a00 */
[----:B-1----:R1:W5:Y:S01]  /*0160*/  LDG.E R41, desc[UR4][R2.64] ;  /* 0x0000000402297981 */ /* 0x002362000c1e1900 */
[----:B------:R-:W-:Y:S01]  /*0170*/  HFMA2 R91, -RZ, RZ, 0, 5.9604644775390625e-08 ;  /* 0x00000001ff5b7431 */ /* 0x000fe200000001ff */
[----:B------:R-:W-:Y:S05]  /*0180*/  BRA `(.L_x_0) ;  /* 0x00000000000c7947 */ /* 0x000fea0003800000 */
.L_x_1:
[----:B------:R-:W1:Y:S01]  /*0190*/  LDCU UR4, c[0x0][0x980] ;  /* 0x00013000ff0477ac */ /* 0x000e620008000800 */
[----:B------:R-:W-:Y:S01]  /*01a0*/  HFMA2 R91, -RZ, RZ, 0, 5.9604644775390625e-08 ;  /* 0x00000001ff5b7431 */ /* 0x000fe200000001ff */
[----:B-1----:R-:W-:-:S07]  /*01b0*/  MOV R41, UR4 ;  /* 0x0000000400297c02 */ /* 0x002fce0008000f00 */
.L_x_0:
[----:B------:R-:W2:Y:S02]  /*01c0*/  LDCU.64 UR4, c[0x0][0x9b0] ;  /* 0x00013600ff0477ac */ /* 0x000ea40008000a00 */
[----:B--2---:R-:W-:-:S04]  /*01d0*/  UISETP.NE.U32.AND UP0, UPT, UR4, URZ, UPT ;  /* 0x000000ff0400728c */ /* 0x004fc8000bf05070 */
[----:B------:R-:W-:-:S09]  /*01e0*/  UISETP.NE.AND.EX UP0, UPT, UR5, URZ, UPT, UP0 ;  /* 0x000000ff0500728c */ /* 0x000fd2000bf05300 */
[----:B------:R-:W-:Y:S05]  /*01f0*/  BRA.U UP0, `(.L_x_2) ;  /* 0x0000000100287547 */ /* 0x000fea000b800000 */
[----:B------:R-:W2:Y:S02]  /*0200*/  LDCU.64 UR4, c[0x0][0x9a8] ;  /* 0x00013500ff0477ac */ /* 0x000ea40008000a00 */
[----:B--2---:R-:W-:-:S04]  /*0210*/  UISETP.NE.U32.AND UP0, UPT, UR4, URZ, UPT ;  /* 0x000000ff0400728c */ /* 0x004fc8000bf05070 */
[----:B------:R-:W-:-:S09]  /*0220*/  UISETP.NE.AND.EX UP0, UPT, UR5, URZ, UPT, UP0 ;  /* 0x000000ff0500728c */ /* 0x000fd2000bf05300 */
[----:B------:R-:W-:Y:S05]  /*0230*/  BRA.U !UP0, `(.L_x_3) ;  /* 0x0000000108107547 */ /* 0x000fea000b800000 */
[----:B------:R-:W2:Y:S01]  /*0240*/  LDC.64 R38, c[0x0][0x9a8] ;  /* 0x00026a00ff267b82 */ /* 0x000ea20000000a00 */
[----:B------:R-:W2:Y:S02]  /*0250*/  LDCU.64 UR4, c[0x0][0x358] ;  /* 0x00006b00ff0477ac */ /* 0x000ea40008000a00 */
[----:B--2---:R2:W5:Y:S01]  /*0260*/  LDG.E R38, desc[UR4][R38.64] ;  /* 0x0000000426267981 */ /* 0x004562000c1e1900 */
[----:B------:R-:W-:Y:S05]  /*0270*/  BRA `(.L_x_2) ;  /* 0x0000000000087947 */ /* 0x000fea0003800000 */
.L_x_3:
[----:B------:R-:W2:Y:S02]  /*0280*/  LDCU UR4, c[0x0][0x9a0] ;  /* 0x00013400ff0477ac */ /* 0x000ea40008000800 */
[----:B--2---:R-:W-:Y:S02]  /*0290*/  MOV R38, UR4 ;  /* 0x0000000400267c02 */ /* 0x004fe40008000f00 */
.L_x_2:
[----:B------:R-:W-:Y:S01]  /*02a0*/  IMAD.U32 R0, RZ, RZ, UR18 ;  /* 0x00000012ff007e24 */ /* 0x000fe2000f8e00ff */
[----:B------:R-:W-:Y:S04]  /*02b0*/  BSSY.RECONVERGENT B0, `(.L_x_4) ;  /* 0x000000c000007945 */ /* 0x000fe80003800200 */
[C---:B------:R-:W-:Y:S02]  /*02c0*/  ISETP.NE.OR P2, PT, R0.reuse, 0x1, !P1 ;  /* 0x000000010000780c */ /* 0x040fe40004f45670 */
[----:B------:R-:W-:-:S11]  /*02d0*/  ISETP.NE.OR P0, PT, R0, 0x3, !P1 ;  /* 0x000000030000780c */ /* 0x000fd60004f05670 */
[----:B------:R-:W-:Y:S05]  /*02e0*/  @P2 BRA `(.L_x_5) ;  /* 0x0000000000202947 */ /* 0x000fea0003800000 */
[----:B------:R-:W3:Y:S02]  /*02f0*/  LDCU.64 UR4, c[0x0][0x348] ;  /* 0x00006900ff0477ac */ /* 0x000ee40008000a00 */
[----:B---3--:R-:W-:Y:S02]  /*0300*/  UIADD3 UR6, UP1, UPT, UR4, 0x80, URZ ;  /* 0x0000008004067890 */ /* 0x008fe4000ff3e0ff */
[----:B------:R-:W-:Y:S02]  /*0310*/  UIADD3 UR4, UP0, UPT, UR4, 0x180, URZ ;  /* 0x0000018004047890 */ /* 0x000fe4000ff1e0ff */
[----:B------:R-:W-:Y:S02]  /*0320*/  UIADD3.X UR7, UPT, UPT, URZ, UR5, URZ, UP1, !UPT ;  /* 0x00000005ff077290 */ /* 0x000fe40008ffe4ff */
[----:B------:R-:W-:-:S07]  /*0330*/  UIADD3.X UR5, UPT, UPT, URZ, UR5, URZ, UP0, !UPT ;  /* 0x00000005ff057290 */ /* 0x000fce00087fe4ff */
[----:B------:R3:W-:Y:S02]  /*0340*/  UTMACCTL.PF [UR6] ;  /* 0x00000000060079b9 */ /* 0x0007e40008040000 */
[----:B------:R3:W-:Y:S02]  /*0350*/  UTMACCTL.PF [UR4] ;  /* 0x00000000040079b9 */ /* 0x0007e40008040000 */
[----:B---3--:R-:W-:Y:S01]  /*0360*/  NOP ;  /* 0x0000000000007918 */ /* 0x008fe20000000000 */
.L_x_5:
[----:B------:R-:W-:Y:S05]  /*0370*/  BSYNC.RECONVERGENT B0 ;  /* 0x0000000000007941 */ /* 0x000fea0003800200 */
.L_x_4:
[----:B------:R-:W-:Y:S04]  /*0380*/  BSSY.RECONVERGENT B0, `(.L_x_6) ;  /* 0x000000a000007945 */ /* 0x000fe80003800200 */
        /* <DEDUP_REMOVED lines=9> */
.L_x_7:
[----:B------:R-:W-:Y:S05]  /*0420*/  BSYNC.RECONVERGENT B0 ;  /* 0x0000000000007941 */ /* 0x000fea0003800200 */
.L_x_6:
[----:B------:R-:W3:Y:S01]  /*0430*/  LDCU.64 UR4, c[0x0][0x988] ;  /* 0x00013100ff0477ac */ /* 0x000ee20008000a00 */
[----:B------:R-:W-:Y:S02]  /*0440*/  UISETP.EQ.U32.AND UP2, UPT, UR8, URZ, UPT ;  /* 0x000000ff0800728c */ /* 0x000fe4000bf42070 */
[----:B------:R-:W-:Y:S02]  /*0450*/  UPLOP3.LUT UP3, UPT, UPT, UPT, UPT, 0x80, 0x8 ;  /* 0x000000000008789c */ /* 0x000fe40003f6f070 */
[----:B---3--:R-:W-:-:S04]  /*0460*/  UISETP.NE.U32.AND UP0, UPT, UR4, URZ, UPT ;  /* 0x000000ff0400728c */ /* 0x008fc8000bf05070 */
[----:B------:R-:W-:-:S04]  /*0470*/  UISETP.NE.AND.EX UP1, UPT, UR5, URZ, UPT, UP0 ;  /* 0x000000ff0500728c */ /* 0x000fc8000bf25300 */
[----:B------:R-:W-:-:S04]  /*0480*/  UISETP.EQ.OR.EX UP4, UPT, UR9, URZ, !UP1, UP2 ;  /* 0x000000ff0900728c */ /* 0x000fc8000cf82720 */
[----:B------:R-:W-:-:S06]  /*0490*/  UP2UR UR4, UPR, URZ, 0x10 ;  /* 0x00000010ff047883 */ /* 0x000fcc0008000000 */
[----:B------:R-:W-:Y:S01]  /*04a0*/  MOV R98, UR4 ;  /* 0x0000000400627c02 */ /* 0x000fe20008000f00 */
[----:B------:R-:W-:Y:S06]  /*04b0*/  BRA.U !UP4, `(.L_x_8) ;  /* 0x000000010c207547 */ /* 0x000fec000b800000 */
[----:B------:R-:W-:Y:S01]  /*04c0*/  UISETP.NE.U32.AND UP0, UPT, UR8, URZ, UPT ;  /* 0x000000ff0800728c */ /* 0x000fe2000bf05070 */
[----:B-----5:R-:W-:Y:S01]  /*04d0*/  FSETP.NEU.AND P0, PT, R41, RZ, PT ;  /* 0x000000ff2900720b */ /* 0x020fe20003f0d000 */
[----:B------:R-:W-:Y:S02]  /*04e0*/  USEL UR4, URZ, 0xffffffff, UP1 ;  /* 0xffffffffff047887 */ /* 0x000fe40008800000 */
[----:B------:R-:W-:-:S10]  /*04f0*/  UISETP.NE.AND.EX UP2, UPT, UR9, URZ, UPT, UP0 ;  /* 0x000000ff0900728c */ /* 0x000fd4000bf45300 */
[----:B------:R-:W-:Y:S01]  /*0500*/  VOTEU.ANY UP0, P0 ;  /* 0x0000000000ff7886 */ /* 0x000fe20000000100 */
[----:B------:R-:W-:-:S04]  /*0510*/  @!UP2 USEL UR4, URZ, 0xffffffff, UP0 ;  /* 0xffffffffff04a887 */ /* 0x000fc80008000000 */
[----:B------:R-:W-:-:S04]  /*0520*/  ULOP3.LUT UR4, UR4, 0x1, URZ, 0xc0, !UPT ;  /* 0x0000000104047892 */ /* 0x000fc8000f8ec0ff */
[----:B------:R-:W-:-:S11]  /*0530*/  UISETP.NE.U32.AND UP3, UPT, UR4, 0x1, UPT ;  /* 0x000000010400788c */ /* 0x000fd6000bf65070 */
.L_x_8:
[----:B------:R-:W3:Y:S01]  /*0540*/  SHFL.IDX PT, R0, R92, RZ, 0x1f ;  /* 0x00001fff5c007589 */ /* 0x000ee200000e0000 */
[----:B------:R-:W-:Y:S02]  /*0550*/  UISETP.NE.AND UP5, UPT, UR18, 0x2, UPT ;  /* 0x000000021200788c */ /* 0x000fe4000bfa5270 */
[----:B------:R-:W-:Y:S02]  /*0560*/  UISETP.NE.AND UP0, UPT, UR18, 0x2, UPT ;  /* 0x000000021200788c */ /* 0x000fe4000bf05270 */
[----:B------:R-:W-:Y:S02]  /*0570*/  UISETP.NE.OR UP2, UPT, UR33, URZ, UP5 ;  /* 0x000000ff2100728c */ /* 0x000fe4000af45670 */
[----:B------:R-:W-:-:S04]  /*0580*/  USEL UR54, URZ, 0x1, UP0 ;  /* 0x00000001ff367887 */ /* 0x000fc80008000000 */
[----:B------:R-:W-:Y:S02]  /*0590*/  PLOP3.LUT P3, PT, P1, PT, UP2, 0xae, 0xea ;  /* 0x0000000000ea781c */ /* 0x000fe40000f6f52e */
[----:B---3--:R-:W-:-:S13]  /*05a0*/  ISETP.NE.AND P0, PT, R0, RZ, PT ;  /* 0x000000ff0000720c */ /* 0x008fda0003f05270 */
[----:B------:R-:W-:Y:S05]  /*05b0*/  @P0 BRA `(.L_x_9) ;  /* 0x0000000000d40947 */ /* 0x000fea0003800000 */
[----:B------:R-:W-:Y:S01]  /*05c0*/  ELECT P0, URZ, PT ;  /* 0x0000000000ff782f */ /* 0x000fe20003800000 */
[----:B------:R-:W-:-:S12]  /*05d0*/  BSSY.RECONVERGENT B0, `(.L_x_9) ;  /* 0x0000033000007945 */ /* 0x000fd80003800200 */
[----:B------:R-:W-:Y:S05]  /*05e0*/  @!P0 BRA `(.L_x_10) ;  /* 0x0000000000c48947 */ /* 0x000fea0003800000 */
[----:B------:R-:W3:Y:S01]  /*05f0*/  S2UR UR5, SR_CgaCtaId ;  /* 0x00000000000579c3 */ /* 0x000ee20000008800 */
[----:B------:R-:W-:Y:S01]  /*0600*/  UMOV UR4, 0x400 ;  /* 0x0000040000047882 */ /* 0x000fe20000000000 */
[----:B------:R-:W-:Y:S02]  /*0610*/  UMOV UR6, 0x1 ;  /* 0x0000000100067882 */ /* 0x000fe40000000000 */
[----:B------:R-:W-:-:S04]  /*0620*/  UIADD3 UR6, UPT, UPT, -UR6, 0x100000, URZ ;  /* 0x0010000006067890 */ /* 0x000fc8000fffe1ff */
[----:B------:R-:W-:Y:S02]  /*0630*/  USHF.L.U32 UR7, UR6, 0xb, URZ ;  /* 0x0000000b06077899 */ /* 0x000fe400080006ff */
[----:B------:R-:W-:Y:S02]  /*0640*/  USHF.L.U32 UR6, UR6, 0x1, URZ ;  /* 0x0000000106067899 */ /* 0x000fe400080006ff */
[----:B---3--:R-:W-:Y:S01]  /*0650*/  ULEA UR4, UR5, UR4, 0x18 ;  /* 0x0000000405047291 */ /* 0x008fe2000f8ec0ff */
[----:B------:R-:W3:Y:S11]  /*0660*/  FENCE.VIEW.ASYNC.S ;  /* 0x00000000000073c6 */ /* 0x000ef60000000000 */
[----:B---3--:R3:W4:Y:S01]  /*0670*/  SYNCS.EXCH.64 URZ, [UR4], UR6 ;  /* 0x0000000604ff75b2 */ /* 0x0087220008000100 */
[----:B------:R3:W1:Y:S01]  /*0680*/  SYNCS.EXCH.64 URZ, [UR4+0xa0], UR6 ;  /* 0x0000a00604ff75b2 */ /* 0x0006620008000100 */
        /* <DEDUP_REMOVED lines=37> */
[----:B------:R3:W1:Y:S02]  /*08e0*/  SYNCS.EXCH.64 URZ, [UR4+0x138], UR6 ;  /* 0x0001380604ff75b2 */ /* 0x0006640008000100 */
[----:B---34-:R-:W-:Y:S01]  /*08f0*/  NOP ;  /* 0x0000000000007918 */ /* 0x018fe20000000000 */
.L_x_10:
[----:B------:R-:W-:Y:S05]  /*0900*/  BSYNC.RECONVERGENT B0 ;  /* 0x0000000000007941 */ /* 0x000fea0003800200 */
.L_x_9:
[----:B------:R-:W3:Y:S01]  /*0910*/  SHFL.IDX PT, R0, R92, RZ, 0x1f ;  /* 0x00001fff5c007589 */ /* 0x000ee200000e0000 */
[----:B------:R-:W-:Y:S01]  /*0920*/  NOP ;  /* 0x0000000000007918 */ /* 0x000fe20000000000 */
[----:B---3--:R-:W-:-:S13]  /*0930*/  ISETP.NE.AND P0, PT, R0, 0x1, PT ;  /* 0x000000010000780c */ /* 0x008fda0003f05270 */
[----:B------:R-:W-:Y:S05]  /*0940*/  @P0 BRA `(.L_x_11) ;  /* 0x0000000000500947 */ /* 0x000fea0003800000 */
[----:B------:R-:W3:Y:S01]  /*0950*/  S2UR UR5, SR_CgaCtaId ;  /* 0x00000000000579c3 */ /* 0x000ee20000008800 */
[----:B------:R-:W-:Y:S01]  /*0960*/  UMOV UR4, 0x400 ;  /* 0x0000040000047882 */ /* 0x000fe20000000000 */
[----:B------:R-:W-:Y:S01]  /*0970*/  UMOV UR8, 0x20 ;  /* 0x0000002000087882 */ /* 0x000fe20000000000 */
[----:B------:R-:W-:Y:S01]  /*0980*/  UMOV UR6, 0x80 ;  /* 0x0000008000067882 */ /* 0x000fe20000000000 */
[----:B------:R-:W-:-:S04]  /*0990*/  UIADD3 UR8, UPT, UPT, -UR8, 0x100000, URZ ;  /* 0x0010000008087890 */ /* 0x000fc8000fffe1ff */
[----:B------:R-:W-:Y:S02]  /*09a0*/  USHF.L.U32 UR9, UR8, 0xb, URZ ;  /* 0x0000000b08097899 */ /* 0x000fe400080006ff */
[----:B------:R-:W-:Y:S02]  /*09b0*/  USHF.L.U32 UR8, UR8, 0x1, URZ ;  /* 0x0000000108087899 */ /* 0x000fe400080006ff */
[----:B------:R-:W-:-:S04]  /*09c0*/  UIADD3 UR6, UPT, UPT, -UR6, 0x100000, URZ ;  /* 0x0010000006067890 */ /* 0x000fc8000fffe1ff */
[----:B------:R-:W-:Y:S02]  /*09d0*/  USHF.L.U32 UR7, UR6, 0xb, URZ ;  /* 0x0000000b06077899 */ /* 0x000fe400080006ff */
[----:B------:R-:W-:Y:S01]  /*09e0*/  USHF.L.U32 UR6, UR6, 0x1, URZ ;  /* 0x0000000106067899 */ /* 0x000fe200080006ff */
[----:B------:R-:W-:Y:S01]  /*09f0*/  ELECT P0, URZ, PT ;  /* 0x0000000000ff782f */ /* 0x000fe20003800000 */
[----:B---3--:R-:W-:Y:S01]  /*0a00*/  ULEA UR4, UR5, UR4, 0x18 ;  /* 0x0000000405047291 */ /* 0x008fe2000f8ec0ff */
[----:B------:R-:W3:Y:S11]  /*0a10*/  FENCE.VIEW.ASYNC.S ;  /* 0x00000000000073c6 */ /* 0x000ef60000000000 */
[----:B---3--:R3:W4:Y:S01]  /*0a20*/  SYNCS.EXCH.64 URZ, [UR4+0x140], UR8 ;  /* 0x0001400804ff75b2 */ /* 0x0087220008000100 */
[----:B------:R3:W1:Y:S01]  /*0a30*/  SYNCS.EXCH.64 URZ, [UR4+0x158], UR6 ;  /* 0x0001580604ff75b2 */ /* 0x0006620008000100 */
[----:B------:R3:W1:Y:S01]  /*0a40*/  SYNCS.EXCH.64 URZ, [UR4+0x148], UR8 ;  /* 0x0001480804ff75b2 */ /* 0x0006620008000100 */
[----:B------:R3:W1:Y:S01]  /*0a50*/  SYNCS.EXCH.64 URZ, [UR4+0x160], UR6 ;  /* 0x0001600604ff75b2 */ /* 0x0006620008000100 */
[----:B------:R3:W1:Y:S01]  /*0a60*/  SYNCS.EXCH.64 URZ, [UR4+0x150], UR8 ;  /* 0x0001500804ff75b2 */ /* 0x0006620008000100 */
[----:B------:R3:W1:Y:S01]  /*0a70*/  SYNCS.EXCH.64 URZ, [UR4+0x168], UR6 ;  /* 0x0001680604ff75b2 */ /* 0x0006620008000100 */
[----:B------:R-:W-:Y:S01]  /*0a80*/  NOP ;  /* 0x0000000000007918 */ /* 0x000fe20000000000 */
.L_x_11:
[----:B------:R-:W2:Y:S01]  /*0a90*/  SHFL.IDX PT, R0, R92, RZ, 0x1f ;  /* 0x00001fff5c007589 */ /* 0x000ea200000e0000 */
[----:B------:R-:W-:Y:S01]  /*0aa0*/  NOP ;  /* 0x0000000000007918 */ /* 0x000fe20000000000 */
[----:B--2---:R-:W-:-:S13]  /*0ab0*/  ISETP.NE.AND P0, PT, R0, 0x3, PT ;  /* 0x000000030000780c */ /* 0x004fda0003f05270 */
[----:B------:R-:W-:Y:S05]  /*0ac0*/  @P0 BRA `(.L_x_12) ;  /* 0x0000000000300947 */ /* 0x000fea0003800000 */
[----:B------:R-:W2:Y:S01]  /*0ad0*/  S2UR UR5, SR_CgaCtaId ;  /* 0x00000000000579c3 */ /* 0x000ea20000008800 */
[----:B---3--:R-:W-:Y:S01]  /*0ae0*/  UMOV UR4, 0x400 ;  /* 0x0000040000047882 */ /* 0x008fe20000000000 */
[----:B------:R-:W-:Y:S01]  /*0af0*/  UMOV UR6, 0x20 ;  /* 0x0000002000067882 */ /* 0x000fe20000000000 */
[----:B------:R-:W-:Y:S01]  /*0b00*/  ELECT P0, URZ, PT ;  /* 0x0000000000ff782f */ /* 0x000fe20003800000 */
[----:B------:R-:W-:-:S04]  /*0b10*/  UIADD3 UR6, UPT, UPT, -UR6, 0x100000, URZ ;  /* 0x0010000006067890 */ /* 0x000fc8000fffe1ff */
[----:B------:R-:W-:Y:S02]  /*0b20*/  USHF.L.U32 UR7, UR6, 0xb, URZ ;  /* 0x0000000b06077899 */ /* 0x000fe400080006ff */
[----:B------:R-:W-:Y:S02]  /*0b30*/  USHF.L.U32 UR6, UR6, 0x1, URZ ;  /* 0x0000000106067899 */ /* 0x000fe400080006ff */
[----:B--2---:R-:W-:Y:S01]  /*0b40*/  ULEA UR4, UR5, UR4, 0x18 ;  /* 0x0000000405047291 */ /* 0x004fe2000f8ec0ff */
[----:B------:R-:W2:Y:S11]  /*0b50*/  FENCE.VIEW.ASYNC.S ;  /* 0x00000000000073c6 */ /* 0x000eb60000000000 */
[----:B--2---:R2:W3:Y:S01]  /*0b60*/  SYNCS.EXCH.64 URZ, [UR4+0x170], UR6 ;  /* 0x0001700604ff75b2 */ /* 0x0044e20008000100 */
[----:B------:R2:W1:Y:S01]  /*0b70*/  SYNCS.EXCH.64 URZ, [UR4+0x178], UR6 ;  /* 0x0001780604ff75b2 */ /* 0x0004620008000100 */
[----:B------:R-:W-:Y:S01]  /*0b80*/  NOP ;  /* 0x0000000000007918 */ /* 0x000fe20000000000 */
.L_x_12:
[----:B------:R-:W4:Y:S01]  /*0b90*/  SHFL.IDX PT, R0, R92, RZ, 0x1f ;  /* 0x00001fff5c007589 */ /* 0x000f2200000e0000 */
[----:B------:R-:W-:Y:S01]  /*0ba0*/  NOP ;  /* 0x0000000000007918 */ /* 0x000fe20000000000 */
[----:B----4-:R-:W-:-:S13]  /*0bb0*/  ISETP.NE.AND P0, PT, R0, 0x4, PT ;  /* 0x000000040000780c */ /* 0x010fda0003f05270 */
[----:B------:R-:W-:Y:S05]  /*0bc0*/  @P0 BRA `(.L_x_13) ;  /* 0x0000000000440947 */ /* 0x000fea0003800000 */
[----:B------:R-:W4:Y:S01]  /*0bd0*/  S2UR UR5, SR_CgaCtaId ;  /* 0x00000000000579c3 */ /* 0x000f220000008800 */
[----:B--23--:R-:W-:Y:S01]  /*0be0*/  UMOV UR4, 0x1e0 ;  /* 0x000001e000047882 */ /* 0x00cfe20000000000 */
[----:B------:R-:W-:Y:S01]  /*0bf0*/  UMOV UR6, 0x400 ;  /* 0x0000040000067882 */ /* 0x000fe20000000000 */
[----:B------:R-:W-:Y:S01]  /*0c00*/  USEL UR4, UR4, 0x1a0, UP3 ;  /* 0x000001a004047887 */ /* 0x000fe20009800000 */
[----:B------:R-:W-:Y:S01]  /*0c10*/  UMOV UR8, 0x1 ;  /* 0x0000000100087882 */ /* 0x000fe20000000000 */
[----:B------:R-:W-:Y:S01]  /*0c20*/  ELECT P0, URZ, PT ;  /* 0x0000000000ff782f */ /* 0x000fe20003800000 */
[----:B------:R-:W-:-:S04]  /*0c30*/  UIADD3 UR8, UPT, UPT, -UR8, 0x100000, URZ ;  /* 0x0010000008087890 */ /* 0x000fc8000fffe1ff */
[----:B------:R-:W-:Y:S02]  /*0c40*/  USHF.L.U32 UR9, UR8, 0xb, URZ ;  /* 0x0000000b08097899 */ /* 0x000fe400080006ff */
[----:B------:R-:W-:Y:S02]  /*0c50*/  USHF.L.U32 UR8, UR8, 0x1, URZ ;  /* 0x0000000108087899 */ /* 0x000fe400080006ff */
[----:B----4-:R-:W-:Y:S02]  /*0c60*/  ULEA UR6, UR5, UR6, 0x18 ;  /* 0x0000000605067291 */ /* 0x010fe4000f8ec0ff */
[----:B------:R-:W-:-:S04]  /*0c70*/  UIADD3 UR4, UPT, UPT, -UR4, 0x100000, URZ ;  /* 0x0010000004047890 */ /* 0x000fc8000fffe1ff */
[----:B------:R-:W-:Y:S02]  /*0c80*/  USHF.L.U32 UR5, UR4, 0xb, URZ ;  /* 0x0000000b04057899 */ /* 0x000fe400080006ff */
[----:B------:R-:W-:Y:S01]  /*0c90*/  USHF.L.U32 UR4, UR4, 0x1, URZ ;  /* 0x0000000104047899 */ /* 0x000fe200080006ff */
[----:B------:R-:W2:Y:S03]  /*0ca0*/  FENCE.VIEW.ASYNC.S ;  /* 0x00000000000073c6 */ /* 0x000ea60000000000 */
[----:B--2---:R4:W2:Y:S08]  /*0cb0*/  SYNCS.EXCH.64 URZ, [UR6+0x180], UR8 ;  /* 0x0001800806ff75b2 */ /* 0x0048b00008000100 */
[----:B------:R4:W3:Y:S02]  /*0cc0*/  SYNCS.EXCH.64 URZ, [UR6+0x188], UR4 ;  /* 0x0001880406ff75b2 */ /* 0x0008e40008000100 */
[----:B----4-:R-:W-:Y:S01]  /*0cd0*/  NOP ;  /* 0x0000000000007918 */ /* 0x010fe20000000000 */
.L_x_13:
[----:B------:R-:W4:Y:S01]  /*0ce0*/  SHFL.IDX PT, R0, R92, RZ, 0x1f ;  /* 0x00001fff5c007589 */ /* 0x000f2200000e0000 */
[----:B------:R-:W-:Y:S01]  /*0cf0*/  ISETP.NE.OR P1, PT, RZ, UR18, !P1 ;  /* 0x00000012ff007c0c */ /* 0x000fe2000cf25670 */
[----:B------:R-:W-:Y:S01]  /*0d00*/  NOP ;  /* 0x0000000000007918 */ /* 0x000fe20000000000 */
[----:B----4-:R-:W-:-:S13]  /*0d10*/  ISETP.NE.AND P0, PT, R0, 0x5, PT ;  /* 0x000000050000780c */ /* 0x010fda0003f05270 */
[----:B------:R-:W-:Y:S05]  /*0d20*/  @P0 BRA `(.L_x_14) ;  /* 0x0000000000480947 */ /* 0x000fea0003800000 */
[----:B------:R-:W4:Y:S01]  /*0d30*/  S2UR UR5, SR_CgaCtaId ;  /* 0x00000000000579c3 */ /* 0x000f220000008800 */
[----:B--23--:R-:W-:Y:S01]  /*0d40*/  UMOV UR4, 0x400 ;  /* 0x0000040000047882 */ /* 0x00cfe20000000000 */
        /* <DEDUP_REMOVED lines=9> */
[----:B----4-:R-:W-:Y:S01]  /*0de0*/  ULEA UR4, UR5, UR4, 0x18 ;  /* 0x0000000405047291 */ /* 0x010fe2000f8ec0ff */
[----:B------:R-:W2:Y:S11]  /*0df0*/  FENCE.VIEW.ASYNC.S ;  /* 0x00000000000073c6 */ /* 0x000eb60000000000 */
[----:B--2---:R4:W2:Y:S01]  /*0e00*/  SYNCS.EXCH.64 URZ, [UR4+0x190], UR6 ;  /* 0x0001900604ff75b2 */ /* 0x0048a20008000100 */
[----:B------:R4:W3:Y:S01]  /*0e10*/  SYNCS.EXCH.64 URZ, [UR4+0x1a0], UR8 ;  /* 0x0001a00804ff75b2 */ /* 0x0008e20008000100 */
[----:B------:R4:W1:Y:S01]  /*0e20*/  SYNCS.EXCH.64 URZ, [UR4+0x198], UR6 ;  /* 0x0001980604ff75b2 */ /* 0x0008620008000100 */
[----:B------:R4:W1:Y:S02]  /*0e30*/  SYNCS.EXCH.64 URZ, [UR4+0x1a8], UR8 ;  /* 0x0001a80804ff75b2 */ /* 0x0008640008000100 */
[----:B----4-:R-:W-:Y:S01]  /*0e40*/  NOP ;  /* 0x0000000000007918 */ /* 0x010fe20000000000 */
.L_x_14:
[----:B--23--:R-:W2:Y:S01]  /*0e50*/  S2UR UR7, SR_CgaCtaId ;  /* 0x00000000000779c3 */ /* 0x00cea20000008800 */
[----:B------:R-:W-:Y:S01]  /*0e60*/  VOTEU.ALL UP0, P1 ;  /* 0x0000000000ff7886 */ /* 0x000fe20000800000 */
[----:B------:R-:W-:Y:S01]  /*0e70*/  UMOV UR4, 0x20 ;  /* 0x0000002000047882 */ /* 0x000fe20000000000 */
[----:B------:R-:W-:Y:S01]  /*0e80*/  NOP ;  /* 0x0000000000007918 */ /* 0x000fe20000000000 */
[----:B-1----:R-:W-:Y:S01]  /*0e90*/  LOP3.LUT R3, R99, 0x1f, RZ, 0xc0, !PT ;  /* 0x0000001f63037812 */ /* 0x002fe200078ec0ff */
[----:B------:R-:W-:Y:S01]  /*0ea0*/  UISETP.NE.AND UP4, UPT, UR18, URZ, UPT ;  /* 0x000000ff1200728c */ /* 0x000fe2000bf85270 */
[----:B------:R-:W-:Y:S01]  /*0eb0*/  @!UP0 UMOV UR6, 0x400 ;  /* 0x0000040000068882 */ /* 0x000fe20000000000 */
[----:B------:R-:W-:-:S04]  /*0ec0*/  @!UP0 UIADD3 UR4, UPT, UPT, -UR4, 0x100000, URZ ;  /* 0x0010000004048890 */ /* 0x000fc8000fffe1ff */
[----:B------:R-:W-:Y:S02]  /*0ed0*/  @!UP0 USHF.L.U32 UR5, UR4, 0xb, URZ ;  /* 0x0000000b04058899 */ /* 0x000fe400080006ff */
[----:B------:R-:W-:Y:S02]  /*0ee0*/  @!UP0 USHF.L.U32 UR4, UR4, 0x1, URZ ;  /* 0x0000000104048899 */ /* 0x000fe400080006ff */
[----:B--2---:R-:W-:Y:S01]  /*0ef0*/  @!UP0 ULEA UR6, UR7, UR6, 0x18 ;  /* 0x0000000607068291 */ /* 0x004fe2000f8ec0ff */
[----:B------:R-:W1:Y:S01]  /*0f00*/  LDCU UR7, c[0x0][0x36c] ;  /* 0x00006d80ff0777ac */ /* 0x000e620008000800 */
[----:B------:R-:W-:Y:S01]  /*0f10*/  VOTEU.ALL UP0, P1 ;  /* 0x0000000000ff7886 */ /* 0x000fe20000800000 */
[----:B------:R-:W2:Y:S09]  /*0f20*/  FENCE.VIEW.ASYNC.S ;  /* 0x00000000000073c6 */ /* 0x000eb20000000000 */
[----:B--2---:R2:W3:Y:S01]  /*0f30*/  @!UP0 SYNCS.EXCH.64 URZ, [UR6+0x1b0], UR4 ;  /* 0x0001b00406ff85b2 */ /* 0x0044e20008000100 */
[----:B-1----:R-:W-:-:S09]  /*0f40*/  UISETP.EQ.U32.AND UP6, UPT, UR7, 0x1, UPT ;  /* 0x000000010700788c */ /* 0x002fd2000bfc2070 */
[----:B--2---:R-:W-:Y:S05]  /*0f50*/  BRA.U !UP6, `(.L_x_15) ;  /* 0x000000010e087547 */ /* 0x004fea000b800000 */
[----:B---3--:R-:W-:Y:S01]  /*0f60*/  UCGABAR_ARV ;  /* 0x00000000000079c7 */ /* 0x008fe20008000000 */
[----:B------:R-:W-:Y:S05]  /*0f70*/  BRA `(.L_x_16) ;  /* 0x0000000000047947 */ /* 0x000fea0003800000 */
.L_x_15:
[----:B---3--:R-:W-:Y:S01]  /*0f80*/  NOP ;  /* 0x0000000000007918 */ /* 0x008fe20000000000 */
.L_x_16:
[----:B------:R-:W1:Y:S01]  /*0f90*/  S2UR UR20, SR_CTAID.X ;  /* 0x00000000001479c3 */ /* 0x000e620000002500 */
[----:B------:R-:W-:-:S05]  /*0fa0*/  CS2R.32 R97, SR_CgaSize ;  /* 0x0000000000617805 */ /* 0x000fca0000008a00 */
[----:B------:R-:W-:-:S05]  /*0fb0*/  IMAD R97, R97, -0xa0, RZ ;  /* 0xffffff6061617824 */ /* 0x000fca00078e02ff */
[----:B------:R-:W-:-:S14]  /*0fc0*/  R2UR UR5, R97 ;  /* 0x00000000610572ca */ /* 0x000fdc00000e0000 */
[----:B------:R-:W2:Y:S01]  /*0fd0*/  LDCU UR5, c[0x0][UR5+0x2b0] ;  /* 0x00005600050577ac */ /* 0x000ea20008000800 */
[----:B------:R-:W-:-:S05]  /*0fe0*/  CS2R.32 R97, SR_CgaSize ;  /* 0x0000000000617805 */ /* 0x000fca0000008a00 */
[----:B------:R-:W-:-:S05]  /*0ff0*/  IMAD R97, R97, -0xa0, RZ ;  /* 0xffffff6061617824 */ /* 0x000fca00078e02ff */
[----:B------:R-:W-:-:S14]  /*1000*/  R2UR UR4, R97 ;  /* 0x00000000610472ca */ /* 0x000fdc00000e0000 */
[----:B------:R-:W3:Y:S01]  /*1010*/  LDCU UR4, c[0x0][UR4+0x2b4] ;  /* 0x00005680040477ac */ /* 0x000ee20008000800 */
[----:B------:R-:W4:Y:S01]  /*1020*/  S2UR UR22, SR_CTAID.Y ;  /* 0x00000000001679c3 */ /* 0x000f220000002600 */
[----:B------:R-:W-:-:S05]  /*1030*/  CS2R.32 R97, SR_CgaSize ;  /* 0x0000000000617805 */ /* 0x000fca0000008a00 */
[----:B------:R-:W-:-:S05]  /*1040*/  IMAD R97, R97, -0xa0, RZ ;  /* 0xffffff6061617824 */ /* 0x000fca00078e02ff */
[----:B------:R-:W-:-:S14]  /*1050*/  R2UR UR7, R97 ;  /* 0x00000000610772ca */ /* 0x000fdc00000e0000 */
[----:B------:R-:W3:Y:S01]  /*1060*/  LDCU UR7, c[0x0][UR7+0x2a0] ;  /* 0x00005400070777ac */ /* 0x000ee20008000800 */
[----:B------:R-:W-:-:S05]  /*1070*/  CS2R.32 R97, SR_CgaSize ;  /* 0x0000000000617805 */ /* 0x000fca0000008a00 */
[----:B------:R-:W-:-:S05]  /*1080*/  IMAD R97, R97, -0xa0, RZ ;  /* 0xffffff6061617824 */ /* 0x000fca00078e02ff */
[----:B------:R-:W-:-:S14]  /*1090*/  R2UR UR8, R97 ;  /* 0x00000000610872ca */ /* 0x000fdc00000e0000 */
[----:B------:R-:W3:Y:S01]  /*10a0*/  LDCU UR8, c[0x0][UR8+0x2a4] ;  /* 0x00005480080877ac */ /* 0x000ee20008000800 */
[----:B------:R-:W3:Y:S01]  /*10b0*/  LDCU UR19, c[0x0][0xc24] ;  /* 0x00018480ff1377ac */ /* 0x000ee20008000800 */
[----:B------:R-:W3:Y:S01]  /*10c0*/  LDCU UR39, c[0x0][0xc24] ;  /* 0x00018480ff2777ac */ /* 0x000ee20008000800 */
[----:B-1----:R-:W-:Y:S01]  /*10d0*/  I2FP.F32.U32 R2, UR20 ;  /* 0x0000001400027c45 */ /* 0x002fe20008201000 */
[----:B------:R-:W1:Y:S04]  /*10e0*/  LDCU UR24, c[0x0][0xc30] ;  /* 0x00018600ff1877ac */ /* 0x000e680008000800 */
[----:B--2---:R-:W-:Y:S01]  /*10f0*/  FMUL R2, R2, UR5 ;  /* 0x0000000502027c20 */ /* 0x004fe20008400000 */
[----:B----4-:R-:W-:-:S05]  /*1100*/  I2FP.F32.U32 R0, UR22 ;  /* 0x0000001600007c45 */ /* 0x010fca0008201000 */
[----:B------:R-:W2:Y:S01]  /*1110*/  F2I.U32.TRUNC.NTZ R2, R2 ;  /* 0x0000000200027305 */ /* 0x000ea2000020f000 */
[----:B---3--:R-:W-:-:S07]  /*1120*/  FMUL R0, R0, UR4 ;  /* 0x0000000400007c20 */ /* 0x008fce0008400000 */
[----:B------:R-:W3:Y:S01]  /*1130*/  F2I.U32.TRUNC.NTZ R0, R0 ;  /* 0x0000000000007305 */ /* 0x000ee2000020f000 */
[----:B--2---:R-:W-:Y:S02]  /*1140*/  R2UR UR4, R2 ;  /* 0x00000000020472ca */ /* 0x004fe400000e0000 */
[----:B------:R-:W-:Y:S02]  /*1150*/  PRMT R2, RZ, 0x7610, R2 ;  /* 0x00007610ff027816 */ /* 0x000fe40000000002 */
[----:B---3--:R-:W-:Y:S02]  /*1160*/  R2UR UR6, R0 ;  /* 0x00000000000672ca */ /* 0x008fe400000e0000 */
[----:B------:R-:W-:-:S07]  /*1170*/  PRMT R0, RZ, 0x7610, R0 ;  /* 0x00007610ff007816 */ /* 0x000fce0000000000 */
[----:B------:R-:W-:-:S04]  /*1180*/  UIADD3 UR5, UPT, UPT, -UR4, URZ, URZ ;  /* 0x000000ff04057290 */ /* 0x000fc8000fffe1ff */
[----:B------:R-:W-:Y:S02]  /*1190*/  UIMAD UR5, UR7, UR5, UR20 ;  /* 0x00000005070572a4 */ /* 0x000fe4000f8e0214 */
[----:B------:R-:W-:-:S04]  /*11a0*/  UIADD3 UR4, UPT, UPT, -UR6, URZ, URZ ;  /* 0x000000ff06047290 */ /* 0x000fc8000fffe1ff */
[----:B------:R-:W-:Y:S01]  /*11b0*/  IMAD.U32 R97, RZ, RZ, UR5 ;  /* 0x00000005ff617e24 */ /* 0x000fe2000f8e00ff */
[----:B------:R-:W-:-:S06]  /*11c0*/  UIMAD UR4, UR8, UR4, UR22 ;  /* 0x00000004080472a4 */ /* 0x000fcc000f8e0216 */
[----:B------:R-:W-:Y:S01]  /*11d0*/  IMAD.U32 R96, RZ, RZ, UR4 ;  /* 0x00000004ff607e24 */ /* 0x000fe2000f8e00ff */
[----:B-1----:R-:W-:Y:S06]  /*11e0*/  BRA.U UP4, `(.L_x_17) ;  /* 0x0000000104307547 */ /* 0x002fec000b800000 */
[----:B------:R-:W-:Y:S01]  /*11f0*/  R2UR UR5, R96 ;  /* 0x00000000600572ca */ /* 0x000fe200000e0000 */
[----:B------:R-:W-:Y:S01]  /*1200*/  UMOV UR7, 0x3 ;  /* 0x0000000300077882 */ /* 0x000fe20000000000 */
[----:B------:R-:W-:-:S11]  /*1210*/  R2UR UR4, R97 ;  /* 0x00000000610472ca */ /* 0x000fd600000e0000 */
[----:B------:R-:W-:-:S04]  /*1220*/  UISETP.NE.AND UP0, UPT, UR5, URZ, UPT ;  /* 0x000000ff0500728c */ /* 0x000fc8000bf05270 */
[----:B------:R-:W-:Y:S02]  /*1230*/  UISETP.LT.U32.OR UP0, UPT, UR4, 0x2, !UP0 ;  /* 0x000000020400788c */ /* 0x000fe4000c701470 */
[----:B------:R-:W-:Y:S02]  /*1240*/  ULOP3.LUT UR4, UR4, 0xfffffffe, URZ, 0xc0, !UPT ;  /* 0xfffffffe04047892 */ /* 0x000fe4000f8ec0ff */
[----:B------:R-:W-:Y:S02]  /*1250*/  USEL UR6, URZ, 0x1, !UP0 ;  /* 0x00000001ff067887 */ /* 0x000fe4000c000000 */
[----:B------:R-:W-:Y:S02]  /*1260*/  USEL UR5, URZ, 0x2, !UP0 ;  /* 0x00000002ff057887 */ /* 0x000fe4000c000000 */
[----:B------:R-:W-:Y:S02]  /*1270*/  USHF.L.U32 UR4, UR7, UR4, URZ ;  /* 0x0000000407047299 */ /* 0x000fe400080006ff */
[----:B------:R-:W-:-:S04]  /*1280*/  UIADD3 UR5, UPT, UPT, UR6, UR5, URZ ;  /* 0x0000000506057290 */ /* 0x000fc8000fffe0ff */
[----:B------:R-:W-:Y:S02]  /*1290*/  IMAD.U32 R0, RZ, RZ, UR4 ;  /* 0x00000004ff007e24 */ /* 0x000fe4000f8e00ff */
[----:B------:R-:W-:-:S07]  /*12a0*/  IMAD.U32 R2, RZ, RZ, UR5 ;  /* 0x00000005ff027e24 */ /* 0x000fce000f8e00ff */
.L_x_17:
[----:B------:R-:W1:Y:S01]  /*12b0*/  S2UR UR50, SR_CTAID.Z ;  /* 0x00000000003279c3 */ /* 0x000e620000002700 */
[----:B------:R-:W-:Y:S01]  /*12c0*/  UISETP.GE.AND UP0, UPT, UR19, 0x1, UPT ;  /* 0x000000011300788c */ /* 0x000fe2000bf06270 */
[----:B------:R-:W-:-:S08]  /*12d0*/  UMOV UR29, UR20 ;  /* 0x00000014001d7c82 */ /* 0x000fd00008000000 */
[----:B------:R-:W-:Y:S05]  /*12e0*/  BRA.U !UP0, `(.L_x_18) ;  /* 0x0000000108d47547 */ /* 0x000fea000b800000 */
[----:B------:R-:W2:Y:S01]  /*12f0*/  LDCU.128 UR12, c[0x0][0xc10] ;  /* 0x00018200ff0c77ac */ /* 0x000ea20008000c00 */
[----:B------:R-:W3:Y:S01]  /*1300*/  LDCU UR21, c[0x0][0xc0c] ;  /* 0x00018180ff1577ac */ /* 0x000ee20008000800 */
[----:B------:R-:W4:Y:S01]  /*1310*/  LDCU UR6, c[0x0][0x370] ;  /* 0x00006e00ff0677ac */ /* 0x000f220008000800 */
[----:B------:R-:W1:Y:S01]  /*1320*/  LDCU UR7, c[0x0][0x374] ;  /* 0x00006e80ff0777ac */ /* 0x000e620008000800 */
[----:B------:R-:W1:Y:S01]  /*1330*/  LDCU UR23, c[0x0][0xc20] ;  /* 0x00018400ff1777ac */ /* 0x000e620008000800 */
[----:B--2---:R-:W-:Y:S02]  /*1340*/  UIMAD.WIDE.U32 UR4, UR20, UR12, URZ ;  /* 0x0000000c140472a5 */ /* 0x004fe4000f8e00ff */
[----:B---3--:R-:W-:Y:S01]  /*1350*/  UISETP.NE.AND UP0, UPT, UR21, 0x1, UPT ;  /* 0x000000011500788c */ /* 0x008fe2000bf05270 */
[----:B------:R-:W2:Y:S01]  /*1360*/  LDCU.64 UR8, c[0x0][0xc28] ;  /* 0x00018500ff0877ac */ /* 0x000ea20008000a00 */
[----:B----4-:R-:W-:-:S03]  /*1370*/  UIMAD.WIDE.U32 UR10, UR6, UR12, URZ ;  /* 0x0000000c060a72a5 */ /* 0x010fc6000f8e00ff */
[----:B------:R-:W-:Y:S01]  /*1380*/  UMOV UR4, UR5 ;  /* 0x0000000500047c82 */ /* 0x000fe20008000000 */
[----:B------:R-:W-:Y:S02]  /*1390*/  UISETP.NE.AND UP2, UPT, UR19, 0x1, UPT ;  /* 0x000000011300788c */ /* 0x000fe4000bf45270 */
[----:B------:R-:W-:Y:S01]  /*13a0*/  USHF.R.U32.HI UR4, URZ, UR13, UR4 ;  /* 0x0000000dff047299 */ /* 0x000fe20008011604 */
[----:B------:R-:W-:Y:S01]  /*13b0*/  UMOV UR10, UR11 ;  /* 0x0000000b000a7c82 */ /* 0x000fe20008000000 */
[----:B------:R-:W-:Y:S02]  /*13c0*/  UIMAD.WIDE.U32 UR16, UR22, UR15, URZ ;  /* 0x0000000f161072a5 */ /* 0x000fe4000f8e00ff */
[----:B------:R-:W-:Y:S02]  /*13d0*/  USEL UR5, UR20, UR4, !UP0 ;  /* 0x0000000414057287 */ /* 0x000fe4000c000000 */
[----:B------:R-:W-:Y:S02]  /*13e0*/  @UP0 USHF.R.U32.HI UR6, URZ, UR13, UR10 ;  /* 0x0000000dff060299 */ /* 0x000fe4000801160a */
[----:B------:R-:W-:-:S02]  /*13f0*/  UISETP.NE.AND UP0, UPT, UR14, 0x1, UPT ;  /* 0x000000010e00788c */ /* 0x000fc4000bf05270 */
[----:B-1----:R-:W-:Y:S02]  /*1400*/  UIMAD.WIDE.U32 UR10, UR7, UR15, URZ ;  /* 0x0000000f070a72a5 */ /* 0x002fe4000f8e00ff */
[----:B--2---:R-:W-:Y:S01]  /*1410*/  UIMAD.WIDE.U32 UR12, UR6, UR8, URZ ;  /* 0x00000008060c72a5 */ /* 0x004fe2000f8e00ff */
[----:B------:R-:W-:Y:S01]  /*1420*/  UMOV UR4, UR17 ;  /* 0x0000001100047c82 */ /* 0x000fe20008000000 */
[----:B------:R-:W-:-:S03]  /*1430*/  UIADD3 UR29, UPT, UPT, -UR5, URZ, URZ ;  /* 0x000000ff051d7290 */ /* 0x000fc6000fffe1ff */
[----:B------:R-:W-:Y:S01]  /*1440*/  UMOV UR10, UR11 ;  /* 0x0000000b000a7c82 */ /* 0x000fe20008000000 */
[----:B------:R-:W-:Y:S02]  /*1450*/  USHF.R.U32.HI UR4, URZ, UR23, UR4 ;  /* 0x00000017ff047299 */ /* 0x000fe40008011604 */
[----:B------:R-:W-:Y:S01]  /*1460*/  @UP0 USHF.R.U32.HI UR7, URZ, UR23, UR10 ;  /* 0x00000017ff070299 */ /* 0x000fe2000801160a */
[----:B------:R-:W-:Y:S01]  /*1470*/  UMOV UR12, UR13 ;  /* 0x0000000d000c7c82 */ /* 0x000fe20008000000 */
[----:B------:R-:W-:Y:S02]  /*1480*/  USEL UR4, UR22, UR4, !UP0 ;  /* 0x0000000416047287 */ /* 0x000fe4000c000000 */
[----:B------:R-:W-:Y:S02]  /*1490*/  UIMAD.WIDE.U32 UR10, UR7, UR8, URZ ;  /* 0x00000008070a72a5 */ /* 0x000fe4000f8e00ff */
[----:B------:R-:W-:Y:S02]  /*14a0*/  @UP2 USHF.R.U32.HI UR6, URZ, UR9, UR12 ;  /* 0x00000009ff062299 */ /* 0x000fe4000801160c */
[----:B------:R-:W-:-:S02]  /*14b0*/  UIMAD.WIDE.U32 UR12, UR4, UR8, URZ ;  /* 0x00000008040c72a5 */ /* 0x000fc4000f8e00ff */
[----:B------:R-:W-:Y:S01]  /*14c0*/  UIMAD UR29, UR21, UR29, UR20 ;  /* 0x0000001d151d72a4 */ /* 0x000fe2000f8e0214 */
[----:B------:R-:W-:Y:S02]  /*14d0*/  UMOV UR10, UR11 ;  /* 0x0000000b000a7c82 */ /* 0x000fe40008000000 */
[----:B------:R-:W-:Y:S02]  /*14e0*/  @UP2 USHF.R.U32.HI UR7, URZ, UR9, UR10 ;  /* 0x00000009ff072299 */ /* 0x000fe4000801160a */
[----:B------:R-:W-:Y:S02]  /*14f0*/  UIMAD UR10, UR6, UR19, URZ ;  /* 0x00000013060a72a4 */ /* 0x000fe4000f8e02ff */
[----:B------:R-:W-:-:S04]  /*1500*/  UIMAD UR7, UR7, UR19, URZ ;  /* 0x00000013070772a4 */ /* 0x000fc8000f8e02ff */
[----:B------:R-:W-:-:S03]  /*1510*/  UISETP.GE.AND UP0, UPT, UR4, UR7, UPT ;  /* 0x000000070400728c */ /* 0x000fc6000bf06270 */
[----:B------:R-:W-:Y:S01]  /*1520*/  UMOV UR7, UR13 ;  /* 0x0000000d00077c82 */ /* 0x000fe20008000000 */
[----:B------:R-:W-:Y:S02]  /*1530*/  UISETP.GE.OR UP0, UPT, UR5, UR10, UP0 ;  /* 0x0000000a0500728c */ /* 0x000fe40008706670 */
[----:B------:R-:W-:Y:S02]  /*1540*/  UIMAD.WIDE.U32 UR10, UR5, UR8, URZ ;  /* 0x00000008050a72a5 */ /* 0x000fe4000f8e00ff */
[----:B------:R-:W-:Y:S02]  /*1550*/  USHF.R.U32.HI UR7, URZ, UR9, UR7 ;  /* 0x00000009ff077299 */ /* 0x000fe40008011607 */
[----:B------:R-:W-:Y:S02]  /*1560*/  UIADD3 UR10, UPT, UPT, -UR4, URZ, URZ ;  /* 0x000000ff040a7290 */ /* 0x000fe4000fffe1ff */
[----:B------:R-:W-:Y:S02]  /*1570*/  USEL UR7, UR4, UR7, !UP2 ;  /* 0x0000000704077287 */ /* 0x000fe4000d000000 */
[----:B------:R-:W-:Y:S01]  /*1580*/  UIMAD UR10, UR14, UR10, UR22 ;  /* 0x0000000a0e0a72a4 */ /* 0x000fe2000f8e0216 */
[----:B------:R-:W-:-:S02]  /*1590*/  @!UP0 UMOV UR8, UR11 ;  /* 0x0000000b00088c82 */ /* 0x000fc40008000000 */
[----:B------:R-:W-:Y:S02]  /*15a0*/  @!UP0 USHF.R.U32.HI UR8, URZ, UR9, UR8 ;  /* 0x00000009ff088299 */ /* 0x000fe40008011608 */
[----:B------:R-:W-:Y:S02]  /*15b0*/  UIADD3 UR9, UPT, UPT, -UR7, URZ, URZ ;  /* 0x000000ff07097290 */ /* 0x000fe4000fffe1ff */
[----:B------:R-:W-:Y:S02]  /*15c0*/  @!UP0 USEL UR8, UR5, UR8, !UP2 ;  /* 0x0000000805088287 */ /* 0x000fe4000d000000 */
[----:B------:R-:W-:Y:S02]  /*15d0*/  UIMAD UR9, UR19, UR9, UR4 ;  /* 0x00000009130972a4 */ /* 0x000fe4000f8e0204 */
[----:B------:R-:W-:Y:S02]  /*15e0*/  @!UP0 UIADD3 UR7, UPT, UPT, UR7, -UR8, URZ ;  /* 0x8000000807078290 */ /* 0x000fe4000fffe0ff */
[----:B------:R-:W-:-:S02]  /*15f0*/  @!UP0 UIMAD UR6, UR9, UR6, UR8 ;  /* 0x00000006090682a4 */ /* 0x000fc4000f8e0208 */
[----:B------:R-:W-:-:S04]  /*1600*/  @!UP0 UIMAD UR4, UR7, UR19, UR5 ;  /* 0x00000013070482a4 */ /* 0x000fc8000f8e0205 */
[----:B------:R-:W-:Y:S01]  /*1610*/  UIMAD UR22, UR4, UR14, UR10 ;  /* 0x0000000e041672a4 */ /* 0x000fe2000f8e020a */
[----:B------:R-:W-:Y:S02]  /*1620*/  @!UP0 UMOV UR5, UR6 ;  /* 0x0000000600058c82 */ /* 0x000fe40008000000 */
[----:B------:R-:W-:-:S12]  /*1630*/  UIMAD UR29, UR5, UR21, UR29 ;  /* 0x00000015051d72a4 */ /* 0x000fd8000f8e021d */
.L_x_18:
[----:B------:R-:W-:-:S09]  /*1640*/  UISETP.NE.AND UP0, UPT, UR24, 0x1, UPT ;  /* 0x000000011800788c */ /* 0x000fd2000bf05270 */
[----:B------:R-:W-:Y:S05]  /*1650*/  BRA.U UP0, `(.L_x_19) ;  /* 0x0000000100407547 */ /* 0x000fea000b800000 */
[----:B------:R-:W2:Y:S01]  /*1660*/  LDCU.128 UR8, c[0x0][0xc10] ;  /* 0x00018200ff0877ac */ /* 0x000ea20008000c00 */
[----:B------:R-:W3:Y:S01]  /*1670*/  LDCU UR12, c[0x0][0xc0c] ;  /* 0x00018180ff0c77ac */ /* 0x000ee20008000800 */
[----:B------:R-:W4:Y:S01]  /*1680*/  LDCU UR13, c[0x0][0xc20] ;  /* 0x00018400ff0d77ac */ /* 0x000f220008000800 */
[----:B--2---:R-:W-:Y:S02]  /*1690*/  UIMAD.WIDE.U32 UR4, UR29, UR8, URZ ;  /* 0x000000081d0472a5 */ /* 0x004fe4000f8e00ff */
[----:B------:R-:W-:Y:S02]  /*16a0*/  UIMAD.WIDE.U32 UR6, UR22, UR11, URZ ;  /* 0x0000000b160672a5 */ /* 0x000fe4000f8e00ff */
[----:B---3--:R-:W-:Y:S02]  /*16b0*/  UISETP.NE.AND UP0, UPT, UR12, 0x1, UPT ;  /* 0x000000010c00788c */ /* 0x008fe4000bf05270 */
[----:B------:R-:W-:-:S03]  /*16c0*/  USHF.R.U32.HI UR5, URZ, UR9, UR5 ;  /* 0x00000009ff057299 */ /* 0x000fc60008011605 */
[----:B------:R-:W-:Y:S01]  /*16d0*/  UMOV UR4, UR7 ;  /* 0x0000000700047c82 */ /* 0x000fe20008000000 */
[----:B------:R-:W-:Y:S02]  /*16e0*/  USEL UR5, UR29, UR5, !UP0 ;  /* 0x000000051d057287 */ /* 0x000fe4000c000000 */
[----:B------:R-:W-:Y:S02]  /*16f0*/  UISETP.NE.AND UP0, UPT, UR10, 0x1, UPT ;  /* 0x000000010a00788c */ /* 0x000fe4000bf05270 */
[----:B----4-:R-:W-:-:S04]  /*1700*/  USHF.R.U32.HI UR4, URZ, UR13, UR4 ;  /* 0x0000000dff047299 */ /* 0x010fc80008011604 */
[----:B------:R-:W-:-:S04]  /*1710*/  USEL UR4, UR22, UR4, !UP0 ;  /* 0x0000000416047287 */ /* 0x000fc8000c000000 */
[----:B------:R-:W-:Y:S02]  /*1720*/  UIADD3 UR6, UPT, UPT, -UR4, UR5, URZ ;  /* 0x0000000504067290 */ /* 0x000fe4000fffe1ff */
[----:B------:R-:W-:Y:S02]  /*1730*/  UIADD3 UR4, UPT, UPT, UR4, -UR5, URZ ;  /* 0x8000000504047290 */ /* 0x000fe4000fffe0ff */
[----:B------:R-:W-:Y:S02]  /*1740*/  UIMAD UR22, UR6, UR10, UR22 ;  /* 0x0000000a061672a4 */ /* 0x000fe4000f8e0216 */
[----:B------:R-:W-:-:S12]  /*1750*/  UIMAD UR29, UR4, UR12, UR29 ;  /* 0x0000000c041d72a4 */ /* 0x000fd8000f8e021d */
.L_x_19:
[----:B------:R-:W-:Y:S05]  /*1760*/  BRA.U !UP6, `(.L_x_20) ;  /* 0x000000010e0c7547 */ /* 0x000fea000b800000 */
[----:B------:R-:W-:Y:S01]  /*1770*/  UCGABAR_WAIT ;  /* 0x0000000000007dc7 */ /* 0x000fe20008000000 */
[----:B------:R-:W-:Y:S01]  /*1780*/  CCTL.IVALL ;  /* 0x00000000ff00798f */ /* 0x000fe20002000000 */
[----:B------:R-:W-:Y:S05]  /*1790*/  BRA `(.L_x_21) ;  /* 0x0000000000047947 */ /* 0x000fea0003800000 */
.L_x_20:
[----:B------:R-:W-:Y:S06]  /*17a0*/  BAR.SYNC.DEFER_BLOCKING 0x0 ;  /* 0x0000000000007b1d */ /* 0x000fec0000010000 */
.L_x_21:
[----:B------:R-:W-:Y:S05]  /*17b0*/  BRA.U UP5, `(.L_x_22) ;  /* 0x0000002905387547 */ /* 0x000fea000b800000 */
[----:B------:R-:W2:Y:S01]  /*17c0*/  LDCU UR7, c[0x0][0x394] ;  /* 0x00007280ff0777ac */ /* 0x000ea20008000800 */
[----:B------:R-:W-:Y:S01]  /*17d0*/  PLOP3.LUT P1, PT, PT, PT, UP3, 0x80, 0x8 ;  /* 0x000000000008781c */ /* 0x000fe20003f2f038 */
[----:B------:R-:W-:Y:S01]  /*17e0*/  IMAD.MOV.U32 R2, RZ, RZ, RZ ;  /* 0x000000ffff027224 */ /* 0x000fe200078e00ff */
[----:B------:R-:W-:Y:S01]  /*17f0*/  ISETP.EQ.OR P2, PT, R3, RZ, P3 ;  /* 0x000000ff0300720c */ /* 0x000fe20001f42670 */
[----:B------:R-:W3:Y:S01]  /*1800*/  LDCU UR6, c[0x0][0x5d8] ;  /* 0x0000bb00ff0677ac */ /* 0x000ee20008000800 */
[----:B------:R-:W-:Y:S01]  /*1810*/  PLOP3.LUT P1, PT, P1, PT, PT, 0x8, 0x80 ;  /* 0x000000000080781c */ /* 0x000fe20000f2e170 */
[----:B------:R-:W-:Y:S02]  /*1820*/  UISETP.NE.AND UP0, UPT, UR18, URZ, UPT ;  /* 0x000000ff1200728c */ /* 0x000fe4000bf05270 */
[----:B------:R-:W-:Y:S02]  /*1830*/  USHF.L.U32 UR8, UR20, 0x5, URZ ;  /* 0x0000000514087899 */ /* 0x000fe400080006ff */
[----:B------:R-:W-:Y:S01]  /*1840*/  USEL UR54, UR54, 0x2, UP0 ;  /* 0x0000000236367887 */ /* 0x000fe20008000000 */
[----:B------:R-:W4:Y:S01]  /*1850*/  LDCU UR63, c[0x0][0x370] ;  /* 0x00006e00ff3f77ac */ /* 0x000f220008000800 */
[----:B--2---:R-:W-:Y:S01]  /*1860*/  UIADD3 UR5, UPT, UPT, UR7, 0x1f, URZ ;  /* 0x0000001f07057890 */ /* 0x004fe2000fffe0ff */
[----:B------:R-:W2:Y:S03]  /*1870*/  LDCU.64 UR56, c[0x0][0x348] ;  /* 0x00006900ff3877ac */ /* 0x000ea60008000a00 */
[----:B------:R-:W-:-:S02]  /*1880*/  USHF.R.S32.HI UR4, URZ, 0x1f, UR5 ;  /* 0x0000001fff047899 */ /* 0x000fc40008011405 */
[----:B---3--:R-:W-:Y:S02]  /*1890*/  UIADD3 UR6, UPT, UPT, UR6, 0x3f, URZ ;  /* 0x0000003f06067890 */ /* 0x008fe4000fffe0ff */
[----:B------:R-:W-:Y:S02]  /*18a0*/  ULEA.HI UR4, UR4, UR5, URZ, 0x5 ;  /* 0x0000000504047291 */ /* 0x000fe4000f8f28ff */
[----:B------:R-:W-:Y:S02]  /*18b0*/  UIADD3 UR5, UPT, UPT, UR7, -0x1, URZ ;  /* 0xffffffff07057890 */ /* 0x000fe4000fffe0ff */
[----:B------:R-:W-:Y:S02]  /*18c0*/  USHF.R.S32.HI UR65, URZ, 0x5, UR4 ;  /* 0x00000005ff417899 */ /* 0x000fe40008011404 */
[----:B------:R-:W-:Y:S02]  /*18d0*/  UISETP.GE.U32.AND UP1, UPT, UR5, -0x3f, UPT ;  /* 0xffffffc10500788c */ /* 0x000fe4000bf26070 */
[----:B------:R-:W-:-:S02]  /*18e0*/  UISETP.LT.U32.AND UP0, UPT, UR65, 0x14, UPT ;  /* 0x000000144100788c */ /* 0x000fc4000bf01070 */
[----:B------:R-:W-:Y:S02]  /*18f0*/  USHF.R.S32.HI UR4, URZ, 0x1f, UR6 ;  /* 0x0000001fff047899 */ /* 0x000fe40008011406 */
[----:B------:R-:W-:Y:S02]  /*1900*/  USEL UR64, UR65, 0x14, UP0 ;  /* 0x0000001441407887 */ /* 0x000fe40008000000 */
[----:B------:R-:W-:Y:S02]  /*1910*/  ULEA.HI UR4, UR4, UR6, URZ, 0x6 ;  /* 0x0000000604047291 */ /* 0x000fe4000f8f30ff */
[----:B------:R-:W-:Y:S02]  /*1920*/  UIADD3 UR51, UPT, UPT, UR64, -0x1, URZ ;  /* 0xffffffff40337890 */ /* 0x000fe4000fffe0ff */
[----:B------:R-:W-:Y:S02]  /*1930*/  @UP1 UIADD3 UR51, UPT, UPT, UR64, URZ, URZ ;  /* 0x000000ff40331290 */ /* 0x000fe4000fffe0ff */
[----:B------:R-:W-:-:S02]  /*1940*/  USHF.L.U32 UR69, UR20, 0x7, URZ ;  /* 0x0000000714457899 */ /* 0x000fc400080006ff */
[----:B------:R-:W-:Y:S01]  /*1950*/  UIADD3 UR68, UPT, UPT, UR7, 0x3e, URZ ;  /* 0x0000003e07447890 */ /* 0x000fe2000fffe0ff */
[----:B------:R-:W3:Y:S01]  /*1960*/  LDCU UR62, c[0x0][0x374] ;  /* 0x00006e80ff3e77ac */ /* 0x000ee20008000800 */
[----:B------:R-:W-:Y:S02]  /*1970*/  ULOP3.LUT UR67, UR8, 0x20, URZ, 0xc0, !UPT ;  /* 0x0000002008437892 */ /* 0x000fe4000f8ec0ff */
[----:B------:R-:W-:Y:S02]  /*1980*/  USHF.R.S32.HI UR61, URZ, 0x6, UR4 ;  /* 0x00000006ff3d7899 */ /* 0x000fe40008011404 */
[----:B------:R-:W-:Y:S02]  /*1990*/  UIADD3 UR66, UPT, UPT, UR65, -UR64, URZ ;  /* 0x8000004041427290 */ /* 0x000fe4000fffe0ff */
[----:B------:R-:W-:Y:S01]  /*19a0*/  UIADD3 UR51, UPT, UPT, UR51, 0x1, URZ ;  /* 0x0000000133337890 */ /* 0x000fe2000fffe0ff */
[----:B------:R-:W-:Y:S01]  /*19b0*/  UMOV UR32, 0x1 ;  /* 0x0000000100207882 */ /* 0x000fe20000000000 */
[----:B--2-4-:R-:W-:-:S10]  /*19c0*/  UMOV UR36, URZ ;  /* 0x000000ff00247c82 */ /* 0x014fd40008000000 */
.L_x_40:
[----:B------:R-:W-:Y:S01]  /*19d0*/  IMAD.U32 R4, RZ, RZ, UR61 ;  /* 0x0000003dff047e24 */ /* 0x000fe2000f8e00ff */
[----:B------:R-:W2:Y:S04]  /*19e0*/  LDCU UR60, c[0x0][0x5dc] ;  /* 0x0000bb80ff3c77ac */ /* 0x000ea80008000800 */
[-C--:B------:R-:W-:Y:S01]  /*19f0*/  IABS R0, R4.reuse ;  /* 0x0000000400007213 */ /* 0x080fe20000000000 */
[----:B-1----:R-:W1:Y:S01]  /*1a00*/  LDCU UR50, c[0x0][0x5e0] ;  /* 0x0000bc00ff3277ac */ /* 0x002e620008000800 */
[----:B------:R-:W-:Y:S02]  /*1a10*/  IABS R4, R4 ;  /* 0x0000000400047213 */ /* 0x000fe40000000000 */
[----:B------:R-:W-:Y:S01]  /*1a20*/  R2UR UR6, R0 ;  /* 0x00000000000672ca */ /* 0x000fe200000e0000 */
[----:B------:R-:W-:Y:S01]  /*1a30*/  UMOV UR33, 0x400 ;  /* 0x0000040000217882 */ /* 0x000fe20000000000 */
[----:B------:R-:W-:Y:S01]  /*1a40*/  UMOV UR19, URZ ;  /* 0x000000ff00137c82 */ /* 0x000fe20008000000 */
[----:B--2---:R-:W-:-:S10]  /*1a50*/  IMAD.U32 R3, RZ, RZ, UR60 ;  /* 0x0000003cff037e24 */ /* 0x004fd4000f8e00ff */
[----:B------:R-:W2:Y:S01]  /*1a60*/  I2F.RP R6, UR6 ;  /* 0x0000000600067d06 */ /* 0x000ea20008209400 */
[----:B-1----:R-:W-:-:S07]  /*1a70*/  UISETP.NE.AND UP2, UPT, UR50, URZ, UPT ;  /* 0x000000ff3200728c */ /* 0x002fce000bf45270 */
[----:B--2---:R-:W1:Y:S02]  /*1a80*/  MUFU.RCP R5, R6 ;  /* 0x0000000600057308 */ /* 0x004e640000001000 */
[----:B-1----:R-:W-:-:S06]  /*1a90*/  VIADD R5, R5, 0xffffffe ;  /* 0x0ffffffe05057836 */ /* 0x002fcc0000000000 */
[----:B------:R-:W1:Y:S02]  /*1aa0*/  F2I.FTZ.U32.TRUNC.NTZ R0, R5 ;  /* 0x0000000500007305 */ /* 0x000e64000021f000 */
[----:B-1----:R-:W-:Y:S02]  /*1ab0*/  R2UR UR5, R0 ;  /* 0x00000000000572ca */ /* 0x002fe400000e0000 */
[----:B------:R-:W-:Y:S01]  /*1ac0*/  IABS R0, R3 ;  /* 0x0000000300007213 */ /* 0x000fe20000000000 */
[----:B------:R-:W-:-:S03]  /*1ad0*/  IMAD.U32 R3, RZ, RZ, UR22 ;  /* 0x00000016ff037e24 */ /* 0x000fc6000f8e00ff */
[----:B------:R-:W-:Y:S01]  /*1ae0*/  R2UR UR9, R0 ;  /* 0x00000000000972ca */ /* 0x000fe200000e0000 */
[----:B------:R-:W-:Y:S01]  /*1af0*/  IMAD.MOV R0, RZ, RZ, -R4 ;  /* 0x000000ffff007224 */ /* 0x000fe200078e0a04 */
[----:B------:R-:W-:-:S04]  /*1b00*/  IABS R3, R3 ;  /* 0x0000000300037213 */ /* 0x000fc80000000000 */
[----:B------:R-:W-:Y:S01]  /*1b10*/  R2UR UR8, R3 ;  /* 0x00000000030872ca */ /* 0x000fe200000e0000 */
[----:B------:R-:W-:-:S04]  /*1b20*/  UIADD3 UR4, UPT, UPT, URZ, -UR5, URZ ;  /* 0x80000005ff047290 */ /* 0x000fc8000fffe0ff */
[----:B------:R-:W-:Y:S02]  /*1b30*/  UIMAD UR7, UR4, UR6, URZ ;  /* 0x00000006040772a4 */ /* 0x000fe4000f8e02ff */
[----:B------:R-:W1:Y:S01]  /*1b40*/  I2F.RP R3, UR9 ;  /* 0x0000000900037d06 */ /* 0x000e620008209400 */
[----:B------:R-:W-:Y:S02]  /*1b50*/  UMOV UR4, URZ ;  /* 0x000000ff00047c82 */ /* 0x000fe40008000000 */
[----:B------:R-:W-:Y:S02]  /*1b60*/  UIMAD.WIDE.U32 UR4, UR5, UR7, UR4 ;  /* 0x00000007050472a5 */ /* 0x000fe4000f8e0004 */
[----:B------:R-:W-:-:S05]  /*1b70*/  R2UR UR7, R0 ;  /* 0x00000000000772ca */ /* 0x000fca00000e0000 */
[----:B------:R-:W-:Y:S02]  /*1b80*/  UMOV UR4, UR5 ;  /* 0x0000000500047c82 */ /* 0x000fe40008000000 */
[----:B------:R-:W-:Y:S01]  /*1b90*/  UIMAD.WIDE.U32 UR4, UR4, UR8, URZ ;  /* 0x00000008040472a5 */ /* 0x000fe2000f8e00ff */
[----:B-1----:R-:W1:Y:S06]  /*1ba0*/  MUFU.RCP R3, R3 ;  /* 0x0000000300037308 */ /* 0x002e6c0000001000 */
[----:B------:R-:W-:Y:S02]  /*1bb0*/  UMOV UR4, UR5 ;  /* 0x0000000500047c82 */ /* 0x000fe40008000000 */
[----:B------:R-:W-:-:S04]  /*1bc0*/  UIMAD UR5, UR4, UR7, UR8 ;  /* 0x00000007040572a4 */ /* 0x000fc8000f8e0208 */
[----:B------:R-:W-:Y:S01]  /*1bd0*/  UISETP.GT.U32.AND UP0, UPT, UR6, UR5, UPT ;  /* 0x000000050600728c */ /* 0x000fe2000bf04070 */
[----:B-1----:R-:W-:-:S10]  /*1be0*/  VIADD R4, R3, 0xffffffe ;  /* 0x0ffffffe03047836 */ /* 0x002fd40000000000 */
[----:B------:R-:W-:Y:S01]  /*1bf0*/  @!UP0 UIADD3 UR5, UPT, UPT, UR5, -UR6, URZ ;  /* 0x8000000605058290 */ /* 0x000fe2000fffe0ff */
[----:B------:R-:W1:Y:S01]  /*1c00*/  F2I.FTZ.U32.TRUNC.NTZ R0, R4 ;  /* 0x0000000400007305 */ /* 0x000e62000021f000 */
[----:B------:R-:W-:Y:S02]  /*1c10*/  @!UP0 UIADD3 UR4, UPT, UPT, UR4, 0x1, URZ ;  /* 0x0000000104048890 */ /* 0x000fe4000fffe0ff */
[----:B------:R-:W-:Y:S02]  /*1c20*/  UISETP.GE.U32.AND UP1, UPT, UR5, UR6, UPT ;  /* 0x000000060500728c */ /* 0x000fe4000bf26070 */
[----:B------:R-:W-:-:S04]  /*1c30*/  ULOP3.LUT UR5, UR22, UR61, URZ, 0x3c, !UPT ;  /* 0x0000003d16057292 */ /* 0x000fc8000f8e3cff */
[----:B------:R-:W-:-:S05]  /*1c40*/  UISETP.GE.AND UP0, UPT, UR5, URZ, UPT ;  /* 0x000000ff0500728c */ /* 0x000fca000bf06270 */
[----:B------:R-:W-:Y:S01]  /*1c50*/  @UP1 UIADD3 UR4, UPT, UPT, UR4, 0x1, URZ ;  /* 0x0000000104041890 */ /* 0x000fe2000fffe0ff */
[----:B-1----:R-:W-:Y:S01]  /*1c60*/  R2UR UR5, R0 ;  /* 0x00000000000572ca */ /* 0x002fe200000e0000 */
[----:B------:R-:W-:Y:S01]  /*1c70*/  UISETP.NE.AND UP1, UPT, UR61, URZ, UPT ;  /* 0x000000ff3d00728c */ /* 0x000fe2000bf25270 */
[----:B------:R-:W-:-:S04]  /*1c80*/  IMAD.U32 R0, RZ, RZ, UR50 ;  /* 0x00000032ff007e24 */ /* 0x000fc8000f8e00ff */
[----:B------:R-:W-:Y:S01]  /*1c90*/  UMOV UR8, UR4 ;  /* 0x0000000400087c82 */ /* 0x000fe20008000000 */
[----:B------:R-:W-:Y:S01]  /*1ca0*/  IABS R0, R0 ;  /* 0x0000000000007213 */ /* 0x000fe20000000000 */
[----:B------:R-:W-:-:S03]  /*1cb0*/  @!UP0 UIADD3 UR8, UPT, UPT, -UR8, URZ, URZ ;  /* 0x000000ff08088290 */ /* 0x000fc6000fffe1ff */
[----:B------:R-:W-:Y:S01]  /*1cc0*/  R2UR UR10, R0 ;  /* 0x00000000000a72ca */ /* 0x000fe200000e0000 */
[----:B------:R-:W-:Y:S02]  /*1cd0*/  @!UP1 ULOP3.LUT UR8, URZ, UR61, URZ, 0x33, !UPT ;  /* 0x0000003dff089292 */ /* 0x000fe4000f8e33ff */
[----:B------:R-:W-:-:S04]  /*1ce0*/  UIADD3 UR4, UPT, UPT, URZ, -UR5, URZ ;  /* 0x80000005ff047290 */ /* 0x000fc8000fffe0ff */
[----:B------:R-:W-:Y:S01]  /*1cf0*/  IMAD.U32 R3, RZ, RZ, UR8 ;  /* 0x00000008ff037e24 */ /* 0x000fe2000f8e00ff */
[----:B------:R-:W-:-:S03]  /*1d00*/  UIMAD UR6, UR4, UR9, URZ ;  /* 0x00000009040672a4 */ /* 0x000fc6000f8e02ff */
[----:B------:R-:W-:Y:S01]  /*1d10*/  UMOV UR4, URZ ;  /* 0x000000ff00047c82 */ /* 0x000fe20008000000 */
[----:B------:R-:W-:Y:S01]  /*1d20*/  IABS R3, R3 ;  /* 0x0000000300037213 */ /* 0x000fe20000000000 */
[----:B------:R-:W-:-:S03]  /*1d30*/  UIMAD.WIDE.U32 UR4, UR5, UR6, UR4 ;  /* 0x00000006050472a5 */ /* 0x000fc6000f8e0004 */
[----:B------:R-:W-:Y:S02]  /*1d40*/  R2UR UR7, R3 ;  /* 0x00000000030772ca */ /* 0x000fe400000e0000 */
[----:B------:R-:W1:Y:S02]  /*1d50*/  I2F.RP R3, UR10 ;  /* 0x0000000a00037d06 */ /* 0x000e640008209400 */
[----:B------:R-:W-:-:S09]  /*1d60*/  UMOV UR4, UR5 ;  /* 0x0000000500047c82 */ /* 0x000fd20008000000 */
[----:B------:R-:W-:Y:S01]  /*1d70*/  UIMAD.WIDE.U32 UR4, UR4, UR7, URZ ;  /* 0x00000007040472a5 */ /* 0x000fe2000f8e00ff */
[----:B-1----:R-:W1:Y:S06]  /*1d80*/  MUFU.RCP R0, R3 ;  /* 0x0000000300007308 */ /* 0x002e6c0000001000 */
[----:B------:R-:W-:Y:S02]  /*1d90*/  UMOV UR4, UR5 ;  /* 0x0000000500047c82 */ /* 0x000fe40008000000 */
[----:B------:R-:W-:-:S04]  /*1da0*/  UIADD3 UR5, UPT, UPT, -UR4, URZ, URZ ;  /* 0x000000ff04057290 */ /* 0x000fc8000fffe1ff */
[----:B------:R-:W-:Y:S01]  /*1db0*/  UIMAD UR5, UR9, UR5, UR7 ;  /* 0x00000005090572a4 */ /* 0x000fe2000f8e0207 */
[----:B------:R-:W2:Y:S03]  /*1dc0*/  S2UR UR7, SR_CgaCtaId ;  /* 0x00000000000779c3 */ /* 0x000ea60000008800 */
[----:B------:R-:W-:Y:S01]  /*1dd0*/  UISETP.GT.U32.AND UP0, UPT, UR9, UR5, UPT ;  /* 0x000000050900728c */ /* 0x000fe2000bf04070 */
[----:B-1----:R-:W-:Y:S02]  /*1de0*/  VIADD R0, R0, 0xffffffe ;  /* 0x0ffffffe00007836 */ /* 0x002fe40000000000 */
[----:B------:R-:W-:-:S04]  /*1df0*/  IMAD.U32 R3, RZ, RZ, UR32 ;  /* 0x00000020ff037e24 */ /* 0x000fc8000f8e00ff */
[----:B------:R-:W1:Y:S04]  /*1e00*/  F2I.FTZ.U32.TRUNC.NTZ R0, R0 ;  /* 0x0000000000007305 */ /* 0x000e68000021f000 */
[----:B------:R-:W-:Y:S01]  /*1e10*/  @!UP0 UIADD3 UR5, UPT, UPT, UR5, -UR9, URZ ;  /* 0x8000000905058290 */ /* 0x000fe2000fffe0ff */
[----:B------:R-:W-:Y:S01]  /*1e20*/  SHF.L.U32 R3, R3, 0x1f, RZ ;  /* 0x0000001f03037819 */ /* 0x000fe200000006ff */
[----:B------:R-:W-:Y:S02]  /*1e30*/  @!UP0 UIADD3 UR4, UPT, UPT, UR4, 0x1, URZ ;  /* 0x0000000104048890 */ /* 0x000fe4000fffe0ff */
[----:B------:R-:W-:Y:S02]  /*1e40*/  UISETP.GE.U32.AND UP1, UPT, UR5, UR9, UPT ;  /* 0x000000090500728c */ /* 0x000fe4000bf26070 */
[----:B------:R-:W-:-:S04]  /*1e50*/  ULOP3.LUT UR5, UR8, UR60, URZ, 0x3c, !UPT ;  /* 0x0000003c08057292 */ /* 0x000fc8000f8e3cff */
[----:B------:R-:W-:Y:S02]  /*1e60*/  UISETP.GE.AND UP0, UPT, UR5, URZ, UPT ;  /* 0x000000ff0500728c */ /* 0x000fe4000bf06270 */
[----:B--2---:R-:W-:Y:S01]  /*1e70*/  ULEA UR33, UR7, UR33, 0x18 ;  /* 0x0000002107217291 */ /* 0x004fe2000f8ec0ff */
[----:B-1----:R-:W-:Y:S02]  /*1e80*/  R2UR UR5, R0 ;  /* 0x00000000000572ca */ /* 0x002fe400000e0000 */
[----:B------:R-:W-:Y:S02]  /*1e90*/  @UP1 UIADD3 UR4, UPT, UPT, UR4, 0x1, URZ ;  /* 0x0000000104041890 */ /* 0x000fe4000fffe0ff */
[----:B------:R-:W-:Y:S02]  /*1ea0*/  UISETP.NE.AND UP1, UPT, UR60, URZ, UPT ;  /* 0x000000ff3c00728c */ /* 0x000fe4000bf25270 */
[----:B------:R-:W-:-:S03]  /*1eb0*/  ULEA UR7, UR36, UR33, 0x3 ;  /* 0x0000002124077291 */ /* 0x000fc6000f8e18ff */
[----:B------:R-:W-:Y:S02]  /*1ec0*/  UMOV UR6, UR4 ;  /* 0x0000000400067c82 */ /* 0x000fe40008000000 */
[----:B------:R-:W-:Y:S02]  /*1ed0*/  @!UP0 UIADD3 UR6, UPT, UPT, -UR6, URZ, URZ ;  /* 0x000000ff06068290 */ /* 0x000fe4000fffe1ff */
[----:B------:R-:W-:Y:S02]  /*1ee0*/  UIADD3 UR4, UPT, UPT, URZ, -UR5, URZ ;  /* 0x80000005ff047290 */ /* 0x000fe4000fffe0ff */
[----:B------:R1:W2:Y:S01]  /*1ef0*/  SYNCS.PHASECHK.TRANS64.TRYWAIT P0, [UR7+0xa0], R3 ;  /* 0x0000a003ff0075a7 */ /* 0x0002a20008001107 */
[----:B------:R-:W-:Y:S02]  /*1f00*/  @!UP1 ULOP3.LUT UR6, URZ, UR60, URZ, 0x33, !UPT ;  /* 0x0000003cff069292 */ /* 0x000fe4000f8e33ff */
[----:B------:R-:W-:-:S03]  /*1f10*/  UIMAD UR7, UR4, UR10, URZ ;  /* 0x0000000a040772a4 */ /* 0x000fc6000f8e02ff */
[----:B------:R-:W-:Y:S01]  /*1f20*/  UMOV UR4, URZ ;  /* 0x000000ff00047c82 */ /* 0x000fe20008000000 */
[----:B------:R-:W-:Y:S01]  /*1f30*/  IMAD.U32 R0, RZ, RZ, UR6 ;  /* 0x00000006ff007e24 */ /* 0x000fe2000f8e00ff */
[----:B------:R-:W-:Y:S02]  /*1f40*/  UIMAD.WIDE.U32 UR4, UR5, UR7, UR4 ;  /* 0x00000007050472a5 */ /* 0x000fe4000f8e0004 */
[----:B------:R-:W-:Y:S02]  /*1f50*/  ULEA.HI UR7, UR29, UR29, URZ, 0x1 ;  /* 0x0000001d1d077291 */ /* 0x000fe4000f8f08ff */
[----:B------:R-:W-:Y:S02]  /*1f60*/  IABS R0, R0 ;  /* 0x0000000000007213 */ /* 0x000fe40000000000 */
[----:B------:R-:W-:Y:S02]  /*1f70*/  USHF.L.U32 UR7, UR7, 0x7, URZ ;  /* 0x0000000707077899 */ /* 0x000fe400080006ff */
[----:B------:R-:W-:Y:S01]  /*1f80*/  R2UR UR9, R0 ;  /* 0x00000000000972ca */ /* 0x000fe200000e0000 */
[----:B------:R-:W-:Y:S01]  /*1f90*/  UMOV UR4, UR5 ;  /* 0x0000000500047c82 */ /* 0x000fe20008000000 */
[----:B------:R-:W-:-:S04]  /*1fa0*/  ULOP3.LUT UR42, UR7, 0xffffff00, URZ, 0xc0, !UPT ;  /* 0xffffff00072a7892 */ /* 0x000fc8000f8ec0ff */
[----:B------:R-:W-:-:S07]  /*1fb0*/  ULOP3.LUT UR42, UR42, 0x80, UR69, 0xf8, !UPT ;  /* 0x000000802a2a7892 */ /* 0x000fce000f8ef845 */
[----:B------:R-:W-:-:S07]  /*1fc0*/  UIMAD.WIDE.U32 UR4, UR4, UR9, URZ ;  /* 0x00000009040472a5 */ /* 0x000fce000f8e00ff */
[----:B------:R-:W-:Y:S02]  /*1fd0*/  UMOV UR4, UR5 ;  /* 0x0000000500047c82 */ /* 0x000fe40008000000 */
[----:B------:R-:W-:-:S04]  /*1fe0*/  UIADD3 UR5, UPT, UPT, -UR4, URZ, URZ ;  /* 0x000000ff04057290 */ /* 0x000fc8000fffe1ff */
[----:B------:R-:W-:-:S04]  /*1ff0*/  UIMAD UR5, UR10, UR5, UR9 ;  /* 0x000000050a0572a4 */ /* 0x000fc8000f8e0209 */
[----:B------:R-:W-:-:S11]  /*2000*/  UISETP.GT.U32.AND UP0, UPT, UR10, UR5, UPT ;  /* 0x000000050a00728c */ /* 0x000fd6000bf04070 */
[----:B------:R-:W-:Y:S02]  /*2010*/  @!UP0 UIADD3 UR5, UPT, UPT, UR5, -UR10, URZ ;  /* 0x8000000a05058290 */ /* 0x000fe4000fffe0ff */
[----:B------:R-:W-:Y:S02]  /*2020*/  @!UP0 UIADD3 UR4, UPT, UPT, UR4, 0x1, URZ ;  /* 0x0000000104048890 */ /* 0x000fe4000fffe0ff */
[----:B------:R-:W-:Y:S02]  /*2030*/  UISETP.GE.U32.AND UP1, UPT, UR5, UR10, UPT ;  /* 0x0000000a0500728c */ /* 0x000fe4000bf26070 */
[----:B------:R-:W-:Y:S02]  /*2040*/  ULOP3.LUT UR5, UR6, UR50, URZ, 0x3c, !UPT ;  /* 0x0000003206057292 */ /* 0x000fe4000f8e3cff */
[----:B------:R-:W-:Y:S02]  /*2050*/  UIADD3 UR10, UPT, UPT, -UR8, URZ, URZ ;  /* 0x000000ff080a7290 */ /* 0x000fe4000fffe1ff */
[----:B------:R-:W-:-:S02]  /*2060*/  UISETP.GE.AND UP0, UPT, UR5, URZ, UPT ;  /* 0x000000ff0500728c */ /* 0x000fc4000bf06270 */
[----:B------:R-:W-:Y:S02]  /*2070*/  UIMAD UR10, UR61, UR10, UR22 ;  /* 0x0000000a3d0a72a4 */ /* 0x000fe4000f8e0216 */
[----:B------:R-:W-:Y:S02]  /*2080*/  UIADD3 UR5, UPT, UPT, -UR6, URZ, URZ ;  /* 0x000000ff06057290 */ /* 0x000fe4000fffe1ff */
[----:B------:R-:W-:Y:S02]  /*2090*/  @UP1 UIADD3 UR4, UPT, UPT, UR4, 0x1, URZ ;  /* 0x0000000104041890 */ /* 0x000fe4000fffe0ff */
[----:B------:R-:W-:Y:S02]  /*20a0*/  ULEA UR10, UR10, UR67, 0x6 ;  /* 0x000000430a0a7291 */ /* 0x000fe4000f8e30ff */
[----:B------:R-:W-:-:S03]  /*20b0*/  UIMAD UR60, UR60, UR5, UR8 ;  /* 0x000000053c3c72a4 */ /* 0x000fc6000f8e0208 */
[----:B------:R-:W-:Y:S02]  /*20c0*/  UMOV UR55, UR4 ;  /* 0x0000000400377c82 */ /* 0x000fe40008000000 */
[----:B------:R-:W-:Y:S02]  /*20d0*/  @!UP0 UIADD3 UR55, UPT, UPT, -UR55, URZ, URZ ;  /* 0x000000ff37378290 */ /* 0x000fe4000fffe1ff */
[----:B------:R-:W-:Y:S02]  /*20e0*/  UISETP.GE.U32.AND UP0, UPT, UR68, 0x3f, UPT ;  /* 0x0000003f4400788c */ /* 0x000fe4000bf06070 */
[----:B------:R-:W-:-:S04]  /*20f0*/  @!UP2 ULOP3.LUT UR55, URZ, UR50, URZ, 0x33, !UPT ;  /* 0x00000032ff37a292 */ /* 0x000fc8000f8e33ff */
[----:B------:R-:W-:-:S04]  /*2100*/  UIADD3 UR4, UPT, UPT, -UR55, URZ, URZ ;  /* 0x000000ff37047290 */ /* 0x000fc8000fffe1ff */
[----:B------:R-:W-:Y:S01]  /*2110*/  UIMAD UR50, UR50, UR4, UR6 ;  /* 0x00000004323272a4 */ /* 0x000fe2000f8e0206 */
[----:B-12---:R-:W-:Y:S11]  /*2120*/  BRA.U !UP0, `(.L_x_23) ;  /* 0x0000000508807547 */ /* 0x006ff6000b800000 */
[----:B------:R-:W1:Y:S01]  /*2130*/  LDCU UR11, c[0x0][0x5c8] ;  /* 0x0000b900ff0b77ac */ /* 0x000e620008000800 */
[----:B------:R-:W2:Y:S01]  /*2140*/  LDCU.64 UR8, c[0x0][0x5c0] ;  /* 0x0000b800ff0877ac */ /* 0x000ea20008000a00 */
[----:B------:R-:W2:Y:S01]  /*2150*/  LDCU.64 UR48, c[0x0][0x5f8] ;  /* 0x0000bf00ff3077ac */ /* 0x000ea20008000a00 */
[----:B------:R-:W1:Y:S01]  /*2160*/  LDCU UR37, c[0x0][0x600] ;  /* 0x0000c000ff2577ac */ /* 0x000e620008000800 */
[----:B------:R-:W4:Y:S01]  /*2170*/  LDCU UR24, c[0x0][0x5a8] ;  /* 0x0000b500ff1877ac */ /* 0x000f220008000800 */
[----:B------:R-:W1:Y:S01]  /*2180*/  LDCU UR23, c[0x0][0x59c] ;  /* 0x0000b380ff1777ac */ /* 0x000e620008000800 */
[----:B------:R-:W1:Y:S01]  /*2190*/  LDCU UR22, c[0x0][0x590] ;  /* 0x0000b200ff1677ac */ /* 0x000e620008000800 */
[----:B------:R-:W1:Y:S01]  /*21a0*/  LDCU UR28, c[0x0][0x594] ;  /* 0x0000b280ff1c77ac */ /* 0x000e620008000800 */
[----:B------:R-:W1:Y:S01]  /*21b0*/  LDCU UR27, c[0x0][0x598] ;  /* 0x0000b300ff1b77ac */ /* 0x000e620008000800 */
[----:B------:R-:W3:Y:S01]  /*21c0*/  LDCU UR26, c[0x0][0x5ac] ;  /* 0x0000b580ff1a77ac */ /* 0x000ee20008000800 */
[----:B------:R-:W3:Y:S01]  /*21d0*/  LDCU UR25, c[0x0][0x5b0] ;  /* 0x0000b600ff1977ac */ /* 0x000ee20008000800 */
[----:B------:R-:W3:Y:S01]  /*21e0*/  LDCU UR5, c[0x0][0x5cc] ;  /* 0x0000b980ff0577ac */ /* 0x000ee20008000800 */
[----:B------:R-:W3:Y:S01]  /*21f0*/  LDCU UR4, c[0x0][0x5ec] ;  /* 0x0000bd80ff0477ac */ /* 0x000ee20008000800 */
[----:B------:R-:W3:Y:S01]  /*2200*/  LDCU.64 UR20, c[0x0][0x5a0] ;  /* 0x0000b400ff1477ac */ /* 0x000ee20008000a00 */
[----:B------:R-:W3:Y:S01]  /*2210*/  LDCU.64 UR16, c[0x0][0x5d0] ;  /* 0x0000ba00ff1077ac */ /* 0x000ee20008000a00 */
[----:B------:R-:W3:Y:S01]  /*2220*/  LDCU.64 UR6, c[0x0][0x5f0] ;  /* 0x0000be00ff0677ac */ /* 0x000ee20008000a00 */
[----:B--2---:R-:W-:-:S02]  /*2230*/  UIMAD UR48, UR60, UR8, UR48 ;  /* 0x000000083c3072a4 */ /* 0x004fc4000f8e0230 */
[----:B------:R-:W-:Y:S02]  /*2240*/  UIMAD UR38, UR50, UR9, UR49 ;  /* 0x00000009322672a4 */ /* 0x000fe4000f8e0231 */
[----:B------:R-:W-:Y:S02]  /*2250*/  UIADD3 UR46, UPT, UPT, UR42, 0x40, URZ ;  /* 0x000000402a2e7890 */ /* 0x000fe4000fffe0ff */
[----:B-1----:R-:W-:Y:S01]  /*2260*/  UIMAD UR37, UR55, UR11, UR37 ;  /* 0x0000000b372572a4 */ /* 0x002fe2000f8e0225 */
[----:B------:R-:W-:Y:S01]  /*2270*/  UMOV UR18, URZ ;  /* 0x000000ff00127c82 */ /* 0x000fe20008000000 */
[----:B----4-:R-:W-:-:S10]  /*2280*/  UMOV UR14, UR36 ;  /* 0x00000024000e7c82 */ /* 0x010fd40008000000 */
.L_x_29:
[----:B------:R-:W-:Y:S01]  /*2290*/  @!P3 MOV R3, 0x5000 ;  /* 0x000050000003b802 */ /* 0x000fe20000000f00 */
[----:B------:R-:W-:Y:S01]  /*22a0*/  ULEA UR11, UR14, UR33, 0x3 ;  /* 0x000000210e0b7291 */ /* 0x000fe2000f8e18ff */
[----:B--2---:R-:W-:Y:S11]  /*22b0*/  @P0 BRA `(.L_x_24) ;  /* 0x0000000000100947 */ /* 0x004ff60003800000 */
[----:B------:R-:W-:Y:S04]  /*22c0*/  MOV R0, UR32 ;  /* 0x0000002000007c02 */ /* 0x000fe80008000f00 */
[----:B------:R-:W-:Y:S04]  /*22d0*/  SHF.L.U32 R5, R0, 0x1f, RZ ;  /* 0x0000001f00057819 */ /* 0x000fe800000006ff */
[----:B------:R-:W1:Y:S02]  /*22e0*/  SYNCS.PHASECHK.TRANS64.TRYWAIT P0, [UR11+0xa0], R5 ;  /* 0x0000a005ff0075a7 */ /* 0x000e64000800110b */
[----:B-1----:R-:W-:Y:S05]  /*22f0*/  @!P0 BRA `(.L_x_25) ;  /* 0x0000007c006c8947 */ /* 0x002fea0003800000 */
.L_x_24:
[----:B------:R2:W-:Y:S01]  /*2300*/  @!P3 SYNCS.ARRIVE.TRANS64 RZ, [UR11], R3 ;  /* 0x00000003ffffb9a7 */ /* 0x0005e2000800000b */
[----:B------:R-:W-:Y:S04]  /*2310*/  ULOP3.LUT UR8, UR54, 0x2, URZ, 0xfc, !UPT ;  /* 0x0000000236087892 */ /* 0x000fe8000f8efcff */
[----:B------:R-:W-:Y:S09]  /*2320*/  UISETP.NE.AND UP0, UPT, UR8, 0x2, UPT ;  /* 0x000000020800788c */ /* 0x000ff2000bf05270 */
[----:B------:R-:W-:Y:S05]  /*2330*/  BRA.U UP0, `(.L_x_26) ;  /* 0x0000000100047547 */ /* 0x000fea000b800000 */
[----:B---3--:R-:W-:Y:S05]  /*2340*/  BPT.TRAP 0x1 ;  /* 0x000000040000795c */ /* 0x008fea0000300000 */
.L_x_26:
[----:B------:R-:W-:Y:S04]  /*2350*/  BSSY.RECONVERGENT B0, `(.L_x_27) ;  /* 0x0000003000007945 */ /* 0x000fe80003800200 */
[----:B------:R-:W-:Y:S05]  /*2360*/  @P2 BRA `(.L_x_28) ;  /* 0x0000000000042947 */ /* 0x000fea0003800000 */
[----:B---3--:R-:W-:Y:S05]  /*2370*/  BPT.TRAP 0x1 ;  /* 0x000000040000795c */ /* 0x008fea0000300000 */
.L_x_28:
[----:B---3--:R-:W-:Y:S05]  /*2380*/  BSYNC.RECONVERGENT B0 ;  /* 0x0000000000007941 */ /* 0x008fea0003800200 */
.L_x_27:
[----:B------:R-:W-:Y:S02]  /*2390*/  UIADD3 UR8, UPT, UPT, UR14, 0x1, URZ ;  /* 0x000000010e087890 */ /* 0x000fe4000fffe0ff */
[----:B------:R-:W-:Y:S02]  /*23a0*/  USHF.L.U32 UR43, UR18, 0x5, URZ ;  /* 0x00000005122b7899 */ /* 0x000fe400080006ff */
[----:B------:R-:W-:Y:S02]  /*23b0*/  UISETP.NE.AND UP0, UPT, UR8, 0x14, UPT ;  /* 0x000000140800788c */ /* 0x000fe4000bf05270 */
[----:B------:R-:W-:Y:S02]  /*23c0*/  UISETP.NE.AND UP2, UPT, UR23, 0x1, UPT ;  /* 0x000000011700788c */ /* 0x000fe4000bf45270 */
[----:B------:R-:W-:Y:S02]  /*23d0*/  USEL UR9, URZ, 0x1, UP0 ;  /* 0x00000001ff097887 */ /* 0x000fe40008000000 */
[----:B------:R-:W-:Y:S02]  /*23e0*/  USEL UR36, UR8, URZ, UP0 ;  /* 0x000000ff08247287 */ /* 0x000fe40008000000 */
[----:B------:R-:W-:Y:S02]  /*23f0*/  ULOP3.LUT UR32, UR32, UR9, URZ, 0x3c, !UPT ;  /* 0x0000000920207292 */ /* 0x000fe4000f8e3cff */
[----:B------:R-:W-:Y:S02]  /*2400*/  ULEA UR8, UR36, UR33, 0x3 ;  /* 0x0000002124087291 */ /* 0x000fe4000f8e18ff */
[----:B------:R-:W-:Y:S02]  /*2410*/  UISETP.NE.AND UP0, UPT, UR22, 0x1, UPT ;  /* 0x000000011600788c */ /* 0x000fe4000bf05270 */
[----:B------:R-:W-:Y:S01]  /*2420*/  ULEA UR19, UR14, UR33, 0xd ;  /* 0x000000210e137291 */ /* 0x000fe2000f8e68ff */
[----:B-1----:R-:W-:Y:S01]  /*2430*/  MOV R0, UR32 ;  /* 0x0000002000007c02 */ /* 0x002fe20008000f00 */
[----:B------:R-:W-:Y:S02]  /*2440*/  UIADD3 UR30, UP1, UPT, UR56, 0x80, URZ ;  /* 0x00000080381e7890 */ /* 0x000fe4000ff3e0ff */
[----:B------:R-:W-:Y:S01]  /*2450*/  ULOP3.LUT UR41, UR11, 0xfefffff8, URZ, 0xc0, !UPT ;  /* 0xfefffff80b297892 */ /* 0x000fe2000f8ec0ff */
[----:B--2---:R-:W-:Y:S01]  /*2460*/  SHF.L.U32 R3, R0, 0x1f, RZ ;  /* 0x0000001f00037819 */ /* 0x004fe200000006ff */
[----:B------:R-:W-:Y:S02]  /*2470*/  UISETP.NE.AND UP3, UPT, UR24, 0x1, UPT ;  /* 0x000000011800788c */ /* 0x000fe4000bf65270 */
[----:B------:R-:W-:Y:S01]  /*2480*/  UIADD3.X UR31, UPT, UPT, URZ, UR57, URZ, UP1, !UPT ;  /* 0x00000039ff1f7290 */ /* 0x000fe20008ffe4ff */
[----:B------:R1:W2:Y:S01]  /*2490*/  SYNCS.PHASECHK.TRANS64.TRYWAIT P0, [UR8+0xa0], R3 ;  /* 0x0000a003ff0075a7 */ /* 0x0002a20008001108 */
[----:B------:R-:W-:Y:S02]  /*24a0*/  UIMAD.WIDE.U32 UR8, UR43, UR28, URZ ;  /* 0x0000001c2b0872a5 */ /* 0x000fe4000f8e00ff */
[----:B------:R-:W-:Y:S02]  /*24b0*/  ULEA UR8, UR38, UR48, 0x5 ;  /* 0x0000003026087291 */ /* 0x000fe4000f8e28ff */
[----:B------:R-:W-:Y:S02]  /*24c0*/  USHF.R.U32.HI UR9, URZ, UR27, UR9 ;  /* 0x0000001bff097299 */ /* 0x000fe40008011609 */
[----:B------:R-:W-:Y:S02]  /*24d0*/  ULEA UR29, UR37, UR8, 0xa ;  /* 0x00000008251d7291 */ /* 0x000fe4000f8e50ff */
[----:B------:R-:W-:Y:S02]  /*24e0*/  USEL UR9, UR43, UR9, !UP0 ;  /* 0x000000092b097287 */ /* 0x000fe4000c000000 */
[----:B------:R-:W-:Y:S02]  /*24f0*/  UIADD3 UR40, UPT, UPT, UR19, 0x6400, URZ ;  /* 0x0000640013287890 */ /* 0x000fe4000fffe0ff */
[----:B------:R-:W-:Y:S02]  /*2500*/  UIMAD.WIDE.U32 UR12, UR9, UR20, URZ ;  /* 0x00000014090c72a5 */ /* 0x000fe4000f8e00ff */
[----:B------:R-:W-:Y:S02]  /*2510*/  ULEA UR12, UR14, UR33, 0xb ;  /* 0x000000210e0c7291 */ /* 0x000fe4000f8e58ff */
[----:B------:R-:W-:Y:S02]  /*2520*/  USHF.R.U32.HI UR13, URZ, UR21, UR13 ;  /* 0x00000015ff0d7299 */ /* 0x000fe4000801160d */
[----:B------:R-:W-:Y:S02]  /*2530*/  UIADD3 UR44, UPT, UPT, UR19, 0x7400, URZ ;  /* 0x00007400132c7890 */ /* 0x000fe4000fffe0ff */
[----:B------:R-:W-:Y:S02]  /*2540*/  USEL UR13, UR9, UR13, !UP2 ;  /* 0x0000000d090d7287 */ /* 0x000fe4000d000000 */
[----:B------:R-:W-:Y:S02]  /*2550*/  UIADD3 UR34, UP0, UPT, UR56, 0x180, URZ ;  /* 0x0000018038227890 */ /* 0x000fe4000ff1e0ff */
[----:B------:R-:W-:Y:S02]  /*2560*/  UIMAD.WIDE.U32 UR14, UR13, UR26, URZ ;  /* 0x0000001a0d0e72a5 */ /* 0x000fe4000f8e00ff */
[----:B------:R-:W-:Y:S02]  /*2570*/  UIADD3.X UR35, UPT, UPT, URZ, UR57, URZ, UP0, !UPT ;  /* 0x00000039ff237290 */ /* 0x000fe400087fe4ff */
[----:B------:R-:W-:Y:S01]  /*2580*/  UIADD3 UR18, UPT, UPT, UR18, 0x1, URZ ;  /* 0x0000000112127890 */ /* 0x000fe2000fffe0ff */
[----:B------:R-:W-:Y:S01]  /*2590*/  UMOV UR52, 0x0 ;  /* 0x0000000000347882 */ /* 0x000fe20000000000 */
[----:B------:R-:W-:Y:S02]  /*25a0*/  UMOV UR53, 0x10000000 ;  /* 0x1000000000357882 */ /* 0x000fe40000000000 */
[----:B------:R-:W-:Y:S01]  /*25b0*/  UISETP.NE.AND UP0, UPT, UR18, UR51, UPT ;  /* 0x000000331200728c */ /* 0x000fe2000bf05270 */
[----:B------:R-:W-:Y:S01]  /*25c0*/  UTMALDG.2D.2CTA [UR40], [UR30], desc[UR52] ;  /* 0x000034281e0075b4 */ /* 0x000fe20008209000 */
[----:B------:R-:W-:Y:S01]  /*25d0*/  UMOV UR45, UR41 ;  /* 0x00000029002d7c82 */ /* 0x000fe20008000000 */
[----:B------:R-:W-:Y:S01]  /*25e0*/  UMOV UR47, UR43 ;  /* 0x0000002b002f7c82 */ /* 0x000fe20008000000 */
[----:B------:R-:W-:Y:S01]  /*25f0*/  UMOV UR8, UR15 ;  /* 0x0000000f00087c82 */ /* 0x000fe20008000000 */
[----:B------:R-:W-:Y:S01]  /*2600*/  UMOV UR19, UR51 ;  /* 0x0000003300137c82 */ /* 0x000fe20008000000 */
[----:B------:R-:W-:Y:S02]  /*2610*/  USHF.R.U32.HI UR11, URZ, UR25, UR8 ;  /* 0x00000019ff0b7299 */ /* 0x000fe40008011608 */
[----:B------:R-:W-:Y:S01]  /*2620*/  UIADD3 UR8, UPT, UPT, UR12, 0x2e400, URZ ;  /* 0x0002e4000c087890 */ /* 0x000fe2000fffe0ff */
[----:B------:R-:W-:Y:S01]  /*2630*/  UTMALDG.2D.2CTA [UR44], [UR30], desc[UR52] ;  /* 0x0000342c1e0075b4 */ /* 0x000fe20008209000 */
[----:B------:R-:W-:Y:S02]  /*2640*/  USEL UR14, UR13, UR11, !UP3 ;  /* 0x0000000b0d0e7287 */ /* 0x000fe4000d800000 */
[----:B------:R-:W-:Y:S02]  /*2650*/  UIADD3 UR12, UPT, UPT, -UR9, URZ, URZ ;  /* 0x000000ff090c7290 */ /* 0x000fe4000fffe1ff */
[----:B------:R-:W-:Y:S02]  /*2660*/  UIADD3 UR11, UPT, UPT, -UR13, URZ, URZ ;  /* 0x000000ff0d0b7290 */ /* 0x000fe4000fffe1ff */
[----:B------:R-:W-:Y:S02]  /*2670*/  UIADD3 UR15, UPT, UPT, -UR14, URZ, URZ ;  /* 0x000000ff0e0f7290 */ /* 0x000fe4000fffe1ff */
[----:B------:R-:W-:Y:S02]  /*2680*/  UIMAD UR12, UR22, UR12, UR43 ;  /* 0x0000000c160c72a4 */ /* 0x000fe4000f8e022b */
[----:B------:R-:W-:Y:S02]  /*2690*/  UIMAD UR9, UR23, UR11, UR9 ;  /* 0x0000000b170972a4 */ /* 0x000fe4000f8e0209 */
[----:B------:R-:W-:Y:S02]  /*26a0*/  UIMAD UR13, UR24, UR15, UR13 ;  /* 0x0000000f180d72a4 */ /* 0x000fe4000f8e020d */
[----:B------:R-:W-:Y:S02]  /*26b0*/  UIMAD UR11, UR12, UR5, UR4 ;  /* 0x000000050c0b72a4 */ /* 0x000fe4000f8e0204 */
[----:B------:R-:W-:Y:S02]  /*26c0*/  UIMAD UR12, UR9, UR16, UR6 ;  /* 0x00000010090c72a4 */ /* 0x000fe4000f8e0206 */
[----:B------:R-:W-:Y:S02]  /*26d0*/  UIMAD UR13, UR13, UR17, UR7 ;  /* 0x000000110d0d72a4 */ /* 0x000fe4000f8e0207 */
[----:B------:R-:W-:Y:S01]  /*26e0*/  UPRMT UR15, UR29, 0x5410, URZ ;  /* 0x000054101d0f7896 */ /* 0x000fe200080000ff */
[----:B------:R-:W-:Y:S08]  /*26f0*/  UMOV UR9, UR41 ;  /* 0x0000002900097c82 */ /* 0x000ff00008000000 */
[----:B------:R3:W-:Y:S02]  /*2700*/  UTMALDG.5D.IM2COL.2CTA [UR8], [UR34], UR15, desc[UR52] ;  /* 0x00003408220073b4 */ /* 0x0007e4000826100f */
[----:B---3--:R-:W-:Y:S01]  /*2710*/  UMOV UR14, UR36 ;  /* 0x00000024000e7c82 */ /* 0x008fe20008000000 */
[----:B-1----:R-:W-:Y:S05]  /*2720*/  BRA.U UP0, `(.L_x_29) ;  /* 0xfffffff900d87547 */ /* 0x002fea000b83ffff */
.L_x_23:
[----:B------:R-:W-:Y:S01]  /*2730*/  ULEA UR4, UR36, UR33, 0x3 ;  /* 0x0000002124047291 */ /* 0x000fe2000f8e18ff */
[----:B------:R-:W-:Y:S01]  /*2740*/  MOV R0, UR32 ;  /* 0x0000002000007c02 */ /* 0x000fe20008000f00 */
[----:B------:R-:W-:Y:S01]  /*2750*/  @!P1 SYNCS.ARRIVE.TRANS64.A1T0 RZ, [UR33+0x178], RZ ;  /* 0x000178ffffff99a7 */ /* 0x000fe20008100021 */
[----:B------:R-:W-:Y:S02]  /*2760*/  UISETP.GT.AND UP0, UPT, UR65, UR64, UPT ;  /* 0x000000404100728c */ /* 0x000fe4000bf04270 */
[----:B------:R-:W-:-:S04]  /*2770*/  SHF.L.U32 R0, R0, 0x1f, RZ ;  /* 0x0000001f00007819 */ /* 0x000fc800000006ff */
[----:B--2---:R1:W2:Y:S03]  /*2780*/  SYNCS.PHASECHK.TRANS64.TRYWAIT P0, [UR4+0xa0], R0 ;  /* 0x0000a000ff0075a7 */ /* 0x0042a60008001104 */
[----:B------:R-:W-:Y:S05]  /*2790*/  BRA.U !UP0, `(.L_x_30) ;  /* 0x00000005087c7547 */ /* 0x000fea000b800000 */
[----:B------:R-:W4:Y:S01]  /*27a0*/  LDCU.64 UR12, c[0x0][0x5c0] ;  /* 0x0000b800ff0c77ac */ /* 0x000f220008000a00 */
[----:B------:R-:W4:Y:S01]  /*27b0*/  LDCU.64 UR8, c[0x0][0x5f8] ;  /* 0x0000bf00ff0877ac */ /* 0x000f220008000a00 */
[----:B------:R-:W3:Y:S01]  /*27c0*/  LDCU UR11, c[0x0][0x5c8] ;  /* 0x0000b900ff0b77ac */ /* 0x000ee20008000800 */
[----:B------:R-:W3:Y:S01]  /*27d0*/  LDCU UR38, c[0x0][0x600] ;  /* 0x0000c000ff2677ac */ /* 0x000ee20008000800 */
[----:B------:R-:W1:Y:S01]  /*27e0*/  LDCU UR23, c[0x0][0x5a8] ;  /* 0x0000b500ff1777ac */ /* 0x000e620008000800 */
[----:B------:R-:W1:Y:S01]  /*27f0*/  LDCU UR22, c[0x0][0x59c] ;  /* 0x0000b380ff1677ac */ /* 0x000e620008000800 */
[----:B----4-:R-:W-:Y:S01]  /*2800*/  UIMAD UR48, UR50, UR13, UR9 ;  /* 0x0000000d323072a4 */ /* 0x010fe2000f8e0209 */
[----:B------:R-:W4:Y:S01]  /*2810*/  LDCU UR18, c[0x0][0x590] ;  /* 0x0000b200ff1277ac */ /* 0x000f220008000800 */
[----:B------:R-:W1:Y:S01]  /*2820*/  LDCU UR27, c[0x0][0x594] ;  /* 0x0000b280ff1b77ac */ /* 0x000e620008000800 */
[----:B------:R-:W1:Y:S01]  /*2830*/  LDCU UR26, c[0x0][0x598] ;  /* 0x0000b300ff1a77ac */ /* 0x000e620008000800 */
[----:B------:R-:W1:Y:S01]  /*2840*/  LDCU UR25, c[0x0][0x5ac] ;  /* 0x0000b580ff1977ac */ /* 0x000e620008000800 */
[----:B------:R-:W1:Y:S01]  /*2850*/  LDCU UR24, c[0x0][0x5b0] ;  /* 0x0000b600ff1877ac */ /* 0x000e620008000800 */
[----:B------:R-:W1:Y:S01]  /*2860*/  LDCU UR5, c[0x0][0x5cc] ;  /* 0x0000b980ff0577ac */ /* 0x000e620008000800 */
[----:B------:R-:W1:Y:S01]  /*2870*/  LDCU UR4, c[0x0][0x5ec] ;  /* 0x0000bd80ff0477ac */ /* 0x000e620008000800 */
[----:B------:R-:W1:Y:S01]  /*2880*/  LDCU.64 UR20, c[0x0][0x5a0] ;  /* 0x0000b400ff1477ac */ /* 0x000e620008000a00 */
[----:B------:R-:W1:Y:S01]  /*2890*/  LDCU.64 UR16, c[0x0][0x5d0] ;  /* 0x0000ba00ff1077ac */ /* 0x000e620008000a00 */
[----:B------:R-:W1:Y:S01]  /*28a0*/  LDCU.64 UR6, c[0x0][0x5f0] ;  /* 0x0000be00ff0677ac */ /* 0x000e620008000a00 */
[----:B------:R-:W-:-:S02]  /*28b0*/  UIMAD UR49, UR60, UR12, UR8 ;  /* 0x0000000c3c3172a4 */ /* 0x000fc4000f8e0208 */
[----:B------:R-:W-:Y:S02]  /*28c0*/  UIADD3 UR50, UPT, UPT, UR66, UR19, URZ ;  /* 0x0000001342327290 */ /* 0x000fe4000fffe0ff */
[----:B------:R-:W-:Y:S02]  /*28d0*/  UIADD3 UR46, UPT, UPT, UR42, 0x40, URZ ;  /* 0x000000402a2e7890 */ /* 0x000fe4000fffe0ff */
[----:B---3--:R-:W-:Y:S01]  /*28e0*/  UIMAD UR38, UR55, UR11, UR38 ;  /* 0x0000000b372672a4 */ /* 0x008fe2000f8e0226 */
[----:B------:R-:W-:-:S11]  /*28f0*/  UMOV UR14, UR36 ;  /* 0x00000024000e7c82 */ /* 0x000fd60008000000 */
.L_x_36:
[----:B------:R-:W-:Y:S01]  /*2900*/  @!P3 MOV R3, 0x5000 ;  /* 0x000050000003b802 */ /* 0x000fe20000000f00 */
[----:B------:R-:W-:Y:S01]  /*2910*/  ULEA UR11, UR14, UR33, 0x3 ;  /* 0x000000210e0b7291 */ /* 0x000fe2000f8e18ff */
[----:B--2---:R-:W-:Y:S11]  /*2920*/  @P0 BRA `(.L_x_31) ;  /* 0x0000000000100947 */ /* 0x004ff60003800000 */
[----:B-1----:R-:W-:Y:S04]  /*2930*/  MOV R0, UR32 ;  /* 0x0000002000007c02 */ /* 0x002fe80008000f00 */
[----:B------:R-:W-:Y:S04]  /*2940*/  SHF.L.U32 R5, R0, 0x1f, RZ ;  /* 0x0000001f00057819 */ /* 0x000fe800000006ff */
[----:B------:R-:W1:Y:S02]  /*2950*/  SYNCS.PHASECHK.TRANS64.TRYWAIT P0, [UR11+0xa0], R5 ;  /* 0x0000a005ff0075a7 */ /* 0x000e64000800110b */
[----:B-1----:R-:W-:Y:S05]  /*2960*/  @!P0 BRA `(.L_x_32) ;  /* 0x0000007400e88947 */ /* 0x002fea0003800000 */
.L_x_31:
[----:B------:R2:W-:Y:S01]  /*2970*/  @!P3 SYNCS.ARRIVE.TRANS64 RZ, [UR11], R3 ;  /* 0x00000003ffffb9a7 */ /* 0x0005e2000800000b */
[----:B------:R-:W-:Y:S04]  /*2980*/  ULOP3.LUT UR8, UR54, 0x2, URZ, 0xfc, !UPT ;  /* 0x0000000236087892 */ /* 0x000fe8000f8efcff */
[----:B------:R-:W-:Y:S09]  /*2990*/  UISETP.NE.AND UP0, UPT, UR8, 0x2, UPT ;  /* 0x000000020800788c */ /* 0x000ff2000bf05270 */
[----:B------:R-:W-:Y:S05]  /*29a0*/  BRA.U UP0, `(.L_x_33) ;  /* 0x0000000100047547 */ /* 0x000fea000b800000 */
[----:B-1--4-:R-:W-:Y:S05]  /*29b0*/  BPT.TRAP 0x1 ;  /* 0x000000040000795c */ /* 0x012fea0000300000 */
.L_x_33:
[----:B------:R-:W-:Y:S04]  /*29c0*/  BSSY.RECONVERGENT B0, `(.L_x_34) ;  /* 0x0000003000007945 */ /* 0x000fe80003800200 */
[----:B------:R-:W-:Y:S05]  /*29d0*/  @P2 BRA `(.L_x_35) ;  /* 0x0000000000042947 */ /* 0x000fea0003800000 */
[----:B-1--4-:R-:W-:Y:S05]  /*29e0*/  BPT.TRAP 0x1 ;  /* 0x000000040000795c */ /* 0x012fea0000300000 */
.L_x_35:
[----:B-1--4-:R-:W-:Y:S05]  /*29f0*/  BSYNC.RECONVERGENT B0 ;  /* 0x0000000000007941 */ /* 0x012fea0003800200 */
.L_x_34:
        /* <DEDUP_REMOVED lines=10> */
[----:B------:R-:W-:Y:S01]  /*2aa0*/  MOV R0, UR32 ;  /* 0x0000002000007c02 */ /* 0x000fe20008000f00 */
[----:B------:R-:W-:Y:S02]  /*2ab0*/  ULEA UR31, UR14, UR33, 0xb ;  /* 0x000000210e1f7291 */ /* 0x000fe4000f8e58ff */
[----:B------:R-:W-:Y:S01]  /*2ac0*/  UIADD3 UR28, UP1, UPT, UR56, 0x80, URZ ;  /* 0x00000080381c7890 */ /* 0x000fe2000ff3e0ff */
[----:B--2---:R-:W-:Y:S01]  /*2ad0*/  SHF.L.U32 R3, R0, 0x1f, RZ ;  /* 0x0000001f00037819 */ /* 0x004fe200000006ff */
[----:B------:R-:W-:Y:S02]  /*2ae0*/  ULOP3.LUT UR41, UR11, 0xfefffff8, URZ, 0xc0, !UPT ;  /* 0xfefffff80b297892 */ /* 0x000fe4000f8ec0ff */
[----:B------:R-:W-:Y:S01]  /*2af0*/  UISETP.NE.AND UP3, UPT, UR23, 0x1, UPT ;  /* 0x000000011700788c */ /* 0x000fe2000bf65270 */
[----:B------:R1:W2:Y:S01]  /*2b00*/  SYNCS.PHASECHK.TRANS64.TRYWAIT P0, [UR8+0xa0], R3 ;  /* 0x0000a003ff0075a7 */ /* 0x0002a20008001108 */
[----:B------:R-:W-:Y:S02]  /*2b10*/  UIMAD.WIDE.U32 UR8, UR43, UR27, URZ ;  /* 0x0000001b2b0872a5 */ /* 0x000fe4000f8e00ff */
[----:B------:R-:W-:Y:S02]  /*2b20*/  ULEA UR8, UR48, UR49, 0x5 ;  /* 0x0000003130087291 */ /* 0x000fe4000f8e28ff */
[----:B------:R-:W-:Y:S02]  /*2b30*/  USHF.R.U32.HI UR9, URZ, UR26, UR9 ;  /* 0x0000001aff097299 */ /* 0x000fe40008011609 */
[----:B------:R-:W-:Y:S02]  /*2b40*/  ULEA UR37, UR38, UR8, 0xa ;  /* 0x0000000826257291 */ /* 0x000fe4000f8e50ff */
[----:B------:R-:W-:Y:S02]  /*2b50*/  USEL UR9, UR43, UR9, !UP0 ;  /* 0x000000092b097287 */ /* 0x000fe4000c000000 */
[----:B------:R-:W-:Y:S02]  /*2b60*/  UIADD3.X UR29, UPT, UPT, URZ, UR57, URZ, UP1, !UPT ;  /* 0x00000039ff1d7290 */ /* 0x000fe40008ffe4ff */
[----:B------:R-:W-:Y:S02]  /*2b70*/  UIMAD.WIDE.U32 UR12, UR9, UR20, URZ ;  /* 0x00000014090c72a5 */ /* 0x000fe4000f8e00ff */
[----:B------:R-:W-:Y:S02]  /*2b80*/  UIADD3 UR40, UPT, UPT, UR30, 0x6400, URZ ;  /* 0x000064001e287890 */ /* 0x000fe4000fffe0ff */
[----:B------:R-:W-:Y:S02]  /*2b90*/  USHF.R.U32.HI UR13, URZ, UR21, UR13 ;  /* 0x00000015ff0d7299 */ /* 0x000fe4000801160d */
[----:B------:R-:W-:Y:S02]  /*2ba0*/  UIADD3 UR12, UPT, UPT, -UR9, URZ, URZ ;  /* 0x000000ff090c7290 */ /* 0x000fe4000fffe1ff */
[----:B------:R-:W-:Y:S02]  /*2bb0*/  USEL UR13, UR9, UR13, !UP2 ;  /* 0x0000000d090d7287 */ /* 0x000fe4000d000000 */
[----:B------:R-:W-:Y:S02]  /*2bc0*/  UIADD3 UR44, UPT, UPT, UR30, 0x7400, URZ ;  /* 0x000074001e2c7890 */ /* 0x000fe4000fffe0ff */
[----:B------:R-:W-:Y:S02]  /*2bd0*/  UIMAD.WIDE.U32 UR14, UR13, UR25, URZ ;  /* 0x000000190d0e72a5 */ /* 0x000fe4000f8e00ff */
[----:B------:R-:W-:Y:S02]  /*2be0*/  UIMAD UR12, UR18, UR12, UR43 ;  /* 0x0000000c120c72a4 */ /* 0x000fe4000f8e022b */
[----:B------:R-:W-:Y:S02]  /*2bf0*/  UIADD3 UR34, UP0, UPT, UR56, 0x180, URZ ;  /* 0x0000018038227890 */ /* 0x000fe4000ff1e0ff */
[----:B------:R-:W-:Y:S02]  /*2c00*/  UIADD3 UR19, UPT, UPT, UR19, 0x1, URZ ;  /* 0x0000000113137890 */ /* 0x000fe4000fffe0ff */
[----:B------:R-:W-:Y:S02]  /*2c10*/  UIADD3.X UR35, UPT, UPT, URZ, UR57, URZ, UP0, !UPT ;  /* 0x00000039ff237290 */ /* 0x000fe400087fe4ff */
[----:B------:R-:W-:Y:S01]  /*2c20*/  UISETP.NE.AND UP0, UPT, UR19, UR50, UPT ;  /* 0x000000321300728c */ /* 0x000fe2000bf05270 */
[----:B------:R-:W-:Y:S01]  /*2c30*/  UMOV UR52, 0x0 ;  /* 0x0000000000347882 */ /* 0x000fe20000000000 */
[----:B------:R-:W-:Y:S01]  /*2c40*/  UMOV UR53, 0x10000000 ;  /* 0x1000000000357882 */ /* 0x000fe20000000000 */
[----:B------:R-:W-:Y:S01]  /*2c50*/  UMOV UR45, UR41 ;  /* 0x00000029002d7c82 */ /* 0x000fe20008000000 */
[----:B------:R-:W-:Y:S01]  /*2c60*/  UTMALDG.2D.2CTA [UR40], [UR28], desc[UR52] ;  /* 0x000034281c0075b4 */ /* 0x000fe20008209000 */
[----:B------:R-:W-:Y:S01]  /*2c70*/  UMOV UR47, UR43 ;  /* 0x0000002b002f7c82 */ /* 0x000fe20008000000 */
[----:B------:R-:W-:Y:S02]  /*2c80*/  UMOV UR8, UR15 ;  /* 0x0000000f00087c82 */ /* 0x000fe40008000000 */
[----:B------:R-:W-:Y:S02]  /*2c90*/  USHF.R.U32.HI UR11, URZ, UR24, UR8 ;  /* 0x00000018ff0b7299 */ /* 0x000fe40008011608 */
[----:B------:R-:W-:Y:S02]  /*2ca0*/  UIADD3 UR8, UPT, UPT, UR31, 0x2e400, URZ ;  /* 0x0002e4001f087890 */ /* 0x000fe4000fffe0ff */
[----:B------:R-:W-:Y:S01]  /*2cb0*/  USEL UR14, UR13, UR11, !UP3 ;  /* 0x0000000b0d0e7287 */ /* 0x000fe2000d800000 */
[----:B------:R-:W-:Y:S01]  /*2cc0*/  UTMALDG.2D.2CTA [UR44], [UR28], desc[UR52] ;  /* 0x0000342c1c0075b4 */ /* 0x000fe20008209000 */
[----:B------:R-:W-:Y:S02]  /*2cd0*/  UIADD3 UR11, UPT, UPT, -UR13, URZ, URZ ;  /* 0x000000ff0d0b7290 */ /* 0x000fe4000fffe1ff */
[----:B------:R-:W-:Y:S02]  /*2ce0*/  UIADD3 UR15, UPT, UPT, -UR14, URZ, URZ ;  /* 0x000000ff0e0f7290 */ /* 0x000fe4000fffe1ff */
        /* <DEDUP_REMOVED lines=10> */
.L_x_30:
[----:B------:R-:W-:Y:S01]  /*2d90*/  SHF.L.U32 R3, R2, 0x1f, RZ ;  /* 0x0000001f02037819 */ /* 0x000fe200000006ff */
[----:B------:R-:W-:-:S03]  /*2da0*/  NOP ;  /* 0x0000000000007918 */ /* 0x000fc60000000000 */
[----:B--2---:R-:W2:Y:S02]  /*2db0*/  SYNCS.PHASECHK.TRANS64.TRYWAIT P0, [UR33+0x180], R3 ;  /* 0x00018003ff0075a7 */ /* 0x004ea40008001121 */
[----:B--2---:R-:W-:Y:S05]  /*2dc0*/  @!P0 BRA `(.L_x_37) ;  /* 0x0000007000e88947 */ /* 0x004fea0003800000 */
.L_x_146:
[----:B------:R-:W2:Y:S01]  /*2dd0*/  LDS.128 R4, [UR33+0x1c0] ;  /* 0x0001c021ff047984 */ /* 0x000ea20008000c00 */
[----:B------:R-:W-:Y:S02]  /*2de0*/  UIADD3 UR4, UPT, UPT, UR33, 0x188, URZ ;  /* 0x0000018821047890 */ /* 0x000fe4000fffe0ff */
[----:B------:R-:W-:Y:S01]  /*2df0*/  UISETP.GE.AND UP0, UPT, UR39, 0x1, UPT ;  /* 0x000000012700788c */ /* 0x000fe2000bf06270 */
[----:B------:R-:W-:Y:S01]  /*2e00*/  @!PT LDS RZ, [RZ] ;  /* 0x00000000fffff984 */ /* 0x000fe20000000800 */
[----:B------:R-:W-:Y:S01]  /*2e10*/  @!PT LDS RZ, [RZ] ;  /* 0x00000000fffff984 */ /* 0x000fe20000000800 */
[----:B------:R-:W-:Y:S01]  /*2e20*/  @!PT LDS RZ, [RZ] ;  /* 0x00000000fffff984 */ /* 0x000fe20000000800 */
[----:B------:R-:W-:Y:S01]  /*2e30*/  @!PT LDS RZ, [RZ] ;  /* 0x00000000fffff984 */ /* 0x000fe20000000800 */
[----:B------:R4:W-:Y:S06]  /*2e40*/  MEMBAR.ALL.CTA ;  /* 0x0000000000007992 */ /* 0x0009ec0000008000 */
[----:B----4-:R-:W4:Y:S01]  /*2e50*/  FENCE.VIEW.ASYNC.S ;  /* 0x00000000000073c6 */ /* 0x010f220000000000 */
[----:B------:R-:W-:-:S09]  /*2e60*/  UPRMT UR4, URZ, 0x654, UR4 ;  /* 0x00000654ff047896 */ /* 0x000fd20008000004 */
[----:B----4-:R-:W-:Y:S01]  /*2e70*/  SYNCS.ARRIVE.TRANS64.RED.A1T0 RZ, [UR4], RZ ;  /* 0x000000ffffff79a7 */ /* 0x010fe20008100404 */
[----:B--2---:R-:W-:-:S13]  /*2e80*/  LOP3.LUT P0, RZ, R6, 0x1, RZ, 0xc0, !PT ;  /* 0x0000000106ff7812 */ /* 0x004fda000780c0ff */
[----:B------:R-:W-:Y:S01]  /*2e90*/  VOTEU.ANY UP1, P0 ;  /* 0x0000000000ff7886 */ /* 0x000fe20000020100 */
[----:B------:R-:W-:-:S13]  /*2ea0*/  PLOP3.LUT P0, PT, PT, PT, UP1, 0x80, 0x8 ;  /* 0x000000000008781c */ /* 0x000fda0003f0f018 */
[----:B-1----:R-:W-:Y:S02]  /*2eb0*/  @P0 MOV R0, R4 ;  /* 0x0000000400000202 */ /* 0x002fe40000000f00 */
[----:B------:R-:W-:Y:S02]  /*2ec0*/  @P0 LOP3.LUT R4, R5, 0xffff, RZ, 0xc0, !PT ;  /* 0x0000ffff05040812 */ /* 0x000fe400078ec0ff */
[----:B------:R-:W-:Y:S02]  /*2ed0*/  @P0 R2UR UR6, R0 ;  /* 0x00000000000602ca */ /* 0x000fe400000e0000 */
[----:B------:R-:W-:-:S11]  /*2ee0*/  @P0 R2UR UR5, R4 ;  /* 0x00000000040502ca */ /* 0x000fd600000e0000 */
[----:B------:R-:W-:Y:S02]  /*2ef0*/  @UP1 UMOV UR59, UR6 ;  /* 0x00000006003b1c82 */ /* 0x000fe40008000000 */
[----:B------:R-:W-:Y:S01]  /*2f00*/  @UP1 UMOV UR58, UR5 ;  /* 0x00000005003a1c82 */ /* 0x000fe20008000000 */
[----:B------:R-:W-:Y:S05]  /*2f10*/  BRA.U !UP0, `(.L_x_38) ;  /* 0x0000000108d47547 */ /* 0x000fea000b800000 */
[----:B------:R-:W3:Y:S01]  /*2f20*/  LDCU.128 UR16, c[0x0][0xc10] ;  /* 0x00018200ff1077ac */ /* 0x000ee20008000c00 */
[----:B------:R-:W1:Y:S01]  /*2f30*/  LDCU UR20, c[0x0][0xc20] ;  /* 0x00018400ff1477ac */ /* 0x000e620008000800 */
[----:B------:R-:W2:Y:S01]  /*2f40*/  LDCU UR13, c[0x0][0xc0c] ;  /* 0x00018180ff0d77ac */ /* 0x000ea20008000800 */
[----:B------:R-:W4:Y:S01]  /*2f50*/  LDCU.64 UR14, c[0x0][0xc28] ;  /* 0x00018500ff0e77ac */ /* 0x000f220008000a00 */
[----:B------:R-:W-:Y:S02]  /*2f60*/  UISETP.NE.AND UP3, UPT, UR39, 0x1, UPT ;  /* 0x000000012700788c */ /* 0x000fe4000bf65270 */
[----:B---3--:R-:W-:Y:S02]  /*2f70*/  UIMAD.WIDE.U32 UR4, UR62, UR19, URZ ;  /* 0x000000133e0472a5 */ /* 0x008fe4000f8e00ff */
[----:B------:R-:W-:Y:S02]  /*2f80*/  UIMAD.WIDE.U32 UR6, UR63, UR16, URZ ;  /* 0x000000103f0672a5 */ /* 0x000fe4000f8e00ff */
[----:B------:R-:W-:-:S02]  /*2f90*/  UISETP.NE.AND UP0, UPT, UR18, 0x1, UPT ;  /* 0x000000011200788c */ /* 0x000fc4000bf05270 */
[----:B------:R-:W-:Y:S01]  /*2fa0*/  UIMAD.WIDE.U32 UR10, UR58, UR19, URZ ;  /* 0x000000133a0a72a5 */ /* 0x000fe2000f8e00ff */
[----:B------:R-:W-:Y:S01]  /*2fb0*/  UMOV UR4, UR5 ;  /* 0x0000000500047c82 */ /* 0x000fe20008000000 */
[----:B--2---:R-:W-:Y:S02]  /*2fc0*/  UISETP.NE.AND UP2, UPT, UR13, 0x1, UPT ;  /* 0x000000010d00788c */ /* 0x004fe4000bf45270 */
[----:B-1----:R-:W-:Y:S02]  /*2fd0*/  USHF.R.U32.HI UR5, URZ, UR20, UR4 ;  /* 0x00000014ff057299 */ /* 0x002fe40008011604 */
[----:B------:R-:W-:Y:S01]  /*2fe0*/  UIMAD.WIDE.U32 UR8, UR59, UR16, URZ ;  /* 0x000000103b0872a5 */ /* 0x000fe2000f8e00ff */
[----:B------:R-:W-:Y:S01]  /*2ff0*/  UMOV UR4, UR7 ;  /* 0x0000000700047c82 */ /* 0x000fe20008000000 */
[----:B------:R-:W-:Y:S02]  /*3000*/  USEL UR5, UR62, UR5, !UP0 ;  /* 0x000000053e057287 */ /* 0x000fe4000c000000 */
[----:B------:R-:W-:-:S02]  /*3010*/  USHF.R.U32.HI UR4, URZ, UR17, UR4 ;  /* 0x00000011ff047299 */ /* 0x000fc40008011604 */
[----:B----4-:R-:W-:Y:S02]  /*3020*/  UIMAD.WIDE.U32 UR6, UR5, UR14, URZ ;  /* 0x0000000e050672a5 */ /* 0x010fe4000f8e00ff */
[----:B------:R-:W-:Y:S01]  /*3030*/  USEL UR12, UR63, UR4, !UP2 ;  /* 0x000000043f0c7287 */ /* 0x000fe2000d000000 */
[----:B------:R-:W-:Y:S02]  /*3040*/  UMOV UR8, UR9 ;  /* 0x0000000900087c82 */ /* 0x000fe40008000000 */
[----:B------:R-:W-:Y:S01]  /*3050*/  UMOV UR4, UR11 ;  /* 0x0000000b00047c82 */ /* 0x000fe20008000000 */
[----:B------:R-:W-:Y:S01]  /*3060*/  UIMAD.WIDE.U32 UR10, UR12, UR14, URZ ;  /* 0x0000000e0c0a72a5 */ /* 0x000fe2000f8e00ff */
[----:B------:R-:W-:Y:S01]  /*3070*/  UMOV UR6, UR7 ;  /* 0x0000000700067c82 */ /* 0x000fe20008000000 */
[----:B------:R-:W-:Y:S02]  /*3080*/  USHF.R.U32.HI UR4, URZ, UR20, UR4 ;  /* 0x00000014ff047299 */ /* 0x000fe40008011604 */
[----:B------:R-:W-:-:S02]  /*3090*/  @UP3 USHF.R.U32.HI UR5, URZ, UR15, UR6 ;  /* 0x0000000fff053299 */ /* 0x000fc40008011606 */
[----:B------:R-:W-:Y:S01]  /*30a0*/  USHF.R.U32.HI UR17, URZ, UR17, UR8 ;  /* 0x00000011ff117299 */ /* 0x000fe20008011608 */
[----:B------:R-:W-:Y:S01]  /*30b0*/  UMOV UR6, UR11 ;  /* 0x0000000b00067c82 */ /* 0x000fe20008000000 */
[----:B------:R-:W-:Y:S02]  /*30c0*/  USEL UR4, UR58, UR4, !UP0 ;  /* 0x000000043a047287 */ /* 0x000fe4000c000000 */
[----:B------:R-:W-:Y:S02]  /*30d0*/  @UP3 USHF.R.U32.HI UR12, URZ, UR15, UR6 ;  /* 0x0000000fff0c3299 */ /* 0x000fe40008011606 */
[----:B------:R-:W-:Y:S02]  /*30e0*/  UIMAD UR6, UR39, UR5, URZ ;  /* 0x00000005270672a4 */ /* 0x000fe4000f8e02ff */
[----:B------:R-:W-:Y:S02]  /*30f0*/  USEL UR5, UR59, UR17, !UP2 ;  /* 0x000000113b057287 */ /* 0x000fe4000d000000 */
[----:B------:R-:W-:-:S02]  /*3100*/  UIMAD UR8, UR39, UR12, URZ ;  /* 0x0000000c270872a4 */ /* 0x000fc4000f8e02ff */
[----:B------:R-:W-:Y:S02]  /*3110*/  UISETP.GE.AND UP0, UPT, UR4, UR6, UPT ;  /* 0x000000060400728c */ /* 0x000fe4000bf06270 */
[----:B------:R-:W-:Y:S02]  /*3120*/  UIMAD.WIDE.U32 UR6, UR4, UR14, URZ ;  /* 0x0000000e040672a5 */ /* 0x000fe4000f8e00ff */
[----:B------:R-:W-:Y:S02]  /*3130*/  UISETP.GE.OR UP0, UPT, UR5, UR8, UP0 ;  /* 0x000000080500728c */ /* 0x000fe40008706670 */
[----:B------:R-:W-:Y:S02]  /*3140*/  UIMAD.WIDE.U32 UR8, UR5, UR14, URZ ;  /* 0x0000000e050872a5 */ /* 0x000fe4000f8e00ff */
[----:B------:R-:W-:Y:S01]  /*3150*/  UIADD3 UR10, UPT, UPT, -UR4, URZ, URZ ;  /* 0x000000ff040a7290 */ /* 0x000fe2000fffe1ff */
[----:B------:R-:W-:Y:S02]  /*3160*/  UMOV UR6, UR7 ;  /* 0x0000000700067c82 */ /* 0x000fe40008000000 */
[----:B------:R-:W-:-:S02]  /*3170*/  USHF.R.U32.HI UR6, URZ, UR15, UR6 ;  /* 0x0000000fff067299 */ /* 0x000fc40008011606 */
[----:B------:R-:W-:Y:S02]  /*3180*/  UIMAD UR10, UR18, UR10, UR58 ;  /* 0x0000000a120a72a4 */ /* 0x000fe4000f8e023a */
[----:B------:R-:W-:Y:S01]  /*3190*/  USEL UR6, UR4, UR6, !UP3 ;  /* 0x0000000604067287 */ /* 0x000fe2000d800000 */
[----:B------:R-:W-:Y:S01]  /*31a0*/  @!UP0 UMOV UR7, UR9 ;  /* 0x0000000900078c82 */ /* 0x000fe20008000000 */
[----:B------:R-:W-:Y:S02]  /*31b0*/  UIADD3 UR9, UPT, UPT, -UR5, URZ, URZ ;  /* 0x000000ff05097290 */ /* 0x000fe4000fffe1ff */
[----:B------:R-:W-:Y:S02]  /*31c0*/  @!UP0 USHF.R.U32.HI UR7, URZ, UR15, UR7 ;  /* 0x0000000fff078299 */ /* 0x000fe40008011607 */
[----:B------:R-:W-:Y:S02]  /*31d0*/  UIADD3 UR8, UPT, UPT, -UR6, URZ, URZ ;  /* 0x000000ff06087290 */ /* 0x000fe4000fffe1ff */
[----:B------:R-:W-:-:S02]  /*31e0*/  @!UP0 USEL UR7, UR5, UR7, !UP3 ;  /* 0x0000000705078287 */ /* 0x000fc4000d800000 */
[----:B------:R-:W-:Y:S02]  /*31f0*/  UIMAD UR8, UR39, UR8, UR4 ;  /* 0x00000008270872a4 */ /* 0x000fe4000f8e0204 */
[----:B------:R-:W-:Y:S02]  /*3200*/  @!UP0 UIADD3 UR6, UPT, UPT, UR6, -UR7, URZ ;  /* 0x8000000706068290 */ /* 0x000fe4000fffe0ff */
[----:B------:R-:W-:Y:S02]  /*3210*/  @!UP0 UIMAD UR7, UR8, UR12, UR7 ;  /* 0x0000000c080782a4 */ /* 0x000fe4000f8e0207 */
[----:B------:R-:W-:Y:S02]  /*3220*/  @!UP0 UIMAD UR4, UR39, UR6, UR5 ;  /* 0x00000006270482a4 */ /* 0x000fe4000f8e0205 */
[----:B------:R-:W-:Y:S02]  /*3230*/  UIMAD UR6, UR13, UR9, UR59 ;  /* 0x000000090d0672a4 */ /* 0x000fe4000f8e023b */
[----:B------:R-:W-:Y:S01]  /*3240*/  UIMAD UR58, UR4, UR18, UR10 ;  /* 0x00000012043a72a4 */ /* 0x000fe2000f8e020a */
[----:B------:R-:W-:-:S02]  /*3250*/  @!UP0 UMOV UR5, UR7 ;  /* 0x0000000700058c82 */ /* 0x000fc40008000000 */
[----:B------:R-:W-:-:S12]  /*3260*/  UIMAD UR59, UR5, UR13, UR6 ;  /* 0x0000000d053b72a4 */ /* 0x000fd8000f8e0206 */
.L_x_38:
[----:B------:R-:W1:Y:S02]  /*3270*/  LDCU UR4, c[0x0][0xc30] ;  /* 0x00018600ff0477ac */ /* 0x000e640008000800 */
[----:B-1----:R-:W-:-:S09]  /*3280*/  UISETP.NE.AND UP0, UPT, UR4, 0x1, UPT ;  /* 0x000000010400788c */ /* 0x002fd2000bf05270 */
[----:B------:R-:W-:Y:S05]  /*3290*/  BRA.U UP0, `(.L_x_39) ;  /* 0x0000000100447547 */ /* 0x000fea000b800000 */
[----:B------:R-:W1:Y:S01]  /*32a0*/  LDCU.128 UR8, c[0x0][0xc10] ;  /* 0x00018200ff0877ac */ /* 0x000e620008000c00 */
[----:B------:R-:W2:Y:S01]  /*32b0*/  LDCU UR12, c[0x0][0xc0c] ;  /* 0x00018180ff0c77ac */ /* 0x000ea20008000800 */
[----:B------:R-:W4:Y:S01]  /*32c0*/  LDCU UR13, c[0x0][0xc20] ;  /* 0x00018400ff0d77ac */ /* 0x000f220008000800 */
[----:B-1----:R-:W-:Y:S02]  /*32d0*/  UIMAD.WIDE.U32 UR6, UR59, UR8, URZ ;  /* 0x000000083b0672a5 */ /* 0x002fe4000f8e00ff */
[----:B------:R-:W-:Y:S02]  /*32e0*/  UIMAD.WIDE.U32 UR4, UR58, UR11, URZ ;  /* 0x0000000b3a0472a5 */ /* 0x000fe4000f8e00ff */
[----:B--2---:R-:W-:Y:S02]  /*32f0*/  UISETP.NE.AND UP2, UPT, UR12, 0x1, UPT ;  /* 0x000000010c00788c */ /* 0x004fe4000bf45270 */
[----:B------:R-:W-:Y:S01]  /*3300*/  UISETP.NE.AND UP0, UPT, UR10, 0x1, UPT ;  /* 0x000000010a00788c */ /* 0x000fe2000bf05270 */
[----:B------:R-:W-:-:S02]  /*3310*/  UMOV UR6, UR7 ;  /* 0x0000000700067c82 */ /* 0x000fc40008000000 */
[----:B------:R-:W-:Y:S01]  /*3320*/  UMOV UR4, UR5 ;  /* 0x0000000500047c82 */ /* 0x000fe20008000000 */
[----:B------:R-:W-:Y:S02]  /*3330*/  USHF.R.U32.HI UR6, URZ, UR9, UR6 ;  /* 0x00000009ff067299 */ /* 0x000fe40008011606 */
[----:B----4-:R-:W-:Y:S02]  /*3340*/  USHF.R.U32.HI UR4, URZ, UR13, UR4 ;  /* 0x0000000dff047299 */ /* 0x010fe40008011604 */
[----:B------:R-:W-:Y:S02]  /*3350*/  USEL UR5, UR59, UR6, !UP2 ;  /* 0x000000063b057287 */ /* 0x000fe4000d000000 */
[----:B------:R-:W-:-:S04]  /*3360*/  USEL UR4, UR58, UR4, !UP0 ;  /* 0x000000043a047287 */ /* 0x000fc8000c000000 */
[----:B------:R-:W-:Y:S02]  /*3370*/  UIADD3 UR6, UPT, UPT, UR5, -UR4, URZ ;  /* 0x8000000405067290 */ /* 0x000fe4000fffe0ff */
[----:B------:R-:W-:Y:S02]  /*3380*/  UIADD3 UR4, UPT, UPT, -UR5, UR4, URZ ;  /* 0x0000000405047290 */ /* 0x000fe4000fffe1ff */
[----:B------:R-:W-:Y:S02]  /*3390*/  UIMAD UR58, UR6, UR10, UR58 ;  /* 0x0000000a063a72a4 */ /* 0x000fe4000f8e023a */
[----:B------:R-:W-:-:S12]  /*33a0*/  UIMAD UR59, UR4, UR12, UR59 ;  /* 0x0000000c043b72a4 */ /* 0x000fd8000f8e023b */
.L_x_39:
[----:B------:R-:W-:Y:S02]  /*33b0*/  R2UR UR5, R97 ;  /* 0x00000000610572ca */ /* 0x000fe400000e0000 */
[----:B------:R-:W-:Y:S02]  /*33c0*/  R2UR UR4, R96 ;  /* 0x00000000600472ca */ /* 0x000fe400000e0000 */
[----:B------:R-:W-:Y:S02]  /*33d0*/  PLOP3.LUT P1, PT, PT, PT, PT, 0x80, 0x8 ;  /* 0x000000000008781c */ /* 0x000fe40003f2f070 */
[----:B------:R-:W-:-:S07]  /*33e0*/  LOP3.LUT R2, R2, 0x1, RZ, 0x3c, !PT ;  /* 0x0000000102027812 */ /* 0x000fce00078e3cff */
[----:B------:R-:W-:Y:S02]  /*33f0*/  UIADD3 UR29, UPT, UPT, UR59, UR5, URZ ;  /* 0x000000053b1d7290 */ /* 0x000fe4000fffe0ff */
[----:B------:R-:W-:Y:S01]  /*3400*/  UIADD3 UR22, UPT, UPT, UR58, UR4, URZ ;  /* 0x000000043a167290 */ /* 0x000fe2000fffe0ff */
[----:B------:R-:W-:Y:S11]  /*3410*/  BRA.U UP1, `(.L_x_40) ;  /* 0xffffffe5016c7547 */ /* 0x000ff6000b83ffff */
[----:B------:R-:W-:Y:S01]  /*3420*/  UIADD3 UR33, UPT, UPT, UR33, 0xa0, URZ ;  /* 0x000000a021217890 */ /* 0x000fe2000fffe0ff */
[----:B------:R-:W-:-:S03]  /*3430*/  MOV R3, UR32 ;  /* 0x0000002000037c02 */ /* 0x000fc60008000f00 */
[----:B------:R-:W-:Y:S01]  /*3440*/  ULEA UR4, UR36, UR33, 0x3 ;  /* 0x0000002124047291 */ /* 0x000fe2000f8e18ff */
[----:B------:R-:W-:-:S08]  /*3450*/  SHF.L.U32 R3, R3, 0x1f, RZ ;  /* 0x0000001f03037819 */ /* 0x000fd000000006ff */
[----:B------:R-:W1:Y:S02]  /*3460*/  SYNCS.PHASECHK.TRANS64.TRYWAIT P0, [UR4], R3 ;  /* 0x00000003ff0075a7 */ /* 0x000e640008001104 */
[----:B-1----:R-:W-:Y:S05]  /*3470*/  @!P0 BRA `(.L_x_41) ;  /* 0x0000006c00548947 */ /* 0x002fea0003800000 */
.L_x_148:
[----:B------:R-:W-:-:S04]  /*3480*/  UIADD3 UR4, UPT, UPT, UR36, 0x1, URZ ;  /* 0x0000000124047890 */ /* 0x000fc8000fffe0ff */
[----:B------:R-:W-:-:S04]  /*3490*/  UISETP.NE.AND UP0, UPT, UR4, 0x14, UPT ;  /* 0x000000140400788c */ /* 0x000fc8000bf05270 */
[----:B------:R-:W-:Y:S02]  /*34a0*/  USEL UR5, URZ, 0x1, UP0 ;  /* 0x00000001ff057887 */ /* 0x000fe40008000000 */
[----:B------:R-:W-:Y:S02]  /*34b0*/  USEL UR4, UR4, URZ, UP0 ;  /* 0x000000ff04047287 */ /* 0x000fe40008000000 */
[----:B------:R-:W-:Y:S02]  /*34c0*/  ULOP3.LUT UR6, UR32, UR5, URZ, 0x3c, !UPT ;  /* 0x0000000520067292 */ /* 0x000fe4000f8e3cff */
[----:B------:R-:W-:-:S04]  /*34d0*/  ULEA UR5, UR4, UR33, 0x3 ;  /* 0x0000002104057291 */ /* 0x000fc8000f8e18ff */
[----:B-1----:R-:W-:-:S04]  /*34e0*/  MOV R3, UR6 ;  /* 0x0000000600037c02 */ /* 0x002fc80008000f00 */
[----:B------:R-:W-:-:S04]  /*34f0*/  SHF.L.U32 R3, R3, 0x1f, RZ ;  /* 0x0000001f03037819 */ /* 0x000fc800000006ff */
[----:B------:R-:W1:Y:S02]  /*3500*/  SYNCS.PHASECHK.TRANS64.TRYWAIT P0, [UR5], R3 ;  /* 0x00000003ff0075a7 */ /* 0x000e640008001105 */
[----:B-1----:R-:W-:Y:S05]  /*3510*/  @!P0 BRA `(.L_x_42) ;  /* 0x0000006c00448947 */ /* 0x002fea0003800000 */
.L_x_150:
        /* <DEDUP_REMOVED lines=10> */
.L_x_152:
        /* <DEDUP_REMOVED lines=10> */
.L_x_154:
        /* <DEDUP_REMOVED lines=10> */
.L_x_156:
        /* <DEDUP_REMOVED lines=10> */
.L_x_158:
        /* <DEDUP_REMOVED lines=10> */
.L_x_160:
        /* <DEDUP_REMOVED lines=10> */
.L_x_162:
        /* <DEDUP_REMOVED lines=10> */
.L_x_164:
        /* <DEDUP_REMOVED lines=10> */
.L_x_166:
        /* <DEDUP_REMOVED lines=10> */
.L_x_168:
        /* <DEDUP_REMOVED lines=10> */
.L_x_170:
        /* <DEDUP_REMOVED lines=10> */
.L_x_172:
        /* <DEDUP_REMOVED lines=10> */
.L_x_174:
        /* <DEDUP_REMOVED lines=10> */
.L_x_176:
        /* <DEDUP_REMOVED lines=10> */
.L_x_178:
        /* <DEDUP_REMOVED lines=10> */
.L_x_180:
        /* <DEDUP_REMOVED lines=10> */
.L_x_182:
        /* <DEDUP_REMOVED lines=10> */
.L_x_184:
[----:B------:R-:W-:-:S04]  /*3fc0*/  UIADD3 UR4, UPT, UPT, UR4, 0x1, URZ ;  /* 0x0000000104047890 */ /* 0x000fc8000fffe0ff */
[----:B------:R-:W-:-:S04]  /*3fd0*/  UISETP.NE.AND UP0, UPT, UR4, 0x14, UPT ;  /* 0x000000140400788c */ /* 0x000fc8000bf05270 */
[----:B------:R-:W-:Y:S02]  /*3fe0*/  USEL UR5, URZ, 0x1, UP0 ;  /* 0x00000001ff057887 */ /* 0x000fe40008000000 */
[----:B------:R-:W-:Y:S02]  /*3ff0*/  USEL UR4, UR4, URZ, UP0 ;  /* 0x000000ff04047287 */ /* 0x000fe40008000000 */
[----:B------:R-:W-:Y:S02]  /*4000*/  ULOP3.LUT UR5, UR6, UR5, URZ, 0x3c, !UPT ;  /* 0x0000000506057292 */ /* 0x000fe4000f8e3cff */
[----:B------:R-:W-:-:S04]  /*4010*/  ULEA UR4, UR4, UR33, 0x3 ;  /* 0x0000002104047291 */ /* 0x000fc8000f8e18ff */
[----:B------:R-:W-:Y:S02]  /*4020*/  IMAD.U32 R2, RZ, RZ, UR5 ;  /* 0x00000005ff027e24 */ /* 0x000fe4000f8e00ff */
[----:B-1----:R-:W-:-:S03]  /*4030*/  MOV R0, UR4 ;  /* 0x0000000400007c02 */ /* 0x002fc60008000f00 */
[----:B------:R-:W-:-:S07]  /*4040*/  SHF.L.U32 R3, R2, 0x1f, RZ ;  /* 0x0000001f02037819 */ /* 0x000fce00000006ff */
.L_x_60:
[----:B-1----:R1:W2:Y:S02]  /*4050*/  SYNCS.PHASECHK.TRANS64.TRYWAIT P0, [R0+URZ], R3 ;  /* 0x00000003000075a7 */ /* 0x0022a400080011ff */
[----:B--2---:R-:W-:Y:S05]  /*4060*/  @!P0 NANOSLEEP.SYNCS 0x989680 ;  /* 0x009896800000895d */ /* 0x004fea0003900000 */
[----:B------:R-:W2:Y:S02]  /*4070*/  @!P0 SYNCS.PHASECHK.TRANS64 P0, [R0+URZ], R3 ;  /* 0x00000003000085a7 */ /* 0x000ea400080010ff */
[----:B--23--:R-:W-:Y:S05]  /*4080*/  @P0 EXIT ;  /* 0x000000000000094d */ /* 0x00cfea0003800000 */
[----:B------:R-:W-:Y:S05]  /*4090*/  BRA `(.L_x_60) ;  /* 0xfffffffc00ec7947 */ /* 0x000fea000383ffff */
.L_x_22:
[----:B------:R-:W2:Y:S02]  /*40a0*/  S2UR UR4, SR_CgaCtaId ;  /* 0x00000000000479c3 */ /* 0x000ea40000008800 */
[----:B--2---:R-:W-:-:S04]  /*40b0*/  UISETP.NE.AND UP0, UPT, UR4, URZ, UPT ;  /* 0x000000ff0400728c */ /* 0x004fc8000bf05270 */
[----:B------:R-:W-:-:S09]  /*40c0*/  UISETP.NE.OR UP0, UPT, UR18, 0x1, UP0 ;  /* 0x000000011200788c */ /* 0x000fd20008705670 */
[----:B------:R-:W-:Y:S05]  /*40d0*/  BRA.U UP0, `(.L_x_61) ;  /* 0x0000000100b47547 */ /* 0x000fea000b800000 */
[----:B------:R-:W2:Y:S01]  /*40e0*/  S2UR UR5, SR_CgaCtaId ;  /* 0x00000000000579c3 */ /* 0x000ea20000008800 */
[----:B------:R-:W-:Y:S01]  /*40f0*/  UMOV UR4, 0x400 ;  /* 0x0000040000047882 */ /* 0x000fe20000000000 */
[----:B------:R-:W-:Y:S01]  /*4100*/  HFMA2 R2, -RZ, RZ, 0, 5.9604644775390625e-08 ;  /* 0x00000001ff027431 */ /* 0x000fe200000001ff */
[----:B------:R-:W-:Y:S01]  /*4110*/  ISETP.GE.U32.AND P0, PT, R3, 0x2, PT ;  /* 0x000000020300780c */ /* 0x000fe20003f06070 */
[----:B------:R-:W-:Y:S01]  /*4120*/  IMAD.MOV.U32 R8, RZ, RZ, RZ ;  /* 0x000000ffff087224 */ /* 0x000fe200078e00ff */
[----:B--2---:R-:W-:-:S04]  /*4130*/  ULEA UR4, UR5, UR4, 0x18 ;  /* 0x0000000405047291 */ /* 0x004fc8000f8ec0ff */
[----:B------:R-:W-:Y:S02]  /*4140*/  UIADD3 UR5, UPT, UPT, UR4, 0x188, URZ ;  /* 0x0000018804057890 */ /* 0x000fe4000fffe0ff */
[----:B------:R-:W-:Y:S02]  /*4150*/  UIADD3 UR8, UPT, UPT, UR4, 0x180, URZ ;  /* 0x0000018004087890 */ /* 0x000fe4000fffe0ff */
[----:B------:R-:W-:-:S12]  /*4160*/  UPRMT UR5, URZ, 0x654, UR5 ;  /* 0x00000654ff057896 */ /* 0x000fd80008000005 */
.L_x_64:
[----:B------:R-:W-:Y:S01]  /*4170*/  SHF.L.U32 R7, R2, 0x1f, RZ ;  /* 0x0000001f02077819 */ /* 0x000fe200000006ff */
[----:B------:R-:W-:Y:S02]  /*4180*/  IMAD.U32 R4, RZ, RZ, UR8 ;  /* 0x00000008ff047e24 */ /* 0x000fe4000f8e00ff */
[----:B------:R-:W-:Y:S01]  /*4190*/  @!P0 IMAD.MOV.U32 R5, RZ, RZ, 0x10 ;  /* 0x00000010ff058424 */ /* 0x000fe200078e00ff */
[----:B------:R-:W2:Y:S02]  /*41a0*/  SYNCS.PHASECHK.TRANS64.TRYWAIT P1, [UR4+0x188], R7 ;  /* 0x00018807ff0075a7 */ /* 0x000ea40008021104 */
[----:B------:R-:W-:-:S04]  /*41b0*/  PRMT R9, R3, 0x654, R4 ;  /* 0x0000065403097816 */ /* 0x000fc80000000004 */
[----:B------:R-:W-:Y:S01]  /*41c0*/  SEL R0, R9, R0, !P0 ;  /* 0x0000000009007207 */ /* 0x000fe20004000000 */
[----:B--2---:R-:W-:Y:S06]  /*41d0*/  @!P1 BRA `(.L_x_62) ;  /* 0x0000006400c49947 */ /* 0x004fec0003800000 */
.L_x_186:
[----:B------:R-:W-:Y:S01]  /*41e0*/  UIADD3 UR6, UPT, UPT, UR4, 0x1c0, URZ ;  /* 0x000001c004067890 */ /* 0x000fe2000fffe0ff */
[----:B------:R3:W-:Y:S01]  /*41f0*/  @!P0 SYNCS.ARRIVE.TRANS64.RED RZ, [R0+URZ], R5 ;  /* 0x0000000500ff89a7 */ /* 0x0007e200080004ff */
[----:B------:R-:W-:Y:S01]  /*4200*/  UIADD3 UR7, UPT, UPT, UR4, 0x180, URZ ;  /* 0x0000018004077890 */ /* 0x000fe2000fffe0ff */
[----:B------:R-:W-:-:S08]  /*4210*/  LOP3.LUT R2, R2, 0x1, RZ, 0x3c, !PT ;  /* 0x0000000102027812 */ /* 0x000fd000078e3cff */
[----:B------:R-:W-:Y:S06]  /*4220*/  UGETNEXTWORKID.BROADCAST [UR6], [UR7] ;  /* 0x00000000060073ca */ /* 0x000fec0008000100 */
[----:B---3--:R-:W-:-:S04]  /*4230*/  SHF.L.U32 R5, R8, 0x1f, RZ ;  /* 0x0000001f08057819 */ /* 0x008fc800000006ff */
[----:B------:R-:W3:Y:S02]  /*4240*/  SYNCS.PHASECHK.TRANS64.TRYWAIT P1, [UR4+0x180], R5 ;  /* 0x00018005ff0075a7 */ /* 0x000ee40008021104 */
[----:B---3--:R-:W-:Y:S05]  /*4250*/  @!P1 BRA `(.L_x_63) ;  /* 0x0000006400bc9947 */ /* 0x008fea0003800000 */
.L_x_188:
[----:B--2---:R-:W2:Y:S01]  /*4260*/  LDS.128 R4, [UR4+0x1c0] ;  /* 0x0001c004ff047984 */ /* 0x004ea20008000c00 */
[----:B------:R-:W-:Y:S01]  /*4270*/  LOP3.LUT R8, R8, 0x1, RZ, 0x3c, !PT ;  /* 0x0000000108087812 */ /* 0x000fe200078e3cff */
[----:B------:R-:W-:Y:S01]  /*4280*/  @!PT LDS RZ, [RZ] ;  /* 0x00000000fffff984 */ /* 0x000fe20000000800 */
[----:B------:R-:W-:Y:S01]  /*4290*/  @!PT LDS RZ, [RZ] ;  /* 0x00000000fffff984 */ /* 0x000fe20000000800 */
[----:B------:R-:W-:Y:S01]  /*42a0*/  @!PT LDS RZ, [RZ] ;  /* 0x00000000fffff984 */ /* 0x000fe20000000800 */
[----:B------:R-:W-:Y:S01]  /*42b0*/  @!PT LDS RZ, [RZ] ;  /* 0x00000000fffff984 */ /* 0x000fe20000000800 */
[----:B------:R3:W-:Y:S06]  /*42c0*/  MEMBAR.ALL.CTA ;  /* 0x0000000000007992 */ /* 0x0007ec0000008000 */
[----:B---3--:R-:W3:Y:S02]  /*42d0*/  FENCE.VIEW.ASYNC.S ;  /* 0x00000000000073c6 */ /* 0x008ee40000000000 */
[----:B---3--:R-:W-:Y:S01]  /*42e0*/  SYNCS.ARRIVE.TRANS64.RED.A1T0 RZ, [UR5], RZ ;  /* 0x000000ffffff79a7 */ /* 0x008fe20008100405 */
[----:B--2---:R-:W-:-:S13]  /*42f0*/  LOP3.LUT P1, RZ, R6, 0x1, RZ, 0xc0, !PT ;  /* 0x0000000106ff7812 */ /* 0x004fda000782c0ff */
[----:B------:R-:W-:Y:S05]  /*4300*/  @P1 BRA `(.L_x_64) ;  /* 0xfffffffc00981947 */ /* 0x000fea000383ffff */
[----:B------:R-:W-:-:S04]  /*4310*/  SHF.L.U32 R0, R2, 0x1f, RZ ;  /* 0x0000001f02007819 */ /* 0x000fc800000006ff */
[----:B------:R-:W2:Y:S02]  /*4320*/  SYNCS.PHASECHK.TRANS64 P0, [UR4+0x188], R0 ;  /* 0x00018800ff0075a7 */ /* 0x000ea40008001004 */
[----:B-12---:R-:W-:Y:S05]  /*4330*/  @P0 EXIT ;  /* 0x000000000000094d */ /* 0x006fea0003800000 */
[----:B------:R-:W-:-:S07]  /*4340*/  MOV R0, UR4 ;  /* 0x0000000400007c02 */ /* 0x000fce0008000f00 */
.L_x_65:
[----:B-1----:R-:W-:-:S04]  /*4350*/  SHF.L.U32 R3, R2, 0x1f, RZ ;  /* 0x0000001f02037819 */ /* 0x002fc800000006ff */
[----:B------:R1:W2:Y:S03]  /*4360*/  SYNCS.PHASECHK.TRANS64.TRYWAIT P0, [R0+URZ+0x188], R3 ;  /* 0x00018803000075a7 */ /* 0x0002a600080011ff */
[----:B--2---:R-:W-:Y:S05]  /*4370*/  @!P0 NANOSLEEP.SYNCS 0x989680 ;  /* 0x009896800000895d */ /* 0x004fea0003900000 */
[----:B------:R-:W2:Y:S02]  /*4380*/  @!P0 SYNCS.PHASECHK.TRANS64 P0, [R0+URZ+0x188], R3 ;  /* 0x00018803000085a7 */ /* 0x000ea400080010ff */
[----:B--2---:R-:W-:Y:S05]  /*4390*/  @P0 EXIT ;  /* 0x000000000000094d */ /* 0x004fea0003800000 */
[----:B------:R-:W-:Y:S05]  /*43a0*/  BRA `(.L_x_65) ;  /* 0xfffffffc00e87947 */ /* 0x000fea000383ffff */
.L_x_61:
[----:B------:R-:W-:Y:S05]  /*43b0*/  BRA.U UP4, `(.L_x_66) ;  /* 0x0000001104607547 */ /* 0x000fea000b800000 */
[----:B------:R-:W2:Y:S01]  /*43c0*/  S2UR UR4, SR_CgaCtaId ;  /* 0x00000000000479c3 */ /* 0x000ea20000008800 */
[----:B------:R-:W-:Y:S01]  /*43d0*/  UMOV UR5, 0x40 ;  /* 0x0000004000057882 */ /* 0x000fe20000000000 */
[----:B------:R-:W-:Y:S01]  /*43e0*/  NOP ;  /* 0x0000000000007918 */ /* 0x000fe20000000000 */
[----:B------:R-:W-:Y:S01]  /*43f0*/  UMOV UR6, 0x400 ;  /* 0x0000040000067882 */ /* 0x000fe20000000000 */
[----:B--2---:R-:W-:Y:S02]  /*4400*/  ULEA UR5, UR4, UR5, 0x18 ;  /* 0x0000000504057291 */ /* 0x004fe4000f8ec0ff */
[----:B------:R-:W-:-:S07]  /*4410*/  ULEA UR6, UR4, UR6, 0x18 ;  /* 0x0000000604067291 */ /* 0x000fce000f8ec0ff */
[----:B------:R-:W2:Y:S02]  /*4420*/  LDS.U8 R3, [UR5+0x1c] ;  /* 0x00001c05ff037984 */ /* 0x000ea40008000000 */
[----:B--2---:R-:W-:-:S13]  /*4430*/  ISETP.NE.AND P0, PT, R3, RZ, PT ;  /* 0x000000ff0300720c */ /* 0x004fda0003f05270 */
[----:B------:R-:W-:Y:S05]  /*4440*/  @P0 BRA `(.L_x_67) ;  /* 0x0000000400080947 */ /* 0x000fea0003800000 */
[----:B------:R-:W-:Y:S02]  /*4450*/  UISETP.NE.U32.AND UP1, UPT, UR33, 0x1, UPT ;  /* 0x000000012100788c */ /* 0x000fe4000bf25070 */
[----:B------:R-:W-:-:S07]  /*4460*/  UIADD3 UR7, UPT, UPT, UR5, 0x8, URZ ;  /* 0x0000000805077890 */ /* 0x000fce000fffe0ff */
[----:B------:R-:W-:Y:S05]  /*4470*/  BRA.U !UP1, `(.L_x_68) ;  /* 0x00000001099c7547 */ /* 0x000fea000b800000 */
[----:B------:R-:W-:Y:S01]  /*4480*/  ELECT P0, URZ, PT ;  /* 0x0000000000ff782f */ /* 0x000fe20003800000 */
[----:B------:R-:W-:-:S12]  /*4490*/  BSSY B0, `(.L_x_68) ;  /* 0x0000025000007945 */ /* 0x000fd80003800000 */
[----:B------:R-:W-:Y:S05]  /*44a0*/  @!P0 BRA `(.L_x_69) ;  /* 0x00000000008c8947 */ /* 0x000fea0003800000 */
[----:B------:R-:W-:-:S05]  /*44b0*/  UMOV UR4, 0x10 ;  /* 0x0000001000047882 */ /* 0x000fca0000000000 */
[----:B------:R-:W-:Y:S04]  /*44c0*/  DEPBAR.LE SB2, 0x36 ;  /* 0x0000ad800000791a */ /* 0x000fe80000000000 */
[----:B------:R-:W2:Y:S02]  /*44d0*/  UTCATOMSWS.2CTA.FIND_AND_SET.ALIGN UP0, UR4, UR4 ;  /* 0x00000004000475e3 */ /* 0x000ea40008200800 */
[----:B--2---:R-:W-:Y:S01]  /*44e0*/  MOV R10, UR4 ;  /* 0x00000004000a7c02 */ /* 0x004fe20008000f00 */
[----:B------:R-:W-:Y:S06]  /*44f0*/  BRA.U UP0, `(.L_x_70) ;  /* 0x0000000100187547 */ /* 0x000fec000b800000 */
.L_x_71:
[----:B------:R-:W-:Y:S05]  /*4500*/  NANOSLEEP 0x64 ;  /* 0x000000640000795d */ /* 0x000fea0003800000 */
[----:B------:R-:W-:-:S05]  /*4510*/  UMOV UR4, 0x10 ;  /* 0x0000001000047882 */ /* 0x000fca0000000000 */
[----:B------:R-:W-:Y:S04]  /*4520*/  DEPBAR.LE SB2, 0x36 ;  /* 0x0000ad800000791a */ /* 0x000fe80000000000 */
[----:B------:R-:W2:Y:S02]  /*4530*/  UTCATOMSWS.2CTA.FIND_AND_SET.ALIGN UP0, UR4, UR4 ;  /* 0x00000004000475e3 */ /* 0x000ea40008200800 */
[----:B--2---:R-:W-:Y:S01]  /*4540*/  MOV R10, UR4 ;  /* 0x00000004000a7c02 */ /* 0x004fe20008000f00 */
[----:B------:R-:W-:Y:S05]  /*4550*/  BRA.U !UP0, `(.L_x_71) ;  /* 0xfffffffd08e87547 */ /* 0x000fea000b83ffff */
.L_x_70:
[----:B------:R-:W2:Y:S01]  /*4560*/  LDS R6, [UR5+0x10] ;  /* 0x00001005ff067984 */ /* 0x000ea20008000800 */
[----:B------:R-:W-:Y:S01]  /*4570*/  IMAD.U32 R3, RZ, RZ, UR6 ;  /* 0x00000006ff037e24 */ /* 0x000fe2000f8e00ff */
[----:B------:R-:W-:-:S03]  /*4580*/  MOV R4, UR32 ;  /* 0x0000002000047c02 */ /* 0x000fc60008000f00 */
[----:B------:R-:W-:Y:S01]  /*4590*/  VIADD R3, R3, 0x1d0 ;  /* 0x000001d003037836 */ /* 0x000fe20000000000 */
[----:B--2---:R-:W-:-:S04]  /*45a0*/  SHF.L.U32 R6, R6, 0x1f, RZ ;  /* 0x0000001f06067819 */ /* 0x004fc800000006ff */
[----:B------:R-:W2:Y:S02]  /*45b0*/  SYNCS.PHASECHK.TRANS64.TRYWAIT P0, [UR5+0x8], R6 ;  /* 0x00000806ff0075a7 */ /* 0x000ea40008001105 */
[----:B--2---:R-:W-:Y:S05]  /*45c0*/  @P0 BRA `(.L_x_72) ;  /* 0x0000000000080947 */ /* 0x004fea0003800000 */
[----:B------:R-:W2:Y:S02]  /*45d0*/  SYNCS.PHASECHK.TRANS64.TRYWAIT P0, [UR5+0x8], R6 ;  /* 0x00000806ff0075a7 */ /* 0x000ea40008001105 */
[----:B--2---:R-:W-:Y:S05]  /*45e0*/  @!P0 BRA `(.L_x_73) ;  /* 0x0000006000f08947 */ /* 0x004fea0003800000 */
.L_x_72:
[----:B------:R-:W-:Y:S01]  /*45f0*/  PRMT R4, R4, 0x654, R3 ;  /* 0x0000065404047816 */ /* 0x000fe20000000003 */
[----:B------:R-:W-:Y:S01]  /*4600*/  HFMA2 R3, -RZ, RZ, 0, 5.9604644775390625e-08 ;  /* 0x00000001ff037431 */ /* 0x000fe200000001ff */
[----:B------:R-:W-:Y:S01]  /*4610*/  UPRMT UR4, UR32, 0x654, UR7 ;  /* 0x0000065420047896 */ /* 0x000fe20008000007 */
[----:B------:R-:W-:Y:S02]  /*4620*/  IMAD.MOV.U32 R7, RZ, RZ, 0xffff ;  /* 0x0000ffffff077424 */ /* 0x000fe400078e00ff */
[----:B--2---:R-:W-:Y:S02]  /*4630*/  IMAD.MOV.U32 R6, RZ, RZ, 0x4 ;  /* 0x00000004ff067424 */ /* 0x004fe400078e00ff */
[----:B------:R-:W-:Y:S01]  /*4640*/  IMAD.SHL.U32 R9, R10, 0x20, RZ ;  /* 0x000000200a097824 */ /* 0x000fe200078e00ff */
[----:B------:R-:W-:Y:S02]  /*4650*/  MOV R5, UR4 ;  /* 0x0000000400057c02 */ /* 0x000fe40008000f00 */
[-C--:B------:R-:W-:Y:S01]  /*4660*/  SHF.L.U32 R8, R7, R10.reuse, RZ ;  /* 0x0000000a07087219 */ /* 0x080fe200000006ff */
[----:B------:R2:W-:Y:S01]  /*4670*/  SYNCS.ARRIVE.TRANS64.RED RZ, [UR4], R6 ;  /* 0x00000006ffff79a7 */ /* 0x0005e20008000404 */
[----:B------:R-:W-:Y:S01]  /*4680*/  SHF.L.U32 R7, R3, R10, RZ ;  /* 0x0000000a03077219 */ /* 0x000fe200000006ff */
[----:B------:R2:W-:Y:S04]  /*4690*/  STS [UR6+0x1d0], R9 ;  /* 0x0001d009ff007988 */ /* 0x0005e80008000806 */
[----:B------:R2:W-:Y:S04]  /*46a0*/  STAS [R4.64], R10 ;  /* 0x0000000a04007dbd */ /* 0x0005e8000c0008ff */
[----:B------:R2:W-:Y:S04]  /*46b0*/  ATOMS.OR RZ, [UR5+0x14], R8 ;  /* 0x00001408ffff798c */ /* 0x0005e8000b000005 */
[----:B------:R2:W-:Y:S04]  /*46c0*/  ATOMS.OR RZ, [UR5+0x18], R7 ;  /* 0x00001807ffff798c */ /* 0x0005e8000b000005 */
[----:B------:R2:W-:Y:S02]  /*46d0*/  ATOMS.XOR RZ, [UR5+0x10], R3 ;  /* 0x00001003ffff798c */ /* 0x0005e4000b800005 */
.L_x_69:
[----:B-1----:R-:W-:Y:S05]  /*46e0*/  BSYNC B0 ;  /* 0x0000000000007941 */ /* 0x002fea0003800000 */
.L_x_68:
[----:B------:R-:W-:Y:S05]  /*46f0*/  BRA.U UP1, `(.L_x_74) ;  /* 0x00000001016c7547 */ /* 0x000fea000b800000 */
[----:B------:R-:W-:-:S03]  /*4700*/  UMOV UR4, 0xffffffff ;  /* 0xffffffff00047882 */ /* 0x000fc60000000000 */
[----:B------:R-:W-:Y:S05]  /*4710*/  BRA.DIV UR4, `(.L_x_75) ;  /* 0x0000006204bc7947 */ /* 0x000fea000b800000 */
[----:B------:R-:W-:-:S13]  /*4720*/  ELECT P6, URZ, PT ;  /* 0x0000000000ff782f */ /* 0x000fda00038c0000 */
.L_x_191:
[----:B------:R-:W-:Y:S05]  /*4730*/  @!P6 BRA `(.L_x_74) ;  /* 0x00000000005ce947 */ /* 0x000fea0003800000 */
[----:B--2---:R-:W2:Y:S02]  /*4740*/  LDS R4, [UR5+0x10] ;  /* 0x00001005ff047984 */ /* 0x004ea40008000800 */
[----:B--2---:R-:W-:-:S04]  /*4750*/  SHF.L.U32 R4, R4, 0x1f, RZ ;  /* 0x0000001f04047819 */ /* 0x004fc800000006ff */
[----:B------:R-:W2:Y:S02]  /*4760*/  SYNCS.PHASECHK.TRANS64.TRYWAIT P0, [UR5+0x8], R4 ;  /* 0x00000804ff0075a7 */ /* 0x000ea40008001105 */
[----:B--2---:R-:W-:Y:S05]  /*4770*/  @P0 BRA `(.L_x_76) ;  /* 0x0000000000080947 */ /* 0x004fea0003800000 */
[----:B------:R-:W2:Y:S02]  /*4780*/  SYNCS.PHASECHK.TRANS64.TRYWAIT P0, [UR5+0x8], R4 ;  /* 0x00000804ff0075a7 */ /* 0x000ea40008001105 */
[----:B--2---:R-:W-:Y:S05]  /*4790*/  @!P0 BRA `(.L_x_77) ;  /* 0x0000006000bc8947 */ /* 0x004fea0003800000 */
.L_x_76:
[----:B------:R-:W3:Y:S01]  /*47a0*/  LDS R6, [UR6+0x1d0] ;  /* 0x0001d006ff067984 */ /* 0x000ee20008000800 */
[----:B--2---:R-:W-:Y:S02]  /*47b0*/  HFMA2 R3, -RZ, RZ, 0, 5.9604644775390625e-08 ;  /* 0x00000001ff037431 */ /* 0x004fe400000001ff */
[----:B------:R-:W-:Y:S01]  /*47c0*/  IMAD.MOV.U32 R4, RZ, RZ, 0xffff ;  /* 0x0000ffffff047424 */ /* 0x000fe200078e00ff */
[----:B------:R-:W-:Y:S01]  /*47d0*/  UPRMT UR4, UR32, 0x654, UR7 ;  /* 0x0000065420047896 */ /* 0x000fe20008000007 */
[----:B---3--:R-:W-:-:S03]  /*47e0*/  IMAD.SHL.U32 R5, R6, 0x20, RZ ;  /* 0x0000002006057824 */ /* 0x008fc600078e00ff */
[-C--:B------:R-:W-:Y:S02]  /*47f0*/  SHF.L.U32 R4, R4, R6.reuse, RZ ;  /* 0x0000000604047219 */ /* 0x080fe400000006ff */
[----:B------:R-:W-:Y:S01]  /*4800*/  SHF.L.U32 R6, R3, R6, RZ ;  /* 0x0000000603067219 */ /* 0x000fe200000006ff */
[----:B------:R3:W-:Y:S04]  /*4810*/  STS [UR6+0x1d0], R5 ;  /* 0x0001d005ff007988 */ /* 0x0007e80008000806 */
[----:B------:R3:W-:Y:S04]  /*4820*/  ATOMS.OR RZ, [UR5+0x14], R4 ;  /* 0x00001404ffff798c */ /* 0x0007e8000b000005 */
[----:B------:R3:W-:Y:S01]  /*4830*/  ATOMS.OR RZ, [UR5+0x18], R6 ;  /* 0x00001806ffff798c */ /* 0x0007e2000b000005 */
[----:B------:R-:W-:Y:S03]  /*4840*/  SYNCS.ARRIVE.TRANS64.RED.A1T0 RZ, [UR4], RZ ;  /* 0x000000ffffff79a7 */ /* 0x000fe60008100404 */
[----:B------:R3:W-:Y:S01]  /*4850*/  ATOMS.XOR RZ, [UR5+0x10], R3 ;  /* 0x00001003ffff798c */ /* 0x0007e2000b800005 */
[----:B------:R-:W-:Y:S05]  /*4860*/  BRA `(.L_x_74) ;  /* 0x0000000000107947 */ /* 0x000fea0003800000 */
.L_x_67:
[----:B------:R-:W-:Y:S02]  /*4870*/  MOV R3, 0xffffffff ;  /* 0xffffffff00037802 */ /* 0x000fe40000000f00 */
[----:B------:R-:W-:-:S03]  /*4880*/  MOV R4, 0x48b0 ;  /* 0x000048b000047802 */ /* 0x000fc60000000f00 */
[----:B------:R2:W-:Y:S04]  /*4890*/  STS [UR6+0x1d0], R3 ;  /* 0x0001d003ff007988 */ /* 0x0005e80008000806 */
[----:B-12--5:R-:W-:Y:S05]  /*48a0*/  CALL.REL.NOINC `($__internal_1_$__cuda_sm10x_tcgen05_guardrail_trap_phase_invalid_during_alloc) ;  /* 0x0000006400f87944 */ /* 0x026fea0003c00000 */
.L_x_74:
[----:B------:R-:W-:Y:S05]  /*48b0*/  WARPSYNC.ALL ;  /* 0x0000000000007948 */ /* 0x000fea0003800000 */
[----:B------:R-:W4:Y:S01]  /*48c0*/  S2UR UR18, SR_CgaCtaId ;  /* 0x00000000001279c3 */ /* 0x000f220000008800 */
[----:B------:R-:W-:Y:S01]  /*48d0*/  UMOV UR4, 0x400 ;  /* 0x0000040000047882 */ /* 0x000fe20000000000 */
[----:B------:R-:W-:-:S06]  /*48e0*/  NOP ;  /* 0x0000000000007918 */ /* 0x000fcc0000000000 */
[----:B------:R-:W-:Y:S06]  /*48f0*/  BAR.ARV 0x6, 0xa0 ;  /* 0x0182800000007b1d */ /* 0x000fec0000002000 */
[----:B------:R-:W1:Y:S01]  /*4900*/  LDCU UR7, c[0x0][0x394] ;  /* 0x00007280ff0777ac */ /* 0x000e620008000800 */
[----:B------:R-:W-:Y:S01]  /*4910*/  LOP3.LUT R2, R2, 0xffff, RZ, 0xc0, !PT ;  /* 0x0000ffff02027812 */ /* 0x000fe200078ec0ff */
[----:B------:R-:W-:Y:S01]  /*4920*/  IMAD.MOV.U32 R11, RZ, RZ, 0x1 ;  /* 0x00000001ff0b7424 */ /* 0x000fe200078e00ff */
[----:B------:R-:W-:Y:S01]  /*4930*/  LOP3.LUT R0, R0, 0xffff, RZ, 0xc0, !PT ;  /* 0x0000ffff00007812 */ /* 0x000fe200078ec0ff */
[----:B--2---:R-:W-:Y:S01]  /*4940*/  IMAD.MOV.U32 R10, RZ, RZ, RZ ;  /* 0x000000ffff0a7224 */ /* 0x004fe200078e00ff */
[----:B------:R-:W-:Y:S01]  /*4950*/  R2UR UR19, R2 ;  /* 0x00000000021372ca */ /* 0x000fe200000e0000 */
[----:B------:R-:W-:Y:S01]  /*4960*/  IMAD.MOV.U32 R8, RZ, RZ, RZ ;  /* 0x000000ffff087224 */ /* 0x000fe200078e00ff */
[----:B------:R-:W-:Y:S01]  /*4970*/  R2UR UR30, R0 ;  /* 0x00000000001e72ca */ /* 0x000fe200000e0000 */
[----:B------:R-:W-:Y:S01]  /*4980*/  UMOV UR22, URZ ;  /* 0x000000ff00167c82 */ /* 0x000fe20008000000 */
[----:B------:R-:W-:-:S02]  /*4990*/  UISETP.NE.AND UP4, UPT, UR33, URZ, UPT ;  /* 0x000000ff2100728c */ /* 0x000fc4000bf85270 */
[----:B----4-:R-:W-:Y:S01]  /*49a0*/  ULEA UR18, UR18, UR4, 0x18 ;  /* 0x0000000412127291 */ /* 0x010fe2000f8ec0ff */
[----:B------:R-:W-:Y:S01]  /*49b0*/  UMOV UR15, URZ ;  /* 0x000000ff000f7c82 */ /* 0x000fe20008000000 */
[----:B------:R-:W-:Y:S02]  /*49c0*/  UMOV UR26, 0x0 ;  /* 0x00000000001a7882 */ /* 0x000fe40000000000 */
[----:B------:R-:W-:Y:S02]  /*49d0*/  UIADD3 UR5, UPT, UPT, UR18, 0x6400, URZ ;  /* 0x0000640012057890 */ /* 0x000fe4000fffe0ff */
[----:B------:R-:W-:Y:S02]  /*49e0*/  UIADD3 UR6, UPT, UPT, UR18, 0x2e400, URZ ;  /* 0x0002e40012067890 */ /* 0x000fe4000fffe0ff */
[----:B-1----:R-:W-:Y:S01]  /*49f0*/  UIADD3 UR7, UPT, UPT, UR7, 0x1f, URZ ;  /* 0x0000001f07077890 */ /* 0x002fe2000fffe0ff */
[----:B---3--:R-:W1:Y:S01]  /*4a00*/  LDS R3, [UR18+0x1d0] ;  /* 0x0001d012ff037984 */ /* 0x008e620008000800 */
[----:B------:R-:W-:-:S02]  /*4a10*/  USHF.R.U32.HI UR5, URZ, 0x4, UR5 ;  /* 0x00000004ff057899 */ /* 0x000fc40008011605 */
[----:B------:R-:W-:Y:S02]  /*4a20*/  USHF.R.S32.HI UR4, URZ, 0x1f, UR7 ;  /* 0x0000001fff047899 */ /* 0x000fe40008011407 */
[----:B------:R-:W-:Y:S02]  /*4a30*/  UIADD3 UR29, UPT, UPT, UR18, 0x188, URZ ;  /* 0x00000188121d7890 */ /* 0x000fe4000fffe0ff */
[----:B------:R-:W-:Y:S02]  /*4a40*/  ULEA.HI UR4, UR4, UR7, URZ, 0x5 ;  /* 0x0000000704047291 */ /* 0x000fe4000f8f28ff */
[----:B------:R-:W-:Y:S02]  /*4a50*/  USHF.R.U32.HI UR6, URZ, 0x4, UR6 ;  /* 0x00000004ff067899 */ /* 0x000fe40008011606 */
[----:B------:R-:W-:Y:S02]  /*4a60*/  USHF.R.S32.HI UR28, URZ, 0x5, UR4 ;  /* 0x00000005ff1c7899 */ /* 0x000fe40008011404 */
[----:B------:R-:W-:-:S02]  /*4a70*/  ULOP3.LUT UR20, UR5, 0x3fff, URZ, 0xc0, !UPT ;  /* 0x00003fff05147892 */ /* 0x000fc4000f8ec0ff */
[----:B------:R-:W-:Y:S02]  /*4a80*/  UISETP.LT.AND UP0, UPT, UR28, 0x1, UPT ;  /* 0x000000011c00788c */ /* 0x000fe4000bf01270 */
[----:B------:R-:W-:Y:S02]  /*4a90*/  UPRMT UR29, URZ, 0x654, UR29 ;  /* 0x00000654ff1d7896 */ /* 0x000fe4000800001d */
[----:B------:R-:W-:Y:S02]  /*4aa0*/  USEL UR31, UR28, 0x1, !UP0 ;  /* 0x000000011c1f7887 */ /* 0x000fe4000c000000 */
[----:B------:R-:W-:Y:S02]  /*4ab0*/  ULOP3.LUT UR21, UR6, 0x3fff, URZ, 0xc0, !UPT ;  /* 0x00003fff06157892 */ /* 0x000fe4000f8ec0ff */
[----:B------:R-:W-:Y:S02]  /*4ac0*/  ULOP3.LUT UR20, UR20, 0x1000000, URZ, 0xfc, !UPT ;  /* 0x0100000014147892 */ /* 0x000fe4000f8efcff */
[----:B------:R-:W-:Y:S01]  /*4ad0*/  UIADD3 UR31, UPT, UPT, -UR31, URZ, URZ ;  /* 0x000000ff1f1f7290 */ /* 0x000fe2000fffe1ff */
[----:B------:R-:W-:Y:S01]  /*4ae0*/  UMOV UR27, 0x10118490 ;  /* 0x10118490001b7882 */ /* 0x000fe20000000000 */
[----:B------:R-:W-:Y:S01]  /*4af0*/  UMOV UR24, 0x0 ;  /* 0x0000000000187882 */ /* 0x000fe20000000000 */
[----:B------:R-:W-:Y:S01]  /*4b00*/  UMOV UR25, 0x10118490 ;  /* 0x1011849000197882 */ /* 0x000fe20000000000 */
[C---:B-1----:R-:W-:Y:S01]  /*4b10*/  VIADD R5, R3.reuse, 0x40 ;  /* 0x0000004003057836 */ /* 0x042fe20000000000 */
[----:B------:R-:W-:-:S04]  /*4b20*/  LOP3.LUT R4, R3, 0xffff, RZ, 0xc0, !PT ;  /* 0x0000ffff03047812 */ /* 0x000fc800078ec0ff */
[----:B------:R-:W-:-:S05]  /*4b30*/  LOP3.LUT R5, R5, 0xffff, RZ, 0xc0, !PT ;  /* 0x0000ffff05057812 */ /* 0x000fca00078ec0ff */
[----:B------:R1:W-:Y:S02]  /*4b40*/  STL.64 [R1], R4 ;  /* 0x0000000401007387 */ /* 0x0003e40000100a00 */
.L_x_86:
[----:B-1----:R-:W-:-:S04]  /*4b50*/  SHF.L.U32 R5, R10, 0x1f, RZ ;  /* 0x0000001f0a057819 */ /* 0x002fc800000006ff */
[----:B------:R-:W1:Y:S02]  /*4b60*/  SYNCS.PHASECHK.TRANS64.TRYWAIT P0, [UR18+0x180], R5 ;  /* 0x00018005ff0075a7 */ /* 0x000e640008001112 */
[----:B-12-4-:R-:W-:Y:S05]  /*4b70*/  @!P0 BRA `(.L_x_78) ;  /* 0x0000005c00dc8947 */ /* 0x016fea0003800000 */
.L_x_193:
[----:B-1----:R-:W1:Y:S01]  /*4b80*/  LDS.128 R4, [UR18+0x1c0] ;  /* 0x0001c012ff047984 */ /* 0x002e620008000c00 */
[----:B------:R-:W-:Y:S01]  /*4b90*/  ULEA UR23, UR22, UR18, 0x3 ;  /* 0x0000001216177291 */ /* 0x000fe2000f8e18ff */
[----:B------:R-:W-:Y:S01]  /*4ba0*/  @!PT LDS RZ, [RZ] ;  /* 0x00000000fffff984 */ /* 0x000fe20000000800 */
[----:B------:R-:W-:Y:S01]  /*4bb0*/  @!PT LDS RZ, [RZ] ;  /* 0x00000000fffff984 */ /* 0x000fe20000000800 */
[----:B------:R-:W-:Y:S01]  /*4bc0*/  @!PT LDS RZ, [RZ] ;  /* 0x00000000fffff984 */ /* 0x000fe20000000800 */
[----:B------:R-:W-:Y:S01]  /*4bd0*/  @!PT LDS RZ, [RZ] ;  /* 0x00000000fffff984 */ /* 0x000fe20000000800 */
[----:B------:R2:W-:Y:S06]  /*4be0*/  MEMBAR.ALL.CTA ;  /* 0x0000000000007992 */ /* 0x0005ec0000008000 */
[----:B--2---:R-:W2:Y:S02]  /*4bf0*/  FENCE.VIEW.ASYNC.S ;  /* 0x00000000000073c6 */ /* 0x004ea40000000000 */
[----:B--2---:R-:W-:Y:S01]  /*4c00*/  SYNCS.ARRIVE.TRANS64.RED.A1T0 RZ, [UR29], RZ ;  /* 0x000000ffffff79a7 */ /* 0x004fe2000810041d */
[----:B------:R-:W-:Y:S05]  /*4c10*/  BRA.U UP4, `(.L_x_79) ;  /* 0x00000001040c7547 */ /* 0x000fea000b800000 */
[----:B------:R-:W-:-:S04]  /*4c20*/  SHF.L.U32 R9, R11, 0x1f, RZ ;  /* 0x0000001f0b097819 */ /* 0x000fc800000006ff */
[----:B------:R-:W2:Y:S02]  /*4c30*/  SYNCS.PHASECHK.TRANS64.TRYWAIT P0, [UR23+0x1a0], R9 ;  /* 0x0001a009ff0075a7 */ /* 0x000ea40008001117 */
[----:B--2---:R-:W-:Y:S05]  /*4c40*/  @!P0 BRA `(.L_x_80) ;  /* 0x0000005c00c08947 */ /* 0x004fea0003800000 */
.L_x_79:
[----:B------:R-:W-:Y:S05]  /*4c50*/  BRA.U UP4, `(.L_x_81) ;  /* 0x0000000104dc7547 */ /* 0x000fea000b800000 */
[----:B------:R-:W3:Y:S02]  /*4c60*/  LDCU UR4, c[0x0][0x394] ;  /* 0x00007280ff0477ac */ /* 0x000ee40008000800 */
[----:B---3--:R-:W-:-:S09]  /*4c70*/  UISETP.GE.AND UP0, UPT, UR4, 0x1, UPT ;  /* 0x000000010400788c */ /* 0x008fd2000bf06270 */
[----:B------:R-:W-:Y:S05]  /*4c80*/  BRA.U !UP0, `(.L_x_82) ;  /* 0x0000000108c47547 */ /* 0x000fea000b800000 */
[----:B------:R-:W-:Y:S01]  /*4c90*/  ULEA UR4, UR22, UR49, 0x2 ;  /* 0x0000003116047291 */ /* 0x000fe2000f8e10ff */
[----:B--2---:R-:W-:-:S08]  /*4ca0*/  SHF.L.U32 R0, R8, 0x1f, RZ ;  /* 0x0000001f08007819 */ /* 0x004fd000000006ff */
[----:B------:R-:W5:Y:S01]  /*4cb0*/  LDL R2, [UR4] ;  /* 0x00000004ff027983 */ /* 0x000f620008100800 */
[----:B------:R-:W-:Y:S02]  /*4cc0*/  ULEA UR4, UR15, UR18, 0x3 ;  /* 0x000000120f047291 */ /* 0x000fe4000f8e18ff */
[----:B------:R-:W-:Y:S01]  /*4cd0*/  UPLOP3.LUT UP2, UPT, UPT, UPT, UPT, 0x40, 0x4 ;  /* 0x000000000004789c */ /* 0x000fe20003f4e870 */
[----:B------:R-:W-:Y:S01]  /*4ce0*/  UMOV UR17, UR31 ;  /* 0x0000001f00117c82 */ /* 0x000fe20008000000 */
[----:B------:R-:W-:Y:S01]  /*4cf0*/  UMOV UR16, UR28 ;  /* 0x0000001c00107c82 */ /* 0x000fe20008000000 */
[----:B------:R-:W-:-:S04]  /*4d00*/  UMOV UR5, UR15 ;  /* 0x0000000f00057c82 */ /* 0x000fc80008000000 */
[----:B------:R2:W3:Y:S04]  /*4d10*/  SYNCS.PHASECHK.TRANS64.TRYWAIT P1, [UR4], R0 ;  /* 0x00000000ff0075a7 */ /* 0x0004e80008021104 */
.L_x_85:
[----:B------:R-:W-:Y:S02]  /*4d20*/  UIADD3 UR17, UPT, UPT, UR17, 0x1, URZ ;  /* 0x0000000111117890 */ /* 0x000fe4000fffe0ff */
[----:B----4-:R-:W-:Y:S02]  /*4d30*/  ULEA UR10, UR5, UR18, 0x3 ;  /* 0x00000012050a7291 */ /* 0x010fe4000f8e18ff */
[----:B------:R-:W-:Y:S01]  /*4d40*/  UISETP.NE.AND UP3, UPT, UR17, URZ, UPT ;  /* 0x000000ff1100728c */ /* 0x000fe2000bf65270 */
[----:B--23--:R-:W-:Y:S10]  /*4d50*/  @P1 BRA `(.L_x_83) ;  /* 0x00000000000c1947 */ /* 0x00cff40003800000 */
[----:B------:R-:W-:Y:S04]  /*4d60*/  SHF.L.U32 R9, R8, 0x1f, RZ ;  /* 0x0000001f08097819 */ /* 0x000fe800000006ff */
[----:B------:R-:W3:Y:S02]  /*4d70*/  SYNCS.PHASECHK.TRANS64.TRYWAIT P0, [UR10], R9 ;  /* 0x00000009ff0075a7 */ /* 0x000ee4000800110a */
[----:B---3--:R-:W-:Y:S05]  /*4d80*/  @!P0 BRA `(.L_x_84) ;  /* 0x0000005c00888947 */ /* 0x008fea0003800000 */
.L_x_83:
[----:B------:R-:W-:Y:S01]  /*4d90*/  UISETP.NE.AND UP0, UPT, UR16, 0x1, UPT ;  /* 0x000000011000788c */ /* 0x000fe2000bf05270 */
[----:B------:R-:W-:Y:S01]  /*4da0*/  PLOP3.LUT P1, PT, PT, PT, PT, 0x80, 0x8 ;  /* 0x000000000008781c */ /* 0x000fe20003f2f070 */
[----:B------:R-:W-:Y:S02]  /*4db0*/  UIADD3 UR4, UPT, UPT, UR5, 0x1, URZ ;  /* 0x0000000105047890 */ /* 0x000fe4000fffe0ff */
[----:B------:R-:W-:Y:S02]  /*4dc0*/  ULEA UR8, UR5, UR21, 0x7 ;  /* 0x0000001505087291 */ /* 0x000fe4000f8e38ff */
[----:B------:R-:W-:Y:S01]  /*4dd0*/  UISETP.NE.AND UP1, UPT, UR4, 0x14, UPT ;  /* 0x000000140400788c */ /* 0x000fe2000bf25270 */
[----:B------:R-:W-:Y:S01]  /*4de0*/  PLOP3.LUT P0, PT, PT, PT, UP0, 0x80, 0x8 ;  /* 0x000000000008781c */ /* 0x000fe20003f0f008 */
[----:B------:R-:W-:Y:S02]  /*4df0*/  UIADD3 UR12, UPT, UPT, UR8, 0x40, URZ ;  /* 0x00000040080c7890 */ /* 0x000fe4000fffe0ff */
[----:B------:R-:W-:Y:S02]  /*4e00*/  USEL UR6, URZ, 0x1, UP1 ;  /* 0x00000001ff067887 */ /* 0x000fe40008800000 */
[----:B------:R-:W-:Y:S02]  /*4e10*/  USEL UR15, UR4, URZ, UP1 ;  /* 0x000000ff040f7287 */ /* 0x000fe40008800000 */
[----:B------:R-:W-:Y:S02]  /*4e20*/  UIADD3 UR10, UPT, UPT, UR10, 0xa0, URZ ;  /* 0x000000a00a0a7890 */ /* 0x000fe4000fffe0ff */
[----:B------:R-:W-:Y:S01]  /*4e30*/  @UP0 ULEA UR4, UR15, UR18, 0x3 ;  /* 0x000000120f040291 */ /* 0x000fe2000f8e18ff */
[----:B------:R-:W-:Y:S01]  /*4e40*/  LOP3.LUT R8, R8, UR6, RZ, 0x3c, !PT ;  /* 0x0000000608087c12 */ /* 0x000fe2000f8e3cff */
[----:B------:R-:W-:Y:S01]  /*4e50*/  UIADD3 UR16, UPT, UPT, UR16, -0x1, URZ ;  /* 0xffffffff10107890 */ /* 0x000fe2000fffe0ff */
[----:B------:R-:W-:Y:S02]  /*4e60*/  UMOV UR9, 0x80004020 ;  /* 0x8000402000097882 */ /* 0x000fe40000000000 */
[----:B--2---:R-:W-:Y:S01]  /*4e70*/  @P0 SHF.L.U32 R0, R8, 0x1f, RZ ;  /* 0x0000001f08000819 */ /* 0x004fe200000006ff */
[----:B------:R-:W-:Y:S01]  /*4e80*/  UMOV UR13, 0x80004020 ;  /* 0x80004020000d7882 */ /* 0x000fe20000000000 */
[----:B------:R-:W-:Y:S02]  /*4e90*/  UMOV UR7, 0x40004040 ;  /* 0x4000404000077882 */ /* 0x000fe40000000000 */
[----:B------:R4:W2:Y:S01]  /*4ea0*/  @P0 SYNCS.PHASECHK.TRANS64.TRYWAIT P1, [UR4], R0 ;  /* 0x00000000ff0005a7 */ /* 0x0008a20008021104 */
[----:B------:R-:W-:Y:S11]  /*4eb0*/  ELECT P0, URZ, PT ;  /* 0x0000000000ff782f */ /* 0x000ff60003800000 */
[----:B------:R-:W-:Y:S02]  /*4ec0*/  @!UPT UIADD3 URZ, UPT, UPT, URZ, URZ, URZ ;  /* 0x000000fffffff290 */ /* 0x000fe4000fffe0ff */
[C---:B-----5:R-:W-:Y:S01]  /*4ed0*/  @P0 R2UR.BROADCAST UR14, R2.reuse ;  /* 0x00000000020e02ca */ /* 0x060fe200008e0000 */
[----:B------:R-:W-:Y:S01]  /*4ee0*/  ULEA UR4, UR5, UR20, 0x9 ;  /* 0x0000001405047291 */ /* 0x000fe2000f8e48ff */
[----:B------:R-:W-:Y:S11]  /*4ef0*/  ELECT P0, URZ, PT ;  /* 0x0000000000ff782f */ /* 0x000ff60003800000 */
[----:B------:R-:W-:Y:S02]  /*4f00*/  @!UPT UIADD3 URZ, UPT, UPT, URZ, URZ, URZ ;  /* 0x000000fffffff290 */ /* 0x000fe4000fffe0ff */
[----:B------:R-:W-:Y:S01]  /*4f10*/  @P0 R2UR.BROADCAST UR11, R2 ;  /* 0x00000000020b02ca */ /* 0x000fe200008e0000 */
[----:B------:R-:W-:Y:S01]  /*4f20*/  UIADD3 UR6, UPT, UPT, UR4, 0x80, URZ ;  /* 0x0000008004067890 */ /* 0x000fe2000fffe0ff */
[----:B------:R-:W-:Y:S02]  /*4f30*/  UMOV UR5, 0x40004040 ;  /* 0x4000404000057882 */ /* 0x000fe40000000000 */
[----:B------:R3:W-:Y:S01]  /*4f40*/  UTCHMMA.2CTA gdesc[UR4], gdesc[UR8], tmem[UR14], tmem[UR26], idesc[UR27], UP2 ;  /* 0x00ff1a08040075ea */ /* 0x0007e2000920000e */
[----:B------:R-:W-:Y:S08]  /*4f50*/  UPLOP3.LUT UP2, UPT, UPT, UPT, UPT, 0x80, 0x8 ;  /* 0x000000000008789c */ /* 0x000ff00003f4f070 */
[----:B------:R4:W-:Y:S01]  /*4f60*/  UTCHMMA.2CTA gdesc[UR6], gdesc[UR12], tmem[UR11], tmem[UR24], idesc[UR25], UPT ;  /* 0x00ff180c060075ea */ /* 0x0009e2000ba0000b */
[----:B------:R4:W-:Y:S01]  /*4f70*/  UTCBAR.2CTA.MULTICAST [UR10], URZ, UR19 ;  /* 0x000000ff0a0073e9 */ /* 0x0009e20008200813 */
[----:B---3--:R-:W-:Y:S01]  /*4f80*/  UMOV UR5, UR15 ;  /* 0x0000000f00057c82 */ /* 0x008fe20008000000 */
[----:B------:R-:W-:Y:S05]  /*4f90*/  BRA.U UP3, `(.L_x_85) ;  /* 0xfffffffd03607547 */ /* 0x000fea000b83ffff */
.L_x_82:
[----:B------:R-:W-:-:S09]  /*4fa0*/  UIADD3 UR4, UPT, UPT, UR23, 0x190, URZ ;  /* 0x0000019017047890 */ /* 0x000fd2000fffe0ff */
[----:B------:R3:W-:Y:S01]  /*4fb0*/  UTCBAR.2CTA.MULTICAST [UR4], URZ, UR30 ;  /* 0x000000ff040073e9 */ /* 0x0007e2000820081e */
[----:B------:R-:W-:Y:S02]  /*4fc0*/  NOP ;  /* 0x0000000000007918 */ /* 0x000fe40000000000 */
.L_x_81:
[----:B---3--:R-:W-:Y:S01]  /*4fd0*/  UIADD3 UR4, UPT, UPT, UR22, 0x1, URZ ;  /* 0x0000000116047890 */ /* 0x008fe2000fffe0ff */
[----:B-1----:R-:W-:Y:S02]  /*4fe0*/  LOP3.LUT P0, RZ, R6, 0x1, RZ, 0xc0, !PT ;  /* 0x0000000106ff7812 */ /* 0x002fe4000780c0ff */
[----:B------:R-:W-:Y:S01]  /*4ff0*/  LOP3.LUT R10, R10, 0x1, RZ, 0x3c, !PT ;  /* 0x000000010a0a7812 */ /* 0x000fe200078e3cff */
[----:B------:R-:W-:-:S04]  /*5000*/  UISETP.NE.AND UP0, UPT, UR4, 0x2, UPT ;  /* 0x000000020400788c */ /* 0x000fc8000bf05270 */
[----:B------:R-:W-:Y:S02]  /*5010*/  USEL UR5, URZ, 0x1, UP0 ;  /* 0x00000001ff057887 */ /* 0x000fe40008000000 */
[----:B------:R-:W-:-:S04]  /*5020*/  USEL UR22, UR4, URZ, UP0 ;  /* 0x000000ff04167287 */ /* 0x000fc80008000000 */
[----:B------:R-:W-:Y:S01]  /*5030*/  LOP3.LUT R11, R11, UR5, RZ, 0x3c, !PT ;  /* 0x000000050b0b7c12 */ /* 0x000fe2000f8e3cff */
[----:B------:R-:W-:Y:S07]  /*5040*/  @P0 BRA `(.L_x_86) ;  /* 0xfffffff800c00947 */ /* 0x000fee000383ffff */
[----:B------:R-:W1:Y:S01]  /*5050*/  S2UR UR8, SR_CgaCtaId ;  /* 0x00000000000879c3 */ /* 0x000e620000008800 */
[----:B------:R-:W-:Y:S01]  /*5060*/  ELECT P0, URZ, PT ;  /* 0x0000000000ff782f */ /* 0x000fe20003800000 */
[----:B--2-4-:R-:W-:Y:S01]  /*5070*/  HFMA2 R0, -RZ, RZ, 0, 5.9604644775390625e-08 ;  /* 0x00000001ff007431 */ /* 0x014fe200000001ff */
[----:B------:R-:W-:-:S05]  /*5080*/  UMOV UR4, 0x40 ;  /* 0x0000004000047882 */ /* 0x000fca0000000000 */
[----:B------:R-:W-:Y:S01]  /*5090*/  UVIRTCOUNT.DEALLOC.SMPOOL 0x80 ;  /* 0x000000800000784c */ /* 0x000fe20000000000 */
[----:B------:R-:W-:Y:S02]  /*50a0*/  UISETP.NE.AND UP0, UPT, UR33, URZ, UPT ;  /* 0x000000ff2100728c */ /* 0x000fe4000bf05270 */
[----:B-1----:R-:W-:-:S09]  /*50b0*/  ULEA UR8, UR8, UR4, 0x18 ;  /* 0x0000000408087291 */ /* 0x002fd2000f8ec0ff */
[----:B------:R1:W-:Y:S01]  /*50c0*/  @P0 STS.U8 [UR8+0x1c], R0 ;  /* 0x00001c00ff000988 */ /* 0x0003e20008000008 */
[----:B------:R-:W-:Y:S05]  /*50d0*/  BRA.U UP0, `(.L_x_87) ;  /* 0x0000000100587547 */ /* 0x000fea000b800000 */
[----:B------:R-:W-:Y:S01]  /*50e0*/  UIADD3 UR5, UPT, UPT, UR18, 0x1a0, URZ ;  /* 0x000001a012057890 */ /* 0x000fe2000fffe0ff */
[----:B------:R-:W-:-:S03]  /*50f0*/  SHF.L.U32 R5, R11, 0x1f, RZ ;  /* 0x0000001f0b057819 */ /* 0x000fc600000006ff */
[----:B------:R-:W-:-:S09]  /*5100*/  ULEA UR4, UR22, UR5, 0x3 ;  /* 0x0000000516047291 */ /* 0x000fd2000f8e18ff */
[----:B------:R-:W2:Y:S02]  /*5110*/  SYNCS.PHASECHK.TRANS64.TRYWAIT P0, [UR4], R5 ;  /* 0x00000005ff0075a7 */ /* 0x000ea40008001104 */
[----:B--2---:R-:W-:Y:S05]  /*5120*/  @!P0 BRA `(.L_x_88) ;  /* 0x0000005800b88947 */ /* 0x004fea0003800000 */
.L_x_197:
[----:B------:R-:W-:-:S04]  /*5130*/  UIADD3 UR4, UPT, UPT, UR22, 0x1, URZ ;  /* 0x0000000116047890 */ /* 0x000fc8000fffe0ff */
[----:B------:R-:W-:-:S04]  /*5140*/  UISETP.NE.AND UP1, UPT, UR4, 0x2, UPT ;  /* 0x000000020400788c */ /* 0x000fc8000bf25270 */
[----:B------:R-:W-:Y:S02]  /*5150*/  USEL UR6, URZ, 0x1, UP1 ;  /* 0x00000001ff067887 */ /* 0x000fe40008800000 */
[----:B------:R-:W-:-:S04]  /*5160*/  USEL UR4, UR4, URZ, UP1 ;  /* 0x000000ff04047287 */ /* 0x000fc80008800000 */
[----:B------:R-:W-:Y:S01]  /*5170*/  ULEA UR4, UR4, UR5, 0x3 ;  /* 0x0000000504047291 */ /* 0x000fe2000f8e18ff */
[----:B-1----:R-:W-:-:S04]  /*5180*/  LOP3.LUT R5, R11, UR6, RZ, 0x3c, !PT ;  /* 0x000000060b057c12 */ /* 0x002fc8000f8e3cff */
[----:B------:R-:W-:Y:S01]  /*5190*/  SHF.L.U32 R5, R5, 0x1f, RZ ;  /* 0x0000001f05057819 */ /* 0x000fe200000006ff */
[----:B------:R-:W-:-:S04]  /*51a0*/  IMAD.U32 R0, RZ, RZ, UR4 ;  /* 0x00000004ff007e24 */ /* 0x000fc8000f8e00ff */
[----:B------:R1:W2:Y:S03]  /*51b0*/  SYNCS.PHASECHK.TRANS64.TRYWAIT P0, [R0+URZ], R5 ;  /* 0x00000005000075a7 */ /* 0x0002a600080011ff */
[----:B--2---:R-:W-:Y:S05]  /*51c0*/  @!P0 NANOSLEEP.SYNCS 0x989680 ;  /* 0x009896800000895d */ /* 0x004fea0003900000 */
[----:B------:R-:W2:Y:S02]  /*51d0*/  @!P0 SYNCS.PHASECHK.TRANS64 P0, [R0+URZ], R5 ;  /* 0x00000005000085a7 */ /* 0x000ea400080010ff */
[----:B--2---:R-:W-:Y:S05]  /*51e0*/  @P0 BRA `(.L_x_89) ;  /* 0x0000000000200947 */ /* 0x004fea0003800000 */
.L_x_90:
[----:B--2---:R2:W3:Y:S02]  /*51f0*/  SYNCS.PHASECHK.TRANS64.TRYWAIT P0, [R0+URZ], R5 ;  /* 0x00000005000075a7 */ /* 0x0044e400080011ff */
[----:B---3--:R-:W-:Y:S05]  /*5200*/  @!P0 NANOSLEEP.SYNCS 0x989680 ;  /* 0x009896800000895d */ /* 0x008fea0003900000 */
[----:B------:R-:W3:Y:S02]  /*5210*/  @!P0 SYNCS.PHASECHK.TRANS64 P0, [R0+URZ], R5 ;  /* 0x00000005000085a7 */ /* 0x000ee400080010ff */
[----:B---3--:R-:W-:Y:S05]  /*5220*/  @!P0 BRA `(.L_x_90) ;  /* 0xfffffffc00f08947 */ /* 0x008fea000383ffff */
[----:B------:R-:W-:Y:S05]  /*5230*/  BRA `(.L_x_89) ;  /* 0x00000000000c7947 */ /* 0x000fea0003800000 */
.L_x_87:
[----:B------:R-:W-:-:S04]  /*5240*/  UIADD3 UR4, UPT, UPT, UR18, 0x1b0, URZ ;  /* 0x000001b012047890 */ /* 0x000fc8000fffe0ff */
[----:B------:R-:W-:-:S09]  /*5250*/  UPRMT UR4, UR32, 0x654, UR4 ;  /* 0x0000065420047896 */ /* 0x000fd20008000004 */
[----:B------:R-:W-:Y:S03]  /*5260*/  SYNCS.ARRIVE.TRANS64.RED.A1T0 RZ, [UR4], RZ ;  /* 0x000000ffffff79a7 */ /* 0x000fe60008100404 */
.L_x_89:
[----:B-12---:R-:W-:Y:S01]  /*5270*/  SHF.L.U32 R5, RZ, 0x1f, RZ ;  /* 0x0000001fff057819 */ /* 0x006fe200000006ff */
[----:B------:R-:W-:Y:S01]  /*5280*/  UIADD3 UR4, UPT, UPT, UR18, 0x1b0, URZ ;  /* 0x000001b012047890 */ /* 0x000fe2000fffe0ff */
[----:B------:R-:W-:Y:S02]  /*5290*/  PLOP3.LUT P0, PT, PT, PT, UP0, 0x80, 0x8 ;  /* 0x000000000008781c */ /* 0x000fe40003f0f008 */
[----:B------:R-:W1:Y:S02]  /*52a0*/  SYNCS.PHASECHK.TRANS64.TRYWAIT P1, [UR18+0x1b0], R5 ;  /* 0x0001b005ff0075a7 */ /* 0x000e640008021112 */
[----:B-1----:R-:W-:Y:S09]  /*52b0*/  @!P1 BRA `(.L_x_91) ;  /* 0x00000058006c9947 */ /* 0x002ff20003800000 */
.L_x_199:
[----:B------:R-:W-:Y:S01]  /*52c0*/  @!UP0 UPRMT UR4, UR32, 0x654, UR4 ;  /* 0x0000065420048896 */ /* 0x000fe20008000004 */
[----:B------:R-:W-:Y:S01]  /*52d0*/  LOP3.LUT R2, R3, 0xffff, RZ, 0xc0, !PT ;  /* 0x0000ffff03027812 */ /* 0x000fe200078ec0ff */
[----:B------:R-:W-:Y:S02]  /*52e0*/  IMAD.MOV.U32 R3, RZ, RZ, 0xffff ;  /* 0x0000ffffff037424 */ /* 0x000fe400078e00ff */
[----:B-1----:R-:W-:Y:S01]  /*52f0*/  IMAD.MOV.U32 R5, RZ, RZ, 0x1 ;  /* 0x00000001ff057424 */ /* 0x002fe200078e00ff */
[----:B------:R-:W-:-:S04]  /*5300*/  SHF.R.U32.HI R2, RZ, 0x5, R2 ;  /* 0x00000005ff027819 */ /* 0x000fc80000011602 */
[----:B------:R-:W-:Y:S01]  /*5310*/  @!P0 SYNCS.ARRIVE.TRANS64.RED.A1T0 RZ, [UR4], RZ ;  /* 0x000000ffffff89a7 */ /* 0x000fe20008100404 */
[----:B------:R-:W-:Y:S01]  /*5320*/  NOP ;  /* 0x0000000000007918 */ /* 0x000fe20000000000 */
[----:B------:R-:W1:Y:S01]  /*5330*/  LDS R0, [UR8+0x14] ;  /* 0x00001408ff007984 */ /* 0x000e620008000800 */
[-C--:B------:R-:W-:Y:S02]  /*5340*/  SHF.L.U32 R3, R3, R2.reuse, RZ ;  /* 0x0000000203037219 */ /* 0x080fe400000006ff */
[----:B------:R-:W-:Y:S02]  /*5350*/  SHF.L.U32 R5, R5, R2, RZ ;  /* 0x0000000205057219 */ /* 0x000fe400000006ff */
[----:B-1----:R-:W-:-:S04]  /*5360*/  LOP3.LUT R0, R0, R3, RZ, 0xc0, !PT ;  /* 0x0000000300007212 */ /* 0x002fc800078ec0ff */
[----:B------:R-:W-:-:S13]  /*5370*/  ISETP.NE.AND P0, PT, R0, R3, PT ;  /* 0x000000030000720c */ /* 0x000fda0003f05270 */
[----:B------:R-:W-:Y:S05]  /*5380*/  @P0 BRA `(.L_x_92) ;  /* 0x00000000005c0947 */ /* 0x000fea0003800000 */
[----:B------:R-:W1:Y:S02]  /*5390*/  LDS R0, [UR8+0x18] ;  /* 0x00001808ff007984 */ /* 0x000e640008000800 */
[----:B-1----:R-:W-:-:S04]  /*53a0*/  LOP3.LUT R0, R0, R5, RZ, 0xc0, !PT ;  /* 0x0000000500007212 */ /* 0x002fc800078ec0ff */
[----:B------:R-:W-:-:S13]  /*53b0*/  ISETP.NE.AND P0, PT, R0, R5, PT ;  /* 0x000000050000720c */ /* 0x000fda0003f05270 */
[----:B------:R-:W-:Y:S05]  /*53c0*/  @P0 BRA `(.L_x_93) ;  /* 0x0000000000400947 */ /* 0x000fea0003800000 */
[----:B------:R-:W-:Y:S01]  /*53d0*/  R2UR UR4, R3 ;  /* 0x00000000030472ca */ /* 0x000fe200000e0000 */
[----:B------:R-:W1:Y:S01]  /*53e0*/  S2R R2, SR_LANEID ;  /* 0x0000000000027919 */ /* 0x000e620000000000 */
[----:B------:R-:W-:-:S04]  /*53f0*/  LOP3.LUT R5, RZ, R5, RZ, 0x33, !PT ;  /* 0x00000005ff057212 */ /* 0x000fc800078e33ff */
[----:B------:R-:W2:Y:S07]  /*5400*/  REDUX UR6, R5 ;  /* 0x00000000050673c4 */ /* 0x000eae0000000000 */
[----:B------:R-:W-:-:S03]  /*5410*/  ULOP3.LUT UR5, URZ, UR4, URZ, 0x33, !UPT ;  /* 0x00000004ff057292 */ /* 0x000fc6000f8e33ff */
[----:B------:R-:W-:Y:S02]  /*5420*/  VOTEU.ANY UR4, UPT, PT ;  /* 0x0000000000047886 */ /* 0x000fe400038e0100 */
[----:B------:R-:W-:Y:S01]  /*5430*/  UFLO.U32 UR4, UR4 ;  /* 0x00000004000472bd */ /* 0x000fe200080e0000 */
[----:B------:R-:W-:-:S04]  /*5440*/  IMAD.U32 R0, RZ, RZ, UR5 ;  /* 0x00000005ff007e24 */ /* 0x000fc8000f8e00ff */
[----:B------:R-:W3:Y:S02]  /*5450*/  REDUX UR7, R0 ;  /* 0x00000000000773c4 */ /* 0x000ee40000000000 */
[----:B------:R4:W-:Y:S01]  /*5460*/  UTCATOMSWS.AND URZ, UR5 ;  /* 0x0000000500ff79e3 */ /* 0x0009e20008000000 */
[----:B-1----:R-:W-:Y:S01]  /*5470*/  ISETP.EQ.U32.AND P0, PT, R2, UR4, PT ;  /* 0x0000000402007c0c */ /* 0x002fe2000bf02070 */
[----:B--2---:R-:W-:Y:S02]  /*5480*/  IMAD.U32 R2, RZ, RZ, UR6 ;  /* 0x00000006ff027e24 */ /* 0x004fe4000f8e00ff */
[----:B---3--:R-:W-:-:S10]  /*5490*/  IMAD.U32 R3, RZ, RZ, UR7 ;  /* 0x00000007ff037e24 */ /* 0x008fd4000f8e00ff */
[----:B------:R4:W-:Y:S04]  /*54a0*/  @P0 ATOMS.AND RZ, [UR8+0x14], R3 ;  /* 0x00001403ffff098c */ /* 0x0009e8000a800008 */
[----:B------:R4:W-:Y:S01]  /*54b0*/  @P0 ATOMS.AND RZ, [UR8+0x18], R2 ;  /* 0x00001802ffff098c */ /* 0x0009e2000a800008 */
[----:B------:R-:W-:Y:S05]  /*54c0*/  BRA `(.L_x_94) ;  /* 0x0000000000147947 */ /* 0x000fea0003800000 */
.L_x_93:
[----:B------:R-:W-:Y:S02]  /*54d0*/  MOV R2, 0x54f0 ;  /* 0x000054f000027802 */ /* 0x000fe40000000f00 */
[----:B-----5:R-:W-:Y:S05]  /*54e0*/  CALL.REL.NOINC `($__internal_0_$__cuda_sm10x_tcgen05_guardrail_trap_col_being_dealloced_not_returned_by_alloc) ;  /* 0x0000005800dc7944 */ /* 0x020fea0003c00000 */
[----:B------:R-:W-:Y:S05]  /*54f0*/  BRA `(.L_x_94) ;  /* 0x0000000000087947 */ /* 0x000fea0003800000 */
.L_x_92:
[----:B------:R-:W-:Y:S02]  /*5500*/  MOV R2, 0x5520 ;  /* 0x0000552000027802 */ /* 0x000fe40000000f00 */
[----:B-----5:R-:W-:Y:S05]  /*5510*/  CALL.REL.NOINC `($__internal_2_$__cuda_sm10x_tcgen05_guardrail_trap_unallocated_columns_being_dealloced) ;  /* 0x0000005800e87944 */ /* 0x020fea0003c00000 */
.L_x_94:
[----:B------:R-:W-:Y:S01]  /*5520*/  NOP ;  /* 0x0000000000007918 */ /* 0x000fe20000000000 */
[----:B----4-:R-:W-:Y:S05]  /*5530*/  EXIT ;  /* 0x000000000000794d */ /* 0x010fea0003800000 */
.L_x_66:
[----:B------:R-:W2:Y:S01]  /*5540*/  LDCU UR5, c[0x0][0x384] ;  /* 0x00007080ff0577ac */ /* 0x000ea20008000800 */
[----:B------:R-:W-:Y:S02]  /*5550*/  UISETP.NE.OR UP0, UPT, UR18, 0x3, !UP3 ;  /* 0x000000031200788c */ /* 0x000fe4000df05670 */
[----:B--2---:R-:W-:-:S07]  /*5560*/  UIADD3 UR5, UPT, UPT, UR5, 0x3f, URZ ;  /* 0x0000003f05057890 */ /* 0x004fce000fffe0ff */
[----:B------:R-:W-:Y:S05]  /*5570*/  BRA.U UP0, `(.L_x_95) ;  /* 0x0000001500b07547 */ /* 0x000fea000b800000 */
[----:B------:R-:W2:Y:S01]  /*5580*/  LDCU UR46, c[0x0][0x388] ;  /* 0x00007100ff2e77ac */ /* 0x000ea20008000800 */
[----:B------:R-:W3:Y:S01]  /*5590*/  S2UR UR9, SR_CgaCtaId ;  /* 0x00000000000979c3 */ /* 0x000ee20000008800 */
[----:B------:R-:W-:Y:S01]  /*55a0*/  IMAD.MOV.U32 R10, RZ, RZ, 0x1 ;  /* 0x00000001ff0a7424 */ /* 0x000fe200078e00ff */
[----:B------:R-:W-:Y:S01]  /*55b0*/  USHF.R.S32.HI UR4, URZ, 0x1f, UR5 ;  /* 0x0000001fff047899 */ /* 0x000fe20008011405 */
[----:B------:R-:W-:Y:S01]  /*55c0*/  IMAD.MOV.U32 R8, RZ, RZ, RZ ;  /* 0x000000ffff087224 */ /* 0x000fe200078e00ff */
[----:B------:R-:W-:Y:S01]  /*55d0*/  UMOV UR24, 0x400 ;  /* 0x0000040000187882 */ /* 0x000fe20000000000 */
[----:B------:R-:W4:Y:S03]  /*55e0*/  LDCU UR38, c[0x0][0x370] ;  /* 0x00006e00ff2677ac */ /* 0x000f260008000800 */
[----:B------:R-:W1:Y:S01]  /*55f0*/  LDC.64 R14, c[0x0][0x348] ;  /* 0x0000d200ff0e7b82 */ /* 0x000e620000000a00 */
[----:B------:R-:W-:Y:S01]  /*5600*/  ULEA.HI UR4, UR4, UR5, URZ, 0x6 ;  /* 0x0000000504047291 */ /* 0x000fe2000f8f30ff */
[----:B------:R-:W4:Y:S03]  /*5610*/  LDCU.128 UR32, c[0x0][0xc10] ;  /* 0x00018200ff2077ac */ /* 0x000f260008000c00 */
[----:B------:R-:W-:Y:S01]  /*5620*/  USHF.R.S32.HI UR28, URZ, 0x6, UR4 ;  /* 0x00000006ff1c7899 */ /* 0x000fe20008011404 */
[----:B--2---:R-:W-:Y:S01]  /*5630*/  IMAD.U32 R0, RZ, RZ, UR46 ;  /* 0x0000002eff007e24 */ /* 0x004fe2000f8e00ff */
[----:B------:R-:W2:Y:S04]  /*5640*/  LDCU UR37, c[0x0][0x374] ;  /* 0x00006e80ff2577ac */ /* 0x000ea80008000800 */
[----:B------:R-:W-:Y:S01]  /*5650*/  IMAD.U32 R3, RZ, RZ, UR28 ;  /* 0x0000001cff037e24 */ /* 0x000fe2000f8e00ff */
[----:B------:R-:W-:Y:S01]  /*5660*/  IABS R0, R0 ;  /* 0x0000000000007213 */ /* 0x000fe20000000000 */
[----:B------:R-:W4:Y:S03]  /*5670*/  LDCU.64 UR4, c[0x0][0x988] ;  /* 0x00013100ff0477ac */ /* 0x000f260008000a00 */
[----:B------:R-:W-:Y:S01]  /*5680*/  IABS R2, R3 ;  /* 0x0000000300027213 */ /* 0x000fe20000000000 */
[----:B---3--:R-:W-:Y:S01]  /*5690*/  ULEA UR24, UR9, UR24, 0x18 ;  /* 0x0000001809187291 */ /* 0x008fe2000f8ec0ff */
[----:B------:R-:W-:Y:S01]  /*56a0*/  R2UR UR26, R0 ;  /* 0x00000000001a72ca */ /* 0x000fe200000e0000 */
[----:B------:R-:W3:Y:S01]  /*56b0*/  LDCU.64 UR30, c[0x0][0x990] ;  /* 0x00013200ff1e77ac */ /* 0x000ee20008000a00 */
[----:B------:R-:W-:-:S02]  /*56c0*/  R2UR UR27, R2 ;  /* 0x00000000021b72ca */ /* 0x000fc400000e0000 */
[----:B------:R-:W-:Y:S01]  /*56d0*/  IABS R3, R3 ;  /* 0x0000000300037213 */ /* 0x000fe20000000000 */
[----:B------:R-:W1:Y:S01]  /*56e0*/  LDCU UR17, c[0x0][0xc0c] ;  /* 0x00018180ff1177ac */ /* 0x000e620008000800 */
[----:B------:R-:W1:Y:S03]  /*56f0*/  LDCU UR47, c[0x0][0xc20] ;  /* 0x00018400ff2f77ac */ /* 0x000e660008000800 */
[----:B------:R-:W-:-:S04]  /*5700*/  IMAD.MOV R3, RZ, RZ, -R3 ;  /* 0x000000ffff037224 */ /* 0x000fc800078e0a03 */
[----:B------:R-:W3:Y:S01]  /*5710*/  I2F.RP R4, UR26 ;  /* 0x0000001a00047d06 */ /* 0x000ee20008209400 */
[----:B----4-:R-:W-:Y:S01]  /*5720*/  UISETP.NE.U32.AND UP0, UPT, UR4, URZ, UPT ;  /* 0x000000ff0400728c */ /* 0x010fe2000bf05070 */
[----:B------:R-:W-:Y:S01]  /*5730*/  R2UR UR45, R3 ;  /* 0x00000000032d72ca */ /* 0x000fe200000e0000 */
[----:B------:R-:W4:Y:S01]  /*5740*/  LDCU UR4, c[0x0][0xc30] ;  /* 0x00018600ff0477ac */ /* 0x000f220008000800 */
[----:B------:R-:W4:Y:S04]  /*5750*/  LDCU UR36, c[0x0][0x38c] ;  /* 0x00007180ff2477ac */ /* 0x000f280008000800 */
[----:B------:R-:W1:Y:S01]  /*5760*/  I2F.RP R2, UR27 ;  /* 0x0000001b00027d06 */ /* 0x000e620008209400 */
[----:B------:R-:W-:Y:S02]  /*5770*/  UISETP.NE.AND.EX UP6, UPT, UR5, URZ, UPT, UP0 ;  /* 0x000000ff0500728c */ /* 0x000fe4000bfc5300 */
[----:B------:R-:W-:-:S02]  /*5780*/  UIMAD.WIDE.U32 UR10, UR38, UR32, URZ ;  /* 0x00000020260a72a5 */ /* 0x000fc4000f8e00ff */
[----:B--2---:R-:W-:-:S03]  /*5790*/  UIMAD.WIDE.U32 UR14, UR37, UR35, URZ ;  /* 0x00000023250e72a5 */ /* 0x004fc6000f8e00ff */
[----:B---3--:R-:W2:Y:S01]  /*57a0*/  MUFU.RCP R0, R4 ;  /* 0x0000000400007308 */ /* 0x008ea20000001000 */
[----:B------:R-:W-:Y:S01]  /*57b0*/  UMOV UR8, URZ ;  /* 0x000000ff00087c82 */ /* 0x000fe20008000000 */
[----:B------:R-:W-:Y:S02]  /*57c0*/  UISETP.NE.AND UP0, UPT, UR39, 0x1, UPT ;  /* 0x000000012700788c */ /* 0x000fe4000bf05270 */
[----:B------:R-:W-:Y:S02]  /*57d0*/  UISETP.NE.U32.AND UP0, UPT, UR30, URZ, UPT ;  /* 0x000000ff1e00728c */ /* 0x000fe4000bf05070 */
[----:B------:R-:W-:Y:S02]  /*57e0*/  UIADD3 UR44, UPT, UPT, UR24, 0x188, URZ ;  /* 0x00000188182c7890 */ /* 0x000fe4000fffe0ff */
[----:B-1----:R-:W1:Y:S01]  /*57f0*/  MUFU.RCP R2, R2 ;  /* 0x0000000200027308 */ /* 0x002e620000001000 */
[----:B------:R-:W-:Y:S02]  /*5800*/  UISETP.GE.AND UP3, UPT, UR39, 0x1, UPT ;  /* 0x000000012700788c */ /* 0x000fe4000bf66270 */
[----:B------:R-:W-:Y:S01]  /*5810*/  UISETP.NE.AND.EX UP4, UPT, UR31, URZ, UPT, UP0 ;  /* 0x000000ff1f00728c */ /* 0x000fe2000bf85300 */
[----:B------:R-:W-:Y:S01]  /*5820*/  UMOV UR43, UR11 ;  /* 0x0000000b002b7c82 */ /* 0x000fe20008000000 */
[----:B------:R-:W-:Y:S01]  /*5830*/  UMOV UR42, UR15 ;  /* 0x0000000f002a7c82 */ /* 0x000fe20008000000 */
[----:B------:R-:W-:Y:S01]  /*5840*/  UISETP.NE.AND UP3, UPT, UR17, 0x1, UPT ;  /* 0x000000011100788c */ /* 0x000fe2000bf65270 */
[----:B--2---:R-:W-:Y:S01]  /*5850*/  VIADD R0, R0, 0xffffffe ;  /* 0x0ffffffe00007836 */ /* 0x004fe20000000000 */
[----:B------:R-:W-:-:S02]  /*5860*/  UISETP.NE.AND UP0, UPT, UR34, 0x1, UPT ;  /* 0x000000012200788c */ /* 0x000fc4000bf05270 */
[----:B------:R-:W-:Y:S01]  /*5870*/  UISETP.NE.AND UP5, UPT, UR46, URZ, UPT ;  /* 0x000000ff2e00728c */ /* 0x000fe2000bfa5270 */
[----:B------:R-:W-:Y:S02]  /*5880*/  UMOV UR25, URZ ;  /* 0x000000ff00197c82 */ /* 0x000fe40008000000 */
[----:B------:R-:W2:Y:S01]  /*5890*/  F2I.FTZ.U32.TRUNC.NTZ R0, R0 ;  /* 0x0000000000007305 */ /* 0x000ea2000021f000 */
[----:B------:R-:W-:Y:S01]  /*58a0*/  UPLOP3.LUT UP2, UPT, UPT, UPT, UPT, 0x40, 0x4 ;  /* 0x000000000004789c */ /* 0x000fe20003f4e870 */
[----:B-1----:R-:W-:Y:S01]  /*58b0*/  VIADD R2, R2, 0xffffffe ;  /* 0x0ffffffe02027836 */ /* 0x002fe20000000000 */
[----:B------:R-:W1:Y:S01]  /*58c0*/  LDCU.64 UR18, c[0x0][0xc28] ;  /* 0x00018500ff1277ac */ /* 0x000e620008000a00 */
[----:B------:R-:W-:-:S04]  /*58d0*/  UPRMT UR44, URZ, 0x654, UR44 ;  /* 0x00000654ff2c7896 */ /* 0x000fc8000800002c */
[----:B------:R-:W3:Y:S01]  /*58e0*/  F2I.FTZ.U32.TRUNC.NTZ R2, R2 ;  /* 0x0000000200027305 */ /* 0x000ee2000021f000 */
[----:B------:R-:W-:Y:S02]  /*58f0*/  USHF.R.U32.HI UR43, URZ, UR33, UR43 ;  /* 0x00000021ff2b7299 */ /* 0x000fe4000801162b */
[----:B------:R-:W-:Y:S02]  /*5900*/  USHF.R.U32.HI UR42, URZ, UR47, UR42 ;  /* 0x0000002fff2a7299 */ /* 0x000fe4000801162a */
[----:B----4-:R-:W-:Y:S01]  /*5910*/  UISETP.NE.AND UP3, UPT, UR4, 0x1, UPT ;  /* 0x000000010400788c */ /* 0x010fe2000bf65270 */
[----:B--2---:R-:W-:Y:S01]  /*5920*/  R2UR UR7, R0 ;  /* 0x00000000000772ca */ /* 0x004fe200000e0000 */
[----:B------:R-:W-:Y:S02]  /*5930*/  UISETP.NE.AND UP0, UPT, UR36, URZ, UPT ;  /* 0x000000ff2400728c */ /* 0x000fe4000bf05270 */
[----:B------:R-:W-:Y:S01]  /*5940*/  UISETP.NE.AND UP5, UPT, UR28, URZ, UPT ;  /* 0x000000ff1c00728c */ /* 0x000fe2000bfa5270 */
[----:B---3--:R-:W-:Y:S01]  /*5950*/  R2UR UR9, R2 ;  /* 0x00000000020972ca */ /* 0x008fe200000e0000 */
[----:B------:R-:W-:-:S08]  /*5960*/  IMAD.MOV.U32 R2, RZ, RZ, 0x2000 ;  /* 0x00002000ff027424 */ /* 0x000fd000078e00ff */
[----:B------:R-:W-:-:S04]  /*5970*/  UIADD3 UR5, UPT, UPT, URZ, -UR7, URZ ;  /* 0x80000007ff057290 */ /* 0x000fc8000fffe0ff */
[----:B------:R-:W-:Y:S02]  /*5980*/  UIMAD UR5, UR5, UR26, URZ ;  /* 0x0000001a050572a4 */ /* 0x000fe4000f8e02ff */
[----:B------:R-:W-:-:S04]  /*5990*/  UIADD3 UR6, UPT, UPT, URZ, -UR9, URZ ;  /* 0x80000009ff067290 */ /* 0x000fc8000fffe0ff */
[----:B------:R-:W-:-:S03]  /*59a0*/  UIMAD UR12, UR6, UR27, URZ ;  /* 0x0000001b060c72a4 */ /* 0x000fc6000f8e02ff */
[----:B------:R-:W-:Y:S01]  /*59b0*/  UMOV UR6, URZ ;  /* 0x000000ff00067c82 */ /* 0x000fe20008000000 */
[----:B------:R-:W-:Y:S02]  /*59c0*/  UIMAD.WIDE.U32 UR8, UR9, UR12, UR8 ;  /* 0x0000000c090872a5 */ /* 0x000fe4000f8e0008 */
[----:B------:R-:W-:-:S07]  /*59d0*/  UIMAD.WIDE.U32 UR40, UR7, UR5, UR6 ;  /* 0x00000005072872a5 */ /* 0x000fce000f8e0006 */
[----:B------:R-:W-:Y:S01]  /*59e0*/  UMOV UR40, UR41 ;  /* 0x0000002900287c82 */ /* 0x000fe20008000000 */
[----:B-1----:R-:W-:-:S05]  /*59f0*/  UMOV UR41, UR9 ;  /* 0x0000000900297c82 */ /* 0x002fca0008000000 */
.L_x_104:
[----:B------:R-:W-:Y:S04]  /*5a00*/  SHF.L.U32 R3, R8, 0x1f, RZ ;  /* 0x0000001f08037819 */ /* 0x000fe800000006ff */
[----:B------:R-:W1:Y:S02]  /*5a10*/  SYNCS.PHASECHK.TRANS64.TRYWAIT P0, [UR24+0x180], R3 ;  /* 0x00018003ff0075a7 */ /* 0x000e640008001118 */
[----:B-12---:R-:W-:Y:S05]  /*5a20*/  @!P0 BRA `(.L_x_96) ;  /* 0x0000005000a88947 */ /* 0x006fea0003800000 */
.L_x_201:
[----:B------:R-:W2:Y:S01]  /*5a30*/  LDS.128 R4, [UR24+0x1c0] ;  /* 0x0001c018ff047984 */ /* 0x000ea20008000c00 */
[----:B------:R-:W-:Y:S01]  /*5a40*/  @!PT LDS RZ, [RZ] ;  /* 0x00000000fffff984 */ /* 0x000fe20000000800 */
[----:B------:R-:W-:Y:S01]  /*5a50*/  @!PT LDS RZ, [RZ] ;  /* 0x00000000fffff984 */ /* 0x000fe20000000800 */
[----:B------:R-:W-:Y:S01]  /*5a60*/  @!PT LDS RZ, [RZ] ;  /* 0x00000000fffff984 */ /* 0x000fe20000000800 */
[----:B------:R-:W-:Y:S01]  /*5a70*/  @!PT LDS RZ, [RZ] ;  /* 0x00000000fffff984 */ /* 0x000fe20000000800 */
[----:B------:R3:W-:Y:S06]  /*5a80*/  MEMBAR.ALL.CTA ;  /* 0x0000000000007992 */ /* 0x0007ec0000008000 */
[----:B---3--:R-:W3:Y:S02]  /*5a90*/  FENCE.VIEW.ASYNC.S ;  /* 0x00000000000073c6 */ /* 0x008ee40000000000 */
[----:B---3--:R-:W-:Y:S01]  /*5aa0*/  SYNCS.ARRIVE.TRANS64.RED.A1T0 RZ, [UR44], RZ ;  /* 0x000000ffffff79a7 */ /* 0x008fe2000810042c */
[----:B--2---:R-:W-:Y:S11]  /*5ab0*/  LOP3.LUT P0, RZ, R6, 0x1, RZ, 0xc0, !PT ;  /* 0x0000000106ff7812 */ /* 0x004ff6000780c0ff */
[----:B------:R-:W-:Y:S02]  /*5ac0*/  @!UPT UIADD3 URZ, UPT, UPT, URZ, URZ, URZ ;  /* 0x000000fffffff290 */ /* 0x000fe4000fffe0ff */
[----:B------:R-:W-:Y:S01]  /*5ad0*/  VOTEU.ANY UP0, P0 ;  /* 0x0000000000ff7886 */ /* 0x000fe20000000100 */
[----:B------:R-:W-:Y:S11]  /*5ae0*/  PLOP3.LUT P0, PT, PT, PT, UP0, 0x80, 0x8 ;  /* 0x000000000008781c */ /* 0x000ff60003f0f008 */
[----:B------:R-:W-:Y:S02]  /*5af0*/  @!UPT UIADD3 URZ, UPT, UPT, URZ, URZ, URZ ;  /* 0x000000fffffff290 */ /* 0x000fe4000fffe0ff */
[----:B-1----:R-:W-:Y:S02]  /*5b00*/  @P0 MOV R3, R4 ;  /* 0x0000000400030202 */ /* 0x002fe40000000f00 */
[----:B------:R-:W-:Y:S02]  /*5b10*/  @P0 LOP3.LUT R0, R5, 0xffff, RZ, 0xc0, !PT ;  /* 0x0000ffff05000812 */ /* 0x000fe400078ec0ff */
[----:B------:R-:W-:Y:S02]  /*5b20*/  @P0 R2UR UR5, R3 ;  /* 0x00000000030502ca */ /* 0x000fe400000e0000 */
[----:B------:R-:W-:Y:S11]  /*5b30*/  @P0 R2UR UR4, R0 ;  /* 0x00000000000402ca */ /* 0x000ff600000e0000 */
[----:B------:R-:W-:Y:S02]  /*5b40*/  @UP0 UMOV UR16, UR5 ;  /* 0x0000000500100c82 */ /* 0x000fe40008000000 */
[----:B------:R-:W-:Y:S01]  /*5b50*/  @UP0 UMOV UR15, UR4 ;  /* 0x00000004000f0c82 */ /* 0x000fe20008000000 */
[----:B------:R-:W-:Y:S09]  /*5b60*/  UISETP.GE.AND UP0, UPT, UR39, 0x1, UPT ;  /* 0x000000012700788c */ /* 0x000ff2000bf06270 */
[----:B------:R-:W-:Y:S05]  /*5b70*/  BRA.U !UP0, `(.L_x_97) ;  /* 0x0000000108c07547 */ /* 0x000fea000b800000 */
[----:B------:R-:W-:Y:S02]  /*5b80*/  UIMAD.WIDE.U32 UR8, UR15, UR35, URZ ;  /* 0x000000230f0872a5 */ /* 0x000fe4000f8e00ff */
[----:B------:R-:W-:Y:S02]  /*5b90*/  UP2UR UR14, UPR, URZ, 0x4 ;  /* 0x00000004ff0e7883 */ /* 0x000fe40008000000 */
[----:B------:R-:W-:Y:S02]  /*5ba0*/  UISETP.NE.AND UP2, UPT, UR34, 0x1, UPT ;  /* 0x000000012200788c */ /* 0x000fe4000bf45270 */
[----:B------:R-:W-:Y:S02]  /*5bb0*/  UIMAD.WIDE.U32 UR10, UR16, UR32, URZ ;  /* 0x00000020100a72a5 */ /* 0x000fe4000f8e00ff */
[----:B------:R-:W-:Y:S02]  /*5bc0*/  USEL UR4, UR37, UR42, !UP2 ;  /* 0x0000002a25047287 */ /* 0x000fe4000d000000 */
[----:B------:R-:W-:Y:S02]  /*5bd0*/  UISETP.NE.AND UP0, UPT, UR17, 0x1, UPT ;  /* 0x000000011100788c */ /* 0x000fe4000bf05270 */
[----:B------:R-:W-:Y:S02]  /*5be0*/  UP2UR UR23, UPR, URZ, 0x2 ;  /* 0x00000002ff177883 */ /* 0x000fe40008000000 */
[----:B------:R-:W-:Y:S02]  /*5bf0*/  UISETP.NE.AND UP1, UPT, UR39, 0x1, UPT ;  /* 0x000000012700788c */ /* 0x000fe4000bf25270 */
[----:B------:R-:W-:Y:S02]  /*5c00*/  UIMAD.WIDE.U32 UR12, UR4, UR18, URZ ;  /* 0x00000012040c72a5 */ /* 0x000fe4000f8e00ff */
[----:B------:R-:W-:Y:S01]  /*5c10*/  USEL UR7, UR38, UR43, !UP0 ;  /* 0x0000002b26077287 */ /* 0x000fe2000c000000 */
[----:B------:R-:W-:Y:S02]  /*5c20*/  UMOV UR5, UR9 ;  /* 0x0000000900057c82 */ /* 0x000fe40008000000 */
[----:B------:R-:W-:Y:S02]  /*5c30*/  USHF.R.U32.HI UR6, URZ, UR47, UR5 ;  /* 0x0000002fff067299 */ /* 0x000fe40008011605 */
[----:B------:R-:W-:Y:S02]  /*5c40*/  UIMAD.WIDE.U32 UR20, UR7, UR18, URZ ;  /* 0x00000012071472a5 */ /* 0x000fe4000f8e00ff */
[----:B------:R-:W-:Y:S02]  /*5c50*/  USEL UR6, UR15, UR6, !UP2 ;  /* 0x000000060f067287 */ /* 0x000fe4000d000000 */
[----:B------:R-:W-:Y:S01]  /*5c60*/  UISETP.NE.AND UP2, UPT, UR14, URZ, UPT ;  /* 0x000000ff0e00728c */ /* 0x000fe2000bf45270 */
[----:B------:R-:W-:Y:S01]  /*5c70*/  UMOV UR5, UR11 ;  /* 0x0000000b00057c82 */ /* 0x000fe20008000000 */
[----:B------:R-:W-:Y:S02]  /*5c80*/  UIMAD.WIDE.U32 UR10, UR6, UR18, URZ ;  /* 0x00000012060a72a5 */ /* 0x000fe4000f8e00ff */
[----:B------:R-:W-:Y:S03]  /*5c90*/  USHF.R.U32.HI UR8, URZ, UR33, UR5 ;  /* 0x00000021ff087299 */ /* 0x000fe60008011605 */
[----:B------:R-:W-:Y:S02]  /*5ca0*/  UMOV UR5, UR13 ;  /* 0x0000000d00057c82 */ /* 0x000fe40008000000 */
[----:B------:R-:W-:Y:S03]  /*5cb0*/  @UP1 USHF.R.U32.HI UR4, URZ, UR19, UR5 ;  /* 0x00000013ff041299 */ /* 0x000fe60008011605 */
[----:B------:R-:W-:Y:S01]  /*5cc0*/  UMOV UR5, UR21 ;  /* 0x0000001500057c82 */ /* 0x000fe20008000000 */
[----:B------:R-:W-:Y:S02]  /*5cd0*/  UIMAD UR4, UR39, UR4, URZ ;  /* 0x00000004270472a4 */ /* 0x000fe4000f8e02ff */
[----:B------:R-:W-:Y:S02]  /*5ce0*/  @UP1 USHF.R.U32.HI UR7, URZ, UR19, UR5 ;  /* 0x00000013ff071299 */ /* 0x000fe40008011605 */
[----:B------:R-:W-:Y:S02]  /*5cf0*/  USEL UR5, UR16, UR8, !UP0 ;  /* 0x0000000810057287 */ /* 0x000fe4000c000000 */
[----:B------:R-:W-:Y:S02]  /*5d00*/  UIMAD UR8, UR39, UR7, URZ ;  /* 0x00000007270872a4 */ /* 0x000fe4000f8e02ff */
[----:B------:R-:W-:Y:S03]  /*5d10*/  UISETP.GE.AND UP0, UPT, UR6, UR4, UPT ;  /* 0x000000040600728c */ /* 0x000fe6000bf06270 */
[----:B------:R-:W-:Y:S01]  /*5d20*/  UMOV UR4, UR11 ;  /* 0x0000000b00047c82 */ /* 0x000fe20008000000 */
[----:B------:R-:W-:Y:S02]  /*5d30*/  UISETP.GE.OR UP0, UPT, UR5, UR8, UP0 ;  /* 0x000000080500728c */ /* 0x000fe40008706670 */
[----:B------:R-:W-:Y:S02]  /*5d40*/  USHF.R.U32.HI UR4, URZ, UR19, UR4 ;  /* 0x00000013ff047299 */ /* 0x000fe40008011604 */
[----:B------:R-:W-:Y:S02]  /*5d50*/  UIMAD.WIDE.U32 UR8, UR5, UR18, URZ ;  /* 0x00000012050872a5 */ /* 0x000fe4000f8e00ff */
[----:B------:R-:W-:Y:S04]  /*5d60*/  USEL UR10, UR6, UR4, !UP1 ;  /* 0x00000004060a7287 */ /* 0x000fe8000c800000 */
[----:B------:R-:W-:Y:S01]  /*5d70*/  UIADD3 UR11, UPT, UPT, -UR10, URZ, URZ ;  /* 0x000000ff0a0b7290 */ /* 0x000fe2000fffe1ff */
[----:B------:R-:W-:Y:S02]  /*5d80*/  @!UP0 UMOV UR4, UR9 ;  /* 0x0000000900048c82 */ /* 0x000fe40008000000 */
[----:B------:R-:W-:Y:S02]  /*5d90*/  @!UP0 USHF.R.U32.HI UR4, URZ, UR19, UR4 ;  /* 0x00000013ff048299 */ /* 0x000fe40008011604 */
[----:B------:R-:W-:Y:S02]  /*5da0*/  UIMAD UR8, UR39, UR11, UR6 ;  /* 0x0000000b270872a4 */ /* 0x000fe4000f8e0206 */
[----:B------:R-:W-:Y:S02]  /*5db0*/  @!UP0 USEL UR4, UR5, UR4, !UP1 ;  /* 0x0000000405048287 */ /* 0x000fe4000c800000 */
[----:B------:R-:W-:Y:S02]  /*5dc0*/  UISETP.NE.AND UP1, UPT, UR23, URZ, UPT ;  /* 0x000000ff1700728c */ /* 0x000fe4000bf25270 */
[----:B------:R-:W-:Y:S02]  /*5dd0*/  @!UP0 UIMAD UR8, UR7, UR8, UR4 ;  /* 0x00000008070882a4 */ /* 0x000fe4000f8e0204 */
[----:B------:R-:W-:Y:S02]  /*5de0*/  @!UP0 UIADD3 UR9, UPT, UPT, UR10, -UR4, URZ ;  /* 0x800000040a098290 */ /* 0x000fe4000fffe0ff */
[----:B------:R-:W-:Y:S02]  /*5df0*/  UIADD3 UR4, UPT, UPT, -UR5, URZ, URZ ;  /* 0x000000ff05047290 */ /* 0x000fe4000fffe1ff */
[----:B------:R-:W-:Y:S02]  /*5e00*/  UIADD3 UR7, UPT, UPT, -UR6, URZ, URZ ;  /* 0x000000ff06077290 */ /* 0x000fe4000fffe1ff */
[----:B------:R-:W-:Y:S02]  /*5e10*/  @!UP0 UIMAD UR6, UR9, UR39, UR5 ;  /* 0x00000027090682a4 */ /* 0x000fe4000f8e0205 */
[----:B------:R-:W-:Y:S02]  /*5e20*/  UIMAD UR16, UR17, UR4, UR16 ;  /* 0x00000004111072a4 */ /* 0x000fe4000f8e0210 */
[----:B------:R-:W-:Y:S01]  /*5e30*/  UIMAD UR15, UR34, UR7, UR15 ;  /* 0x00000007220f72a4 */ /* 0x000fe2000f8e020f */
[----:B------:R-:W-:Y:S02]  /*5e40*/  @!UP0 UMOV UR5, UR8 ;  /* 0x0000000800058c82 */ /* 0x000fe40008000000 */
[----:B------:R-:W-:Y:S02]  /*5e50*/  UIMAD UR16, UR5, UR17, UR16 ;  /* 0x00000011051072a4 */ /* 0x000fe4000f8e0210 */
[----:B------:R-:W-:Y:S11]  /*5e60*/  UIMAD UR15, UR6, UR34, UR15 ;  /* 0x00000022060f72a4 */ /* 0x000ff6000f8e020f */
[----:B------:R-:W-:Y:S01]  /*5e70*/  @!UPT UIADD3 URZ, UPT, UPT, URZ, URZ, URZ ;  /* 0x000000fffffff290 */ /* 0x000fe2000fffe0ff */
.L_x_97:
[----:B------:R-:W1:Y:S01]  /*5e80*/  @!UP3 LDCU.128 UR8, c[0x0][0xc10] ;  /* 0x00018200ff08b7ac */ /* 0x000e620008000c00 */
[----:B------:R-:W-:Y:S04]  /*5e90*/  MOV R0, UR22 ;  /* 0x0000001600007c02 */ /* 0x000fe80008000f00 */
[----:B------:R-:W-:Y:S01]  /*5ea0*/  IABS R0, R0 ;  /* 0x0000000000007213 */ /* 0x000fe20000000000 */
[----:B------:R-:W2:Y:S01]  /*5eb0*/  @!UP3 LDCU UR5, c[0x0][0xc0c] ;  /* 0x00018180ff05b7ac */ /* 0x000ea20008000800 */
[----:B-1----:R-:W-:Y:S07]  /*5ec0*/  UIMAD.WIDE.U32 UR6, UR16, UR8, URZ ;  /* 0x00000008100672a5 */ /* 0x002fee000f8e00ff */
[----:B------:R-:W-:Y:S01]  /*5ed0*/  @!UP3 UMOV UR4, UR7 ;  /* 0x000000070004bc82 */ /* 0x000fe20008000000 */
[----:B--2---:R-:W-:Y:S02]  /*5ee0*/  @!UP3 UISETP.NE.AND UP0, UPT, UR5, 0x1, UPT ;  /* 0x000000010500b88c */ /* 0x004fe4000bf05270 */
[----:B------:R-:W-:Y:S02]  /*5ef0*/  @!UP3 USHF.R.U32.HI UR4, URZ, UR9, UR4 ;  /* 0x00000009ff04b299 */ /* 0x000fe40008011604 */
[----:B------:R-:W-:Y:S02]  /*5f00*/  UIMAD.WIDE.U32 UR6, UR15, UR11, URZ ;  /* 0x0000000b0f0672a5 */ /* 0x000fe4000f8e00ff */
[----:B------:R-:W-:Y:S02]  /*5f10*/  @!UP3 USEL UR8, UR16, UR4, !UP0 ;  /* 0x000000041008b287 */ /* 0x000fe4000c000000 */
[----:B------:R-:W-:Y:S03]  /*5f20*/  @!UP3 UISETP.NE.AND UP0, UPT, UR10, 0x1, UPT ;  /* 0x000000010a00b88c */ /* 0x000fe6000bf05270 */
[----:B------:R-:W-:Y:S02]  /*5f30*/  @!UP3 UMOV UR6, UR7 ;  /* 0x000000070006bc82 */ /* 0x000fe40008000000 */
[----:B------:R-:W1:Y:S02]  /*5f40*/  @!UP3 LDCU UR4, c[0x0][0xc20] ;  /* 0x00018400ff04b7ac */ /* 0x000e640008000800 */
[----:B-1----:R-:W-:Y:S04]  /*5f50*/  @!UP3 USHF.R.U32.HI UR6, URZ, UR4, UR6 ;  /* 0x00000004ff06b299 */ /* 0x002fe80008011606 */
[----:B------:R-:W-:Y:S04]  /*5f60*/  @!UP3 USEL UR6, UR15, UR6, !UP0 ;  /* 0x000000060f06b287 */ /* 0x000fe8000c000000 */
[----:B------:R-:W-:Y:S02]  /*5f70*/  @!UP3 UIADD3 UR4, UPT, UPT, -UR8, UR6, URZ ;  /* 0x000000060804b290 */ /* 0x000fe4000fffe1ff */
[----:B------:R-:W-:Y:S02]  /*5f80*/  @!UP3 UIADD3 UR6, UPT, UPT, UR8, -UR6, URZ ;  /* 0x800000060806b290 */ /* 0x000fe4000fffe0ff */
[----:B------:R-:W-:Y:S02]  /*5f90*/  @!UP3 UIMAD UR16, UR4, UR5, UR16 ;  /* 0x000000050410b2a4 */ /* 0x000fe4000f8e0210 */
[----:B------:R-:W-:Y:S01]  /*5fa0*/  @!UP3 UIMAD UR15, UR6, UR10, UR15 ;  /* 0x0000000a060fb2a4 */ /* 0x000fe2000f8e020f */
[----:B------:R-:W-:Y:S11]  /*5fb0*/  BRA.U UP2, `(.L_x_98) ;  /* 0x0000000102107547 */ /* 0x000ff6000b800000 */
[----:B------:R-:W-:Y:S04]  /*5fc0*/  MOV R3, UR54 ;  /* 0x0000003600037c02 */ /* 0x000fe80008000f00 */
[----:B------:R-:W-:Y:S04]  /*5fd0*/  SHF.L.U32 R12, R3, 0x1f, RZ ;  /* 0x0000001f030c7819 */ /* 0x000fe800000006ff */
[----:B------:R-:W1:Y:S02]  /*5fe0*/  SYNCS.PHASECHK.TRANS64.TRYWAIT P1, [UR24+0x178], R12 ;  /* 0x0001780cff0075a7 */ /* 0x000e640008021118 */
[----:B-1----:R-:W-:Y:S05]  /*5ff0*/  @!P1 BRA `(.L_x_99) ;  /* 0x0000004c004c9947 */ /* 0x002fea0003800000 */
.L_x_98:
[----:B------:R-:W-:Y:S01]  /*6000*/  UISETP.NE.AND UP2, UPT, UR46, URZ, UPT ;  /* 0x000000ff2e00728c */ /* 0x000fe2000bf45270 */
[----:B------:R-:W-:Y:S01]  /*6010*/  R2UR UR4, R0 ;  /* 0x00000000000472ca */ /* 0x000fe200000e0000 */
[----:B------:R-:W-:Y:S11]  /*6020*/  USHF.L.U32 UR11, UR29, 0x7, URZ ;  /* 0x000000071d0b7899 */ /* 0x000ff600080006ff */
[----:B------:R-:W-:Y:S01]  /*6030*/  @!UPT UIADD3 URZ, UPT, UPT, URZ, URZ, URZ ;  /* 0x000000fffffff290 */ /* 0x000fe2000fffe0ff */
[----:B------:R-:W-:Y:S07]  /*6040*/  UIMAD.WIDE.U32 UR6, UR41, UR4, URZ ;  /* 0x00000004290672a5 */ /* 0x000fee000f8e00ff */
[----:B------:R-:W-:Y:S02]  /*6050*/  UMOV UR12, UR7 ;  /* 0x00000007000c7c82 */ /* 0x000fe40008000000 */
[----:B------:R-:W-:Y:S04]  /*6060*/  UIMAD UR4, UR12, UR45, UR4 ;  /* 0x0000002d0c0472a4 */ /* 0x000fe8000f8e0204 */
[----:B------:R-:W-:Y:S11]  /*6070*/  UISETP.GT.U32.AND UP0, UPT, UR27, UR4, UPT ;  /* 0x000000041b00728c */ /* 0x000ff6000bf04070 */
[----:B------:R-:W-:Y:S02]  /*6080*/  @!UP0 UIADD3 UR4, UPT, UPT, UR4, -UR27, URZ ;  /* 0x8000001b04048290 */ /* 0x000fe4000fffe0ff */
[----:B------:R-:W-:Y:S02]  /*6090*/  @!UP0 UIADD3 UR12, UPT, UPT, UR12, 0x1, URZ ;  /* 0x000000010c0c8890 */ /* 0x000fe4000fffe0ff */
[----:B------:R-:W-:Y:S02]  /*60a0*/  UISETP.GE.U32.AND UP0, UPT, UR4, UR27, UPT ;  /* 0x0000001b0400728c */ /* 0x000fe4000bf06070 */
[----:B------:R-:W-:Y:S09]  /*60b0*/  ULOP3.LUT UR4, UR22, UR28, URZ, 0x3c, !UPT ;  /* 0x0000001c16047292 */ /* 0x000ff2000f8e3cff */
[----:B------:R-:W-:Y:S02]  /*60c0*/  @UP0 UIADD3 UR12, UPT, UPT, UR12, 0x1, URZ ;  /* 0x000000010c0c0890 */ /* 0x000fe4000fffe0ff */
[----:B------:R-:W-:Y:S11]  /*60d0*/  UISETP.GE.AND UP0, UPT, UR4, URZ, UPT ;  /* 0x000000ff0400728c */ /* 0x000ff6000bf06270 */
[----:B------:R-:W-:Y:S02]  /*60e0*/  @!UP0 UIADD3 UR12, UPT, UPT, -UR12, URZ, URZ ;  /* 0x000000ff0c0c8290 */ /* 0x000fe4000fffe1ff */
[----:B------:R-:W-:Y:S06]  /*60f0*/  @!UP5 ULOP3.LUT UR12, URZ, UR28, URZ, 0x33, !UPT ;  /* 0x0000001cff0cd292 */ /* 0x000fec000f8e33ff */
[----:B------:R-:W-:Y:S05]  /*6100*/  IMAD.U32 R0, RZ, RZ, UR12 ;  /* 0x0000000cff007e24 */ /* 0x000fea000f8e00ff */
[----:B------:R-:W-:Y:S04]  /*6110*/  IABS R0, R0 ;  /* 0x0000000000007213 */ /* 0x000fe80000000000 */
[----:B------:R-:W-:Y:S01]  /*6120*/  R2UR UR4, R0 ;  /* 0x00000000000472ca */ /* 0x000fe200000e0000 */
[----:B------:R-:W-:Y:S05]  /*6130*/  IMAD.U32 R0, RZ, RZ, UR36 ;  /* 0x00000024ff007e24 */ /* 0x000fea000f8e00ff */
[----:B------:R-:W-:Y:S04]  /*6140*/  IABS R9, R0 ;  /* 0x0000000000097213 */ /* 0x000fe80000000000 */
[----:B------:R-:W2:Y:S03]  /*6150*/  I2F.RP R16, R9 ;  /* 0x0000000900107306 */ /* 0x000ea60000209400 */
[----:B------:R-:W-:Y:S07]  /*6160*/  UIMAD.WIDE.U32 UR6, UR40, UR4, URZ ;  /* 0x00000004280672a5 */ /* 0x000fee000f8e00ff */
[----:B------:R-:W-:Y:S02]  /*6170*/  UMOV UR13, UR7 ;  /* 0x00000007000d7c82 */ /* 0x000fe40008000000 */
[----:B------:R-:W-:Y:S01]  /*6180*/  UIADD3 UR5, UPT, UPT, -UR13, URZ, URZ ;  /* 0x000000ff0d057290 */ /* 0x000fe2000fffe1ff */
[----:B--2---:R-:W2:Y:S03]  /*6190*/  MUFU.RCP R0, R16 ;  /* 0x0000001000007308 */ /* 0x004ea60000001000 */
[----:B------:R-:W-:Y:S04]  /*61a0*/  UIMAD UR4, UR26, UR5, UR4 ;  /* 0x000000051a0472a4 */ /* 0x000fe8000f8e0204 */
[----:B------:R-:W-:Y:S11]  /*61b0*/  UISETP.GT.U32.AND UP0, UPT, UR26, UR4, UPT ;  /* 0x000000041a00728c */ /* 0x000ff6000bf04070 */
[----:B------:R-:W-:Y:S01]  /*61c0*/  @!UP0 UIADD3 UR4, UPT, UPT, UR4, -UR26, URZ ;  /* 0x8000001a04048290 */ /* 0x000fe2000fffe0ff */
[----:B--2---:R-:W-:Y:S01]  /*61d0*/  VIADD R11, R0, 0xffffffe ;  /* 0x0ffffffe000b7836 */ /* 0x004fe20000000000 */
[----:B------:R-:W-:Y:S02]  /*61e0*/  @!UP0 UIADD3 UR13, UPT, UPT, UR13, 0x1, URZ ;  /* 0x000000010d0d8890 */ /* 0x000fe4000fffe0ff */
[----:B------:R-:W-:Y:S01]  /*61f0*/  UISETP.GE.U32.AND UP0, UPT, UR4, UR26, UPT ;  /* 0x0000001a0400728c */ /* 0x000fe2000bf06070 */
[----:B------:R-:W1:Y:S01]  /*6200*/  F2I.FTZ.U32.TRUNC.NTZ R13, R11 ;  /* 0x0000000b000d7305 */ /* 0x000e62000021f000 */
[----:B------:R-:W-:Y:S09]  /*6210*/  ULOP3.LUT UR4, UR12, UR46, URZ, 0x3c, !UPT ;  /* 0x0000002e0c047292 */ /* 0x000ff2000f8e3cff */
[----:B------:R-:W-:Y:S02]  /*6220*/  @UP0 UIADD3 UR13, UPT, UPT, UR13, 0x1, URZ ;  /* 0x000000010d0d0890 */ /* 0x000fe4000fffe0ff */
[----:B------:R-:W-:Y:S01]  /*6230*/  UISETP.GE.AND UP0, UPT, UR4, URZ, UPT ;  /* 0x000000ff0400728c */ /* 0x000fe2000bf06270 */
[----:B-1----:R-:W-:Y:S05]  /*6240*/  IADD3 R12, PT, PT, RZ, -R13, RZ ;  /* 0x8000000dff0c7210 */ /* 0x002fea0007ffe0ff */
[----:B------:R-:W-:Y:S02]  /*6250*/  IMAD R3, R12, R9, RZ ;  /* 0x000000090c037224 */ /* 0x000fe400078e02ff */
[----:B------:R-:W-:Y:S03]  /*6260*/  IMAD.MOV.U32 R12, RZ, RZ, RZ ;  /* 0x000000ffff0c7224 */ /* 0x000fe600078e00ff */
[----:B------:R-:W-:Y:S02]  /*6270*/  @!UP0 UIADD3 UR13, UPT, UPT, -UR13, URZ, URZ ;  /* 0x000000ff0d0d8290 */ /* 0x000fe4000fffe1ff */
[----:B------:R-:W-:Y:S01]  /*6280*/  @!UP2 ULOP3.LUT UR13, URZ, UR46, URZ, 0x33, !UPT ;  /* 0x0000002eff0da292 */ /* 0x000fe2000f8e33ff */
[----:B------:R-:W-:Y:S01]  /*6290*/  IMAD.HI.U32 R13, R13, R3, R12 ;  /* 0x000000030d0d7227 */ /* 0x000fe200078e000c */
[----:B------:R-:W-:Y:S02]  /*62a0*/  UISETP.NE.AND UP2, UPT, UR36, URZ, UPT ;  /* 0x000000ff2400728c */ /* 0x000fe4000bf45270 */
[----:B------:R-:W-:Y:S02]  /*62b0*/  ULOP3.LUT UR4, UR13, UR36, URZ, 0x3c, !UPT ;  /* 0x000000240d047292 */ /* 0x000fe4000f8e3cff */
[----:B------:R-:W-:Y:S02]  /*62c0*/  IMAD.U32 R0, RZ, RZ, UR13 ;  /* 0x0000000dff007e24 */ /* 0x000fe4000f8e00ff */
[----:B------:R-:W-:Y:S02]  /*62d0*/  UISETP.GE.AND UP0, UPT, UR4, URZ, UPT ;  /* 0x000000ff0400728c */ /* 0x000fe4000bf06270 */
[----:B------:R-:W-:Y:S01]  /*62e0*/  UIADD3 UR4, UPT, UPT, -UR12, URZ, URZ ;  /* 0x000000ff0c047290 */ /* 0x000fe2000fffe1ff */
[----:B------:R-:W-:Y:S03]  /*62f0*/  IABS R0, R0 ;  /* 0x0000000000007213 */ /* 0x000fe60000000000 */
[----:B------:R-:W-:Y:S02]  /*6300*/  UIMAD UR5, UR28, UR4, UR22 ;  /* 0x000000041c0572a4 */ /* 0x000fe4000f8e0216 */
[----:B------:R-:W-:Y:S01]  /*6310*/  UIADD3 UR4, UPT, UPT, -UR13, URZ, URZ ;  /* 0x000000ff0d047290 */ /* 0x000fe2000fffe1ff */
[----:B------:R-:W-:Y:S01]  /*6320*/  IMAD.HI.U32 R13, R13, R0, RZ ;  /* 0x000000000d0d7227 */ /* 0x000fe200078e00ff */
[----:B------:R-:W-:Y:S02]  /*6330*/  USHF.L.U32 UR23, UR5, 0x6, URZ ;  /* 0x0000000605177899 */ /* 0x000fe400080006ff */
[----:B------:R-:W-:Y:S02]  /*6340*/  UIMAD UR12, UR46, UR4, UR12 ;  /* 0x000000042e0c72a4 */ /* 0x000fe4000f8e020c */
[----:B------:R-:W-:Y:S05]  /*6350*/  IADD3 R3, PT, PT, -R13, RZ, RZ ;  /* 0x000000ff0d037210 */ /* 0x000fea0007ffe1ff */
[C---:B------:R-:W-:Y:S05]  /*6360*/  IMAD R0, R9.reuse, R3, R0 ;  /* 0x0000000309007224 */ /* 0x040fea00078e0200 */
[----:B------:R-:W-:Y:S11]  /*6370*/  ISETP.GT.U32.AND P1, PT, R9, R0, PT ;  /* 0x000000000900720c */ /* 0x000ff60003f24070 */
[----:B------:R-:W-:Y:S02]  /*6380*/  @!UPT UIADD3 URZ, UPT, UPT, URZ, URZ, URZ ;  /* 0x000000fffffff290 */ /* 0x000fe4000fffe0ff */
[----:B------:R-:W-:Y:S02]  /*6390*/  @!P1 IMAD.IADD R0, R0, 0x1, -R9 ;  /* 0x0000000100009824 */ /* 0x000fe400078e0a09 */
[----:B------:R-:W-:Y:S01]  /*63a0*/  @!P1 VIADD R13, R13, 0x1 ;  /* 0x000000010d0d9836 */ /* 0x000fe20000000000 */
[----:B------:R-:W-:Y:S02]  /*63b0*/  ISETP.NE.U32.AND P1, PT, RZ, UR30, PT ;  /* 0x0000001eff007c0c */ /* 0x000fe4000bf25070 */
[----:B------:R-:W-:Y:S02]  /*63c0*/  ISETP.GE.U32.AND P2, PT, R0, R9, PT ;  /* 0x000000090000720c */ /* 0x000fe40003f46070 */
[----:B------:R-:W-:Y:S11]  /*63d0*/  ISETP.NE.AND.EX P1, PT, RZ, UR31, PT, P1 ;  /* 0x0000001fff007c0c */ /* 0x000ff6000bf25310 */
[----:B------:R-:W-:Y:S04]  /*63e0*/  @P2 IADD3 R13, PT, PT, R13, 0x1, RZ ;  /* 0x000000010d0d2810 */ /* 0x000fe80007ffe0ff */
[----:B------:R-:W-:Y:S11]  /*63f0*/  R2UR UR14, R13 ;  /* 0x000000000d0e72ca */ /* 0x000ff600000e0000 */
[----:B------:R-:W-:Y:S02]  /*6400*/  @!UPT UIADD3 URZ, UPT, UPT, URZ, URZ, URZ ;  /* 0x000000fffffff290 */ /* 0x000fe4000fffe0ff */
[----:B------:R-:W-:Y:S02]  /*6410*/  @!UP0 UIADD3 UR14, UPT, UPT, -UR14, URZ, URZ ;  /* 0x000000ff0e0e8290 */ /* 0x000fe4000fffe1ff */
[----:B------:R-:W-:Y:S04]  /*6420*/  @!UP2 ULOP3.LUT UR14, URZ, UR36, URZ, 0x33, !UPT ;  /* 0x00000024ff0ea292 */ /* 0x000fe8000f8e33ff */
[----:B------:R-:W-:Y:S04]  /*6430*/  UIADD3 UR6, UPT, UPT, -UR14, URZ, URZ ;  /* 0x000000ff0e067290 */ /* 0x000fe8000fffe1ff */
[----:B------:R-:W-:Y:S01]  /*6440*/  UIMAD UR13, UR36, UR6, UR13 ;  /* 0x00000006240d72a4 */ /* 0x000fe2000f8e020d */
[----:B------:R-:W-:Y:S11]  /*6450*/  BRA.U !UP4, `(.L_x_100) ;  /* 0x000000010c387547 */ /* 0x000ff6000b800000 */
[----:B------:R-:W-:Y:S01]  /*6460*/  UPLOP3.LUT UP1, UPT, UPT, UPT, UP6, 0x80, 0x8 ;  /* 0x000000000008789c */ /* 0x000fe20003f2f060 */
[----:B------:R-:W-:Y:S01]  /*6470*/  HFMA2 R0, -RZ, RZ, 0, 5.9604644775390625e-08 ;  /* 0x00000001ff007431 */ /* 0x000fe200000001ff */
[----:B------:R-:W1:Y:S01]  /*6480*/  LDCU.64 UR8, c[0x0][0x358] ;  /* 0x00006b00ff0877ac */ /* 0x000e620008000a00 */
[----:B------:R-:W-:Y:S03]  /*6490*/  IMAD.MOV.U32 R91, RZ, RZ, 0x1 ;  /* 0x00000001ff5b7424 */ /* 0x000fe600078e00ff */
[----:B------:R-:W-:Y:S05]  /*64a0*/  PLOP3.LUT P2, PT, PT, PT, UP1, 0x80, 0x8 ;  /* 0x000000000008781c */ /* 0x000fea0003f4f018 */
[----:B------:R-:W2:Y:S01]  /*64b0*/  @UP1 LDCU.64 UR4, c[0x0][0x988] ;  /* 0x00013100ff0417ac */ /* 0x000ea20008000a00 */
[----:B------:R-:W-:Y:S07]  /*64c0*/  @UP1 UIMAD UR6, UR50, UR30, URZ ;  /* 0x0000001e320612a4 */ /* 0x000fee000f8e02ff */
[----:B------:R-:W-:Y:S01]  /*64d0*/  @!P2 PRMT R91, R0, 0x7610, R91 ;  /* 0x00007610005ba816 */ /* 0x000fe2000000005b */
[----:B--2---:R-:W-:Y:S06]  /*64e0*/  @UP1 UIMAD.WIDE UR4, UR6, 0x4, UR4 ;  /* 0x00000004060418a5 */ /* 0x004fec000f8e0204 */
[----:B------:R-:W-:Y:S01]  /*64f0*/  IMAD.U32 R12, RZ, RZ, UR4 ;  /* 0x00000004ff0c7e24 */ /* 0x000fe2000f8e00ff */
[----:B------:R-:W-:Y:S04]  /*6500*/  MOV R13, UR5 ;  /* 0x00000005000d7c02 */ /* 0x000fe80008000f00 */
[----:B------:R-:W2:Y:S01]  /*6510*/  @!UP1 LDCU UR4, c[0x0][0x980] ;  /* 0x00013000ff0497ac */ /* 0x000ea20008000800 */
[----:B-1---5:R1:W5:Y:S02]  /*6520*/  @P2 LDG.E R41, desc[UR8][R12.64] ;  /* 0x000000080c292981 */ /* 0x022364000c1e1900 */
[----:B-12---:R-:W-:Y:S07]  /*6530*/  @!P2 IMAD.U32 R41, RZ, RZ, UR4 ;  /* 0x00000004ff29ae24 */ /* 0x006fee000f8e00ff */
.L_x_100:
[----:B-----5:R-:W-:Y:S01]  /*6540*/  @!P1 FSETP.EQ.AND P3, PT, R41, RZ, PT ;  /* 0x000000ff2900920b */ /* 0x020fe20003f62000 */
[----:B------:R-:W-:Y:S01]  /*6550*/  @!UPT UIADD3 URZ, UPT, UPT, URZ, URZ, URZ ;  /* 0x000000fffffff290 */ /* 0x000fe2000fffe0ff */
[----:B------:R-:W-:Y:S11]  /*6560*/  @!P1 BRA `(.L_x_101) ;  /* 0x0000000000149947 */ /* 0x000ff60003800000 */
[----:B------:R-:W-:Y:S02]  /*6570*/  LOP3.LUT P1, RZ, R91, 0xff, RZ, 0xc0, !PT ;  /* 0x000000ff5bff7812 */ /* 0x000fe4000782c0ff */
[----:B------:R-:W-:Y:S04]  /*6580*/  PLOP3.LUT P3, PT, PT, PT, UP1, 0x80, 0x8 ;  /* 0x000000000008781c */ /* 0x000fe80003f6f018 */
[----:B------:R-:W-:Y:S07]  /*6590*/  PLOP3.LUT P3, PT, P3, PT, PT, 0x8, 0x80 ;  /* 0x000000000080781c */ /* 0x000fee0001f6e170 */
[----:B------:R-:W-:Y:S11]  /*65a0*/  @P1 FSETP.EQ.AND P3, PT, R41, RZ, PT ;  /* 0x000000ff2900120b */ /* 0x000ff60003f62000 */
[----:B------:R-:W-:Y:S02]  /*65b0*/  @!UPT UIADD3 URZ, UPT, UPT, URZ, URZ, URZ ;  /* 0x000000fffffff290 */ /* 0x000fe4000fffe0ff */
.L_x_101:
[----:B------:R-:W-:Y:S01]  /*65c0*/  ULEA UR5, UR25, UR24, 0x3 ;  /* 0x0000001819057291 */ /* 0x000fe2000f8e18ff */
[----:B------:R-:W-:Y:S02]  /*65d0*/  SHF.L.U32 R3, R10, 0x1f, RZ ;  /* 0x0000001f0a037819 */ /* 0x000fe400000006ff */
[----:B------:R-:W-:Y:S04]  /*65e0*/  ELECT P2, URZ, PT ;  /* 0x0000000000ff782f */ /* 0x000fe80003840000 */
[----:B------:R-:W-:Y:S02]  /*65f0*/  PLOP3.LUT P2, PT, P3, P2, PT, 0xf2, 0x2f ;  /* 0x00000000002f781c */ /* 0x000fe40001f45e72 */
[----:B------:R-:W1:Y:S02]  /*6600*/  SYNCS.PHASECHK.TRANS64.TRYWAIT P1, [UR5+0x158], R3 ;  /* 0x00015803ff0075a7 */ /* 0x000e640008021105 */
[----:B-1----:R-:W-:Y:S09]  /*6610*/  @!P1 BRA `(.L_x_102) ;  /* 0x0000004400dc9947 */ /* 0x002ff20003800000 */
.L_x_204:
[----:B------:R-:W2:Y:S01]  /*6620*/  S2UR UR29, SR_CgaCtaId ;  /* 0x00000000001d79c3 */ /* 0x000ea20000008800 */
[----:B------:R-:W-:Y:S01]  /*6630*/  VOTEU.ALL UP0, P2 ;  /* 0x0000000000ff7886 */ /* 0x000fe20001000000 */
[----:B------:R-:W-:Y:S01]  /*6640*/  @!P2 IADD3 R9, P1, PT, R14, 0x680, RZ ;  /* 0x000006800e09a810 */ /* 0x000fe20007f3e0ff */
[----:B------:R-:W-:Y:S01]  /*6650*/  UIADD3 UR6, UPT, UPT, UR25, 0x1, URZ ;  /* 0x0000000119067890 */ /* 0x000fe2000fffe0ff */
[----:B------:R-:W-:Y:S02]  /*6660*/  UMOV UR48, 0x0 ;  /* 0x0000000000307882 */ /* 0x000fe40000000000 */
[----:B------:R-:W-:Y:S01]  /*6670*/  @!UP0 ULEA UR4, UR25, UR24, 0xd ;  /* 0x0000001819048291 */ /* 0x000fe2000f8e68ff */
[----:B-1----:R-:W-:Y:S01]  /*6680*/  @!P2 IMAD.X R0, RZ, RZ, R15, P1 ;  /* 0x000000ffff00a224 */ /* 0x002fe200008e060f */
[----:B------:R-:W-:Y:S01]  /*6690*/  @!P2 R2UR UR7, R9 ;  /* 0x000000000907a2ca */ /* 0x000fe200000e0000 */
[----:B------:R-:W-:Y:S01]  /*66a0*/  UMOV UR49, 0x10000000 ;  /* 0x1000000000317882 */ /* 0x000fe20000000000 */
[----:B------:R-:W-:Y:S02]  /*66b0*/  @!UP0 UIADD3 UR8, UPT, UPT, UR4, 0x200, URZ ;  /* 0x0000020004088890 */ /* 0x000fe4000fffe0ff */
[----:B------:R-:W-:Y:S01]  /*66c0*/  UISETP.NE.AND UP0, UPT, UR6, 0x3, UPT ;  /* 0x000000030600788c */ /* 0x000fe2000bf05270 */
[----:B------:R-:W-:Y:S01]  /*66d0*/  @!P2 R2UR UR4, R0 ;  /* 0x000000000004a2ca */ /* 0x000fe200000e0000 */
[----:B------:R-:W-:Y:S02]  /*66e0*/  @!P2 IMAD.MOV.U32 R0, RZ, RZ, 0x2000 ;  /* 0x00002000ff00a424 */ /* 0x000fe400078e00ff */
[----:B------:R-:W-:Y:S02]  /*66f0*/  USEL UR6, UR6, URZ, UP0 ;  /* 0x000000ff06067287 */ /* 0x000fe40008000000 */
[----:B------:R-:W-:Y:S02]  /*6700*/  USEL UR22, URZ, 0x1, UP0 ;  /* 0x00000001ff167887 */ /* 0x000fe40008000000 */
[----:B------:R-:W-:Y:S01]  /*6710*/  VOTEU.ALL UP0, P2 ;  /* 0x0000000000ff7886 */ /* 0x000fe20001000000 */
[----:B------:R-:W-:Y:S03]  /*6720*/  IMAD.U32 R12, RZ, RZ, UR7 ;  /* 0x00000007ff0c7e24 */ /* 0x000fe6000f8e00ff */
[----:B------:R-:W-:Y:S01]  /*6730*/  LOP3.LUT R10, R10, UR22, RZ, 0x3c, !PT ;  /* 0x000000160a0a7c12 */ /* 0x000fe2000f8e3cff */
[----:B------:R-:W-:Y:S01]  /*6740*/  @!UP0 UMOV UR10, UR23 ;  /* 0x00000017000a8c82 */ /* 0x000fe20008000000 */
[----:B------:R-:W-:Y:S01]  /*6750*/  IMAD.U32 R13, RZ, RZ, UR4 ;  /* 0x00000004ff0d7e24 */ /* 0x000fe2000f8e00ff */
[----:B------:R-:W-:Y:S01]  /*6760*/  @!P2 R2UR UR20, R12 ;  /* 0x000000000c14a2ca */ /* 0x000fe200000e0000 */
[----:B------:R-:W-:Y:S01]  /*6770*/  UIADD3 UR4, UPT, UPT, UR5, 0x140, URZ ;  /* 0x0000014005047890 */ /* 0x000fe2000fffe0ff */
[----:B------:R-:W-:Y:S02]  /*6780*/  SHF.L.U32 R3, R10, 0x1f, RZ ;  /* 0x0000001f0a037819 */ /* 0x000fe400000006ff */
[----:B------:R-:W-:Y:S01]  /*6790*/  @!P2 R2UR UR21, R13 ;  /* 0x000000000d15a2ca */ /* 0x000fe200000e0000 */
[----:B--2---:R-:W-:Y:S03]  /*67a0*/  UPRMT UR7, UR29, 0x654, UR4 ;  /* 0x000006541d077896 */ /* 0x004fe60008000004 */
[----:B------:R-:W-:Y:S01]  /*67b0*/  @!UP0 UMOV UR9, UR4 ;  /* 0x0000000400098c82 */ /* 0x000fe20008000000 */
[----:B------:R-:W-:Y:S08]  /*67c0*/  ULEA UR4, UR6, UR24, 0x3 ;  /* 0x0000001806047291 */ /* 0x000ff0000f8e18ff */
[----:B------:R1:W-:Y:S01]  /*67d0*/  @!UP0 UTMALDG.5D [UR8], [UR20], desc[UR48] ;  /* 0x00003008140085b4 */ /* 0x0003e20008021000 */
[----:B------:R2:W-:Y:S01]  /*67e0*/  @!P2 SYNCS.ARRIVE.TRANS64.RED.A0TR RZ, [UR5+0x140], R0 ;  /* 0x00014000ffffa9a7 */ /* 0x0005e20008300405 */
[----:B------:R-:W-:Y:S01]  /*67f0*/  SYNCS.ARRIVE.TRANS64.RED.A1T0 RZ, [UR7], RZ ;  /* 0x000000ffffff79a7 */ /* 0x000fe20008100407 */
[----:B--2---:R-:W-:Y:S01]  /*6800*/  @P0 SHF.R.U32.HI R0, RZ, 0x10, R5 ;  /* 0x00000010ff000819 */ /* 0x004fe20000011605 */
[----:B------:R-:W2:Y:S03]  /*6810*/  SYNCS.PHASECHK.TRANS64.TRYWAIT P1, [UR4+0x158], R3 ;  /* 0x00015803ff0075a7 */ /* 0x000ea60008021104 */
[----:B------:R-:W-:Y:S01]  /*6820*/  @P0 R2UR UR50, R0 ;  /* 0x00000000003202ca */ /* 0x000fe200000e0000 */
[----:B------:R-:W-:Y:S03]  /*6830*/  @!UPT UIADD3 URZ, UPT, UPT, URZ, URZ, URZ ;  /* 0x000000fffffff290 */ /* 0x000fe6000fffe0ff */
[----:B-12---:R-:W-:Y:S11]  /*6840*/  @!P1 BRA `(.L_x_103) ;  /* 0x0000004400689947 */ /* 0x006ff60003800000 */
.L_x_206:
[----:B------:R-:W2:Y:S01]  /*6850*/  S2UR UR48, SR_CgaCtaId ;  /* 0x00000000003079c3 */ /* 0x000ea20000008800 */
[----:B------:R-:W-:Y:S01]  /*6860*/  UPLOP3.LUT UP2, UPT, UPT, UPT, UPT, 0x80, 0x8 ;  /* 0x000000000008789c */ /* 0x000fe20003f4f070 */
[----:B-1----:R-:W-:Y:S01]  /*6870*/  @!P2 IADD3 R3, P0, PT, R14, 0x680, RZ ;  /* 0x000006800e03a810 */ /* 0x002fe20007f1e0ff */
[----:B------:R-:W-:Y:S01]  /*6880*/  UMOV UR22, 0x0 ;  /* 0x0000000000167882 */ /* 0x000fe20000000000 */
[----:B------:R-:W-:Y:S01]  /*6890*/  VOTEU.ALL UP0, P2 ;  /* 0x0000000000ff7886 */ /* 0x000fe20001000000 */
[----:B------:R-:W-:Y:S02]  /*68a0*/  R2UR UR29, R96 ;  /* 0x00000000601d72ca */ /* 0x000fe400000e0000 */
[----:B------:R-:W-:Y:S01]  /*68b0*/  @!P2 IMAD.X R0, RZ, RZ, R15, P0 ;  /* 0x000000ffff00a224 */ /* 0x000fe200000e060f */
[----:B------:R-:W-:Y:S01]  /*68c0*/  R2UR UR21, R97 ;  /* 0x00000000611572ca */ /* 0x000fe200000e0000 */
[----:B------:R-:W-:Y:S01]  /*68d0*/  @!UP0 ULEA UR5, UR6, UR24, 0xd ;  /* 0x0000001806058291 */ /* 0x000fe2000f8e68ff */
[----:B------:R-:W-:Y:S01]  /*68e0*/  LOP3.LUT P0, RZ, R6, 0x1, RZ, 0xc0, !PT ;  /* 0x0000000106ff7812 */ /* 0x000fe2000780c0ff */
[----:B------:R-:W-:Y:S01]  /*68f0*/  UIADD3 UR6, UPT, UPT, UR6, 0x1, URZ ;  /* 0x0000000106067890 */ /* 0x000fe2000fffe0ff */
[----:B------:R-:W-:Y:S01]  /*6900*/  LOP3.LUT R8, R8, 0x1, RZ, 0x3c, !PT ;  /* 0x0000000108087812 */ /* 0x000fe200078e3cff */
[----:B------:R-:W-:Y:S02]  /*6910*/  @!UP0 UIADD3 UR10, UPT, UPT, UR23, 0x20, URZ ;  /* 0x00000020170a8890 */ /* 0x000fe4000fffe0ff */
[----:B------:R-:W-:Y:S01]  /*6920*/  @!UP0 UIADD3 UR8, UPT, UPT, UR5, 0x200, URZ ;  /* 0x0000020005088890 */ /* 0x000fe2000fffe0ff */
[----:B------:R-:W-:Y:S01]  /*6930*/  @!P2 R2UR UR5, R0 ;  /* 0x000000000005a2ca */ /* 0x000fe200000e0000 */
[----:B------:R-:W-:Y:S01]  /*6940*/  UISETP.NE.AND UP0, UPT, UR6, 0x3, UPT ;  /* 0x000000030600788c */ /* 0x000fe2000bf05270 */
[----:B------:R-:W-:Y:S03]  /*6950*/  UMOV UR23, 0x10000000 ;  /* 0x1000000000177882 */ /* 0x000fe60000000000 */
[----:B------:R-:W-:Y:S01]  /*6960*/  USEL UR25, UR6, URZ, UP0 ;  /* 0x000000ff06197287 */ /* 0x000fe20008000000 */
[----:B------:R-:W-:Y:S01]  /*6970*/  @!P2 R2UR UR6, R3 ;  /* 0x000000000306a2ca */ /* 0x000fe200000e0000 */
[----:B------:R-:W-:Y:S02]  /*6980*/  USEL UR20, URZ, 0x1, UP0 ;  /* 0x00000001ff147887 */ /* 0x000fe40008000000 */
[----:B------:R-:W-:Y:S04]  /*6990*/  VOTEU.ALL UP0, P2 ;  /* 0x0000000000ff7886 */ /* 0x000fe80001000000 */
[----:B------:R-:W-:Y:S01]  /*69a0*/  IMAD.U32 R13, RZ, RZ, UR5 ;  /* 0x00000005ff0d7e24 */ /* 0x000fe2000f8e00ff */
[----:B------:R-:W-:Y:S01]  /*69b0*/  UIADD3 UR5, UPT, UPT, UR4, 0x140, URZ ;  /* 0x0000014004057890 */ /* 0x000fe2000fffe0ff */
[----:B------:R-:W-:Y:S03]  /*69c0*/  LOP3.LUT R10, R10, UR20, RZ, 0x3c, !PT ;  /* 0x000000140a0a7c12 */ /* 0x000fe6000f8e3cff */
[----:B------:R-:W-:Y:S01]  /*69d0*/  @!P2 R2UR UR7, R13 ;  /* 0x000000000d07a2ca */ /* 0x000fe200000e0000 */
[----:B------:R-:W-:Y:S02]  /*69e0*/  IMAD.U32 R12, RZ, RZ, UR6 ;  /* 0x00000006ff0c7e24 */ /* 0x000fe4000f8e00ff */
[----:B------:R-:W-:Y:S01]  /*69f0*/  @!UP0 UMOV UR9, UR5 ;  /* 0x0000000500098c82 */ /* 0x000fe20008000000 */
[----:B--2---:R-:W-:Y:S02]  /*6a00*/  UPRMT UR5, UR48, 0x654, UR5 ;  /* 0x0000065430057896 */ /* 0x004fe40008000005 */
[----:B------:R-:W-:Y:S11]  /*6a10*/  @!P2 R2UR UR6, R12 ;  /* 0x000000000c06a2ca */ /* 0x000ff600000e0000 */
[----:B------:R-:W-:Y:S02]  /*6a20*/  @!UPT UIADD3 URZ, UPT, UPT, URZ, URZ, URZ ;  /* 0x000000fffffff290 */ /* 0x000fe4000fffe0ff */
[----:B------:R1:W-:Y:S01]  /*6a30*/  @!UP0 UTMALDG.5D [UR8], [UR6], desc[UR22] ;  /* 0x00001608060085b4 */ /* 0x0003e20008021000 */
[----:B------:R2:W-:Y:S01]  /*6a40*/  @!P2 SYNCS.ARRIVE.TRANS64.RED.A0TR RZ, [UR4+0x140], R2 ;  /* 0x00014002ffffa9a7 */ /* 0x0005e20008300404 */
[----:B------:R-:W-:Y:S01]  /*6a50*/  SYNCS.ARRIVE.TRANS64.RED.A1T0 RZ, [UR5], RZ ;  /* 0x000000ffffff79a7 */ /* 0x000fe20008100405 */
[----:B-1----:R-:W-:Y:S02]  /*6a60*/  UIADD3 UR22, UPT, UPT, UR15, UR29, URZ ;  /* 0x0000001d0f167290 */ /* 0x002fe4000fffe0ff */
[----:B------:R-:W-:Y:S01]  /*6a70*/  UIADD3 UR29, UPT, UPT, UR16, UR21, URZ ;  /* 0x00000015101d7290 */ /* 0x000fe2000fffe0ff */
[----:B------:R-:W-:Y:S11]  /*6a80*/  @P0 BRA `(.L_x_104) ;  /* 0xffffffec00dc0947 */ /* 0x000ff6000383ffff */
[----:B------:R-:W-:Y:S01]  /*6a90*/  UIADD3 UR24, UPT, UPT, UR24, 0x158, URZ ;  /* 0x0000015818187890 */ /* 0x000fe2000fffe0ff */
[----:B------:R-:W-:-:S03]  /*6aa0*/  SHF.L.U32 R3, R10, 0x1f, RZ ;  /* 0x0000001f0a037819 */ /* 0x000fc600000006ff */
[----:B------:R-:W-:-:S09]  /*6ab0*/  ULEA UR4, UR25, UR24, 0x3 ;  /* 0x0000001819047291 */ /* 0x000fd2000f8e18ff */
[----:B------:R-:W1:Y:S02]  /*6ac0*/  SYNCS.PHASECHK.TRANS64.TRYWAIT P0, [UR4], R3 ;  /* 0x00000003ff0075a7 */ /* 0x000e640008001104 */
[----:B-1----:R-:W-:Y:S05]  /*6ad0*/  @!P0 BRA `(.L_x_105) ;  /* 0x0000004000dc8947 */ /* 0x002fea0003800000 */
.L_x_208:
[----:B------:R-:W-:-:S04]  /*6ae0*/  UIADD3 UR4, UPT, UPT, UR25, 0x1, URZ ;  /* 0x0000000119047890 */ /* 0x000fc8000fffe0ff */
[----:B------:R-:W-:-:S04]  /*6af0*/  UISETP.NE.AND UP0, UPT, UR4, 0x3, UPT ;  /* 0x000000030400788c */ /* 0x000fc8000bf05270 */
[----:B------:R-:W-:Y:S02]  /*6b00*/  USEL UR6, URZ, 0x1, UP0 ;  /* 0x00000001ff067887 */ /* 0x000fe40008000000 */
[----:B------:R-:W-:-:S04]  /*6b10*/  USEL UR4, UR4, URZ, UP0 ;  /* 0x000000ff04047287 */ /* 0x000fc80008000000 */
[----:B------:R-:W-:Y:S01]  /*6b20*/  ULEA UR5, UR4, UR24, 0x3 ;  /* 0x0000001804057291 */ /* 0x000fe2000f8e18ff */
[----:B------:R-:W-:-:S04]  /*6b30*/  LOP3.LUT R10, R10, UR6, RZ, 0x3c, !PT ;  /* 0x000000060a0a7c12 */ /* 0x000fc8000f8e3cff */
[----:B-1----:R-:W-:-:S04]  /*6b40*/  SHF.L.U32 R3, R10, 0x1f, RZ ;  /* 0x0000001f0a037819 */ /* 0x002fc800000006ff */
[----:B------:R-:W1:Y:S02]  /*6b50*/  SYNCS.PHASECHK.TRANS64.TRYWAIT P0, [UR5], R3 ;  /* 0x00000003ff0075a7 */ /* 0x000e640008001105 */
[----:B-1----:R-:W-:Y:S05]  /*6b60*/  @!P0 BRA `(.L_x_106) ;  /* 0x0000004000d08947 */ /* 0x002fea0003800000 */
.L_x_210:
[----:B------:R-:W-:-:S04]  /*6b70*/  UIADD3 UR4, UPT, UPT, UR4, 0x1, URZ ;  /* 0x0000000104047890 */ /* 0x000fc8000fffe0ff */
[----:B------:R-:W-:-:S04]  /*6b80*/  UISETP.NE.AND UP0, UPT, UR4, 0x3, UPT ;  /* 0x000000030400788c */ /* 0x000fc8000bf05270 */
[----:B------:R-:W-:Y:S02]  /*6b90*/  USEL UR5, URZ, 0x1, UP0 ;  /* 0x00000001ff057887 */ /* 0x000fe40008000000 */
[----:B------:R-:W-:-:S04]  /*6ba0*/  USEL UR4, UR4, URZ, UP0 ;  /* 0x000000ff04047287 */ /* 0x000fc80008000000 */
[----:B------:R-:W-:Y:S01]  /*6bb0*/  ULEA UR4, UR4, UR24, 0x3 ;  /* 0x0000001804047291 */ /* 0x000fe2000f8e18ff */
[----:B-1----:R-:W-:-:S04]  /*6bc0*/  LOP3.LUT R3, R10, UR5, RZ, 0x3c, !PT ;  /* 0x000000050a037c12 */ /* 0x002fc8000f8e3cff */
[----:B------:R-:W-:Y:S01]  /*6bd0*/  SHF.L.U32 R3, R3, 0x1f, RZ ;  /* 0x0000001f03037819 */ /* 0x000fe200000006ff */
[----:B------:R-:W-:-:S07]  /*6be0*/  IMAD.U32 R0, RZ, RZ, UR4 ;  /* 0x00000004ff007e24 */ /* 0x000fce000f8e00ff */
.L_x_107:
[----:B-1----:R1:W3:Y:S02]  /*6bf0*/  SYNCS.PHASECHK.TRANS64.TRYWAIT P0, [R0+URZ], R3 ;  /* 0x00000003000075a7 */ /* 0x0022e400080011ff */
[----:B---3--:R-:W-:Y:S05]  /*6c00*/  @!P0 NANOSLEEP.SYNCS 0x989680 ;  /* 0x009896800000895d */ /* 0x008fea0003900000 */
[----:B------:R-:W3:Y:S02]  /*6c10*/  @!P0 SYNCS.PHASECHK.TRANS64 P0, [R0+URZ], R3 ;  /* 0x00000003000085a7 */ /* 0x000ee400080010ff */
[----:B---3--:R-:W-:Y:S05]  /*6c20*/  @P0 EXIT ;  /* 0x000000000000094d */ /* 0x008fea0003800000 */
[----:B------:R-:W-:Y:S05]  /*6c30*/  BRA `(.L_x_107) ;  /* 0xfffffffc00ec7947 */ /* 0x000fea000383ffff */
.L_x_95:
[----:B------:R-:W-:-:S06]  /*6c40*/  UISETP.GE.AND UP0, UPT, UR18, 0x4, UPT ;  /* 0x000000041200788c */ /* 0x000fcc000bf06270 */
[----:B------:R-:W-:-:S13]  /*6c50*/  PLOP3.LUT P0, PT, PT, PT, UP0, 0x80, 0x8 ;  /* 0x000000000008781c */ /* 0x000fda0003f0f008 */
[----:B-1----:R-:W-:Y:S05]  /*6c60*/  @!P0 EXIT ;  /* 0x000000000000894d */ /* 0x002fea0003800000 */
[----:B------:R-:W1:Y:S08]  /*6c70*/  S2UR UR4, SR_CgaCtaId ;  /* 0x00000000000479c3 */ /* 0x000e700000008800 */
[----:B------:R-:W-:Y:S01]  /*6c80*/  BAR.SYNC.DEFER_BLOCKING 0x6, 0xa0 ;  /* 0x0182800000007b1d */ /* 0x000fe20000010000 */
[C---:B------:R-:W-:Y:S01]  /*6c90*/  IMAD.SHL.U32 R5, R99.reuse, 0x20, RZ ;  /* 0x0000002063057824 */ /* 0x040fe200078e00ff */
[C---:B------:R-:W-:Y:S01]  /*6ca0*/  LOP3.LUT R100, R99.reuse, 0x2, RZ, 0xc0, !PT ;  /* 0x0000000263647812 */ /* 0x040fe200078ec0ff */
[C---:B------:R-:W-:Y:S01]  /*6cb0*/  IMAD.SHL.U32 R102, R99.reuse, 0x4, RZ ;  /* 0x0000000463667824 */ /* 0x040fe200078e00ff */
[C---:B------:R-:W-:Y:S01]  /*6cc0*/  LOP3.LUT R90, R99.reuse, 0x60, RZ, 0xc0, !PT ;  /* 0x00000060635a7812 */ /* 0x040fe200078ec0ff */
[----:B------:R-:W-:Y:S01]  /*6cd0*/  IMAD.U32 R37, R99, 0x10000, RZ ;  /* 0x0001000063257824 */ /* 0x000fe200078e00ff */
[----:B------:R-:W-:-:S02]  /*6ce0*/  UMOV UR52, 0x400 ;  /* 0x0000040000347882 */ /* 0x000fc40000000000 */
[----:B------:R-:W2:Y:S01]  /*6cf0*/  LDC.64 R78, c[0x0][0x9b0] ;  /* 0x00026c00ff4e7b82 */ /* 0x000ea20000000a00 */
[----:B------:R-:W3:Y:S01]  /*6d00*/  LDCU.64 UR6, c[0x0][0x988] ;  /* 0x00013100ff0677ac */ /* 0x000ee20008000a00 */
[----:B------:R-:W-:Y:S01]  /*6d10*/  LOP3.LUT R7, R5, 0xc0, RZ, 0xc0, !PT ;  /* 0x000000c005077812 */ /* 0x000fe200078ec0ff */
[----:B------:R-:W-:Y:S01]  /*6d20*/  IMAD.MOV.U32 R36, RZ, RZ, RZ ;  /* 0x000000ffff247224 */ /* 0x000fe200078e00ff */
[----:B------:R-:W-:Y:S01]  /*6d30*/  LOP3.LUT R99, R99, 0x4, RZ, 0xc0, !PT ;  /* 0x0000000463637812 */ /* 0x000fe200078ec0ff */
[----:B------:R-:W-:Y:S01]  /*6d40*/  USHF.R.S32.HI UR56, URZ, 0x1f, UR5 ;  /* 0x0000001fff387899 */ /* 0x000fe20008011405 */
[----:B------:R-:W-:Y:S02]  /*6d50*/  LOP3.LUT R102, R7, 0x18, R102, 0xf8, !PT ;  /* 0x0000001807667812 */ /* 0x000fe400078ef866 */
[----:B------:R-:W-:Y:S01]  /*6d60*/  CS2R R88, SRZ ;  /* 0x0000000000587805 */ /* 0x000fe2000001ff00 */
[----:B------:R-:W4:Y:S01]  /*6d70*/  LDC.64 R76, c[0x0][0x9a8] ;  /* 0x00026a00ff4c7b82 */ /* 0x000f220000000a00 */
[----:B------:R-:W-:Y:S01]  /*6d80*/  IADD3 R101, PT, PT, -R99, 0x2, RZ ;  /* 0x0000000263657810 */ /* 0x000fe20007ffe1ff */
[----:B------:R-:W-:Y:S01]  /*6d90*/  ULEA.HI UR56, UR56, UR5, URZ, 0x6 ;  /* 0x0000000538387291 */ /* 0x000fe2000f8f30ff */
[----:B------:R-:W-:Y:S01]  /*6da0*/  LOP3.LUT R102, R102, 0xf20, R5, 0xf8, !PT ;  /* 0x00000f2066667812 */ /* 0x000fe200078ef805 */
[----:B------:R-:W-:Y:S01]  /*6db0*/  IMAD.MOV R100, RZ, RZ, -R100 ;  /* 0x000000ffff647224 */ /* 0x000fe200078e0a64 */
[----:B------:R-:W-:Y:S01]  /*6dc0*/  LOP3.LUT R37, R37, 0x600000, RZ, 0xc0, !PT ;  /* 0x0060000025257812 */ /* 0x000fe200078ec0ff */
[----:B------:R-:W-:Y:S01]  /*6dd0*/  IMAD.MOV R99, RZ, RZ, -R99 ;  /* 0x000000ffff637224 */ /* 0x000fe200078e0a63 */
[----:B------:R-:W-:Y:S01]  /*6de0*/  UMOV UR58, 0x1 ;  /* 0x00000001003a7882 */ /* 0x000fe20000000000 */
[----:B-1----:R-:W-:Y:S01]  /*6df0*/  ULEA UR52, UR4, UR52, 0x18 ;  /* 0x0000003404347291 */ /* 0x002fe2000f8ec0ff */
[----:B------:R-:W-:Y:S01]  /*6e00*/  IMAD.SHL.U32 R101, R101, 0x10, RZ ;  /* 0x0000001065657824 */ /* 0x000fe200078e00ff */
[----:B------:R-:W1:Y:S01]  /*6e10*/  LDCU UR4, c[0x0][0x370] ;  /* 0x00006e00ff0477ac */ /* 0x000e620008000800 */
[----:B---3--:R-:W-:-:S02]  /*6e20*/  IMAD.U32 R94, RZ, RZ, UR6 ;  /* 0x00000006ff5e7e24 */ /* 0x008fc4000f8e00ff */
[----:B------:R-:W-:Y:S01]  /*6e30*/  IMAD.U32 R93, RZ, RZ, UR7 ;  /* 0x00000007ff5d7e24 */ /* 0x000fe2000f8e00ff */
[----:B------:R-:W-:Y:S01]  /*6e40*/  UMOV UR53, URZ ;  /* 0x000000ff00357c82 */ /* 0x000fe20008000000 */
[----:B------:R-:W3:Y:S02]  /*6e50*/  LDCU UR48, c[0x0][0xc0c] ;  /* 0x00018180ff3077ac */ /* 0x000ee40008000800 */
[----:B------:R-:W3:Y:S01]  /*6e60*/  LDS R2, [UR52+0x1d0] ;  /* 0x0001d034ff027984 */ /* 0x000ee20008000800 */
[----:B------:R-:W2:Y:S01]  /*6e70*/  LDCU UR38, c[0x0][0xc30] ;  /* 0x00018600ff2677ac */ /* 0x000ea20008000800 */
[----:B------:R-:W2:Y:S01]  /*6e80*/  LDCU.64 UR46, c[0x0][0xc28] ;  /* 0x00018500ff2e77ac */ /* 0x000ea20008000a00 */
[----:B------:R-:W2:Y:S01]  /*6e90*/  LDCU.128 UR60, c[0x0][0xc10] ;  /* 0x00018200ff3c77ac */ /* 0x000ea20008000c00 */
[----:B-1----:R-:W-:Y:S01]  /*6ea0*/  IMAD.U32 R95, RZ, RZ, UR4 ;  /* 0x00000004ff5f7e24 */ /* 0x002fe2000f8e00ff */
[----:B------:R-:W-:Y:S01]  /*6eb0*/  UIADD3 UR4, UPT, UPT, UR52, 0x200, URZ ;  /* 0x0000020034047890 */ /* 0x000fe2000fffe0ff */
[----:B------:R-:W1:Y:S05]  /*6ec0*/  LDCU UR59, c[0x0][0x374] ;  /* 0x00006e80ff3b77ac */ /* 0x000e6a0008000800 */
[----:B------:R-:W-:Y:S01]  /*6ed0*/  IMAD.U32 R0, RZ, RZ, UR4 ;  /* 0x00000004ff007e24 */ /* 0x000fe2000f8e00ff */
[----:B------:R-:W-:Y:S01]  /*6ee0*/  LEA R102, R102, UR4, 0x1 ;  /* 0x0000000466667c11 */ /* 0x000fe2000f8e08ff */
[----:B------:R-:W-:Y:S01]  /*6ef0*/  USHF.R.S32.HI UR56, URZ, 0x6, UR56 ;  /* 0x00000006ff387899 */ /* 0x000fe20008011438 */
[----:B------:R-:W-:Y:S01]  /*6f00*/  UMOV UR57, URZ ;  /* 0x000000ff00397c82 */ /* 0x000fe20008000000 */
[----:B------:R-:W-:Y:S01]  /*6f10*/  UMOV UR55, URZ ;  /* 0x000000ff00377c82 */ /* 0x000fe20008000000 */
[C---:B---3--:R-:W-:Y:S01]  /*6f20*/  VIADD R3, R2.reuse, 0x40 ;  /* 0x0000004002037836 */ /* 0x048fe20000000000 */
[----:B------:R-:W-:-:S04]  /*6f30*/  LOP3.LUT R2, R2, 0xffff, RZ, 0xc0, !PT ;  /* 0x0000ffff02027812 */ /* 0x000fc800078ec0ff */
[----:B------:R-:W-:-:S05]  /*6f40*/  LOP3.LUT R3, R3, 0xffff, RZ, 0xc0, !PT ;  /* 0x0000ffff03037812 */ /* 0x000fca00078ec0ff */
[----:B-12-4-:R3:W-:Y:S02]  /*6f50*/  STL.64 [R1], R2 ;  /* 0x0000000201007387 */ /* 0x0167e40000100a00 */
.L_x_138:
[----:B---3--:R-:W-:Y:S04]  /*6f60*/  SHF.L.U32 R3, R88, 0x1f, RZ ;  /* 0x0000001f58037819 */ /* 0x008fe800000006ff */
[----:B-1----:R-:W1:Y:S02]  /*6f70*/  SYNCS.PHASECHK.TRANS64.TRYWAIT P0, [UR52+0x180], R3 ;  /* 0x00018003ff0075a7 */ /* 0x002e640008001134 */
[----:B-1----:R-:W-:Y:S05]  /*6f80*/  @!P0 BRA `(.L_x_108) ;  /* 0x0000003c00e08947 */ /* 0x002fea0003800000 */
.L_x_212:
[----:B------:R-:W2:Y:S01]  /*6f90*/  LDS.128 R80, [UR52+0x1c0] ;  /* 0x0001c034ff507984 */ /* 0x000ea20008000c00 */
[----:B------:R-:W-:Y:S02]  /*6fa0*/  UIADD3 UR4, UPT, UPT, UR52, 0x188, URZ ;  /* 0x0000018834047890 */ /* 0x000fe4000fffe0ff */
[----:B------:R-:W-:Y:S02]  /*6fb0*/  UISETP.GE.AND UP1, UPT, UR39, 0x1, UPT ;  /* 0x000000012700788c */ /* 0x000fe4000bf26270 */
[----:B------:R-:W-:Y:S01]  /*6fc0*/  UPRMT UR4, URZ, 0x654, UR4 ;  /* 0x00000654ff047896 */ /* 0x000fe20008000004 */
        /* <DEDUP_REMOVED lines=12> */
[----:B------:R-:W-:Y:S02]  /*7090*/  @P0 MOV R2, R80 ;  /* 0x0000005000020202 */ /* 0x000fe40000000f00 */
[----:B-1----:R-:W-:Y:S02]  /*70a0*/  @P0 LOP3.LUT R0, R81, 0xffff, RZ, 0xc0, !PT ;  /* 0x0000ffff51000812 */ /* 0x002fe400078ec0ff */
[----:B------:R-:W-:Y:S02]  /*70b0*/  @P0 R2UR UR6, R2 ;  /* 0x00000000020602ca */ /* 0x000fe400000e0000 */
[----:B------:R-:W-:Y:S01]  /*70c0*/  @P0 R2UR UR5, R0 ;  /* 0x00000000000502ca */ /* 0x000fe200000e0000 */
[----:B------:R-:W-:Y:S05]  /*70d0*/  IMAD.U32 R0, RZ, RZ, UR56 ;  /* 0x00000038ff007e24 */ /* 0x000fea000f8e00ff */
[----:B------:R-:W-:Y:S05]  /*70e0*/  IABS R2, R0 ;  /* 0x0000000000027213 */ /* 0x000fea0000000000 */
[----:B------:R-:W-:Y:S02]  /*70f0*/  @UP0 UMOV UR37, UR6 ;  /* 0x0000000600250c82 */ /* 0x000fe40008000000 */
[----:B------:R-:W-:Y:S01]  /*7100*/  @UP0 UMOV UR36, UR5 ;  /* 0x0000000500240c82 */ /* 0x000fe20008000000 */
[----:B------:R-:W-:Y:S05]  /*7110*/  BRA.U !UP1, `(.L_x_109) ;  /* 0x0000000109d07547 */ /* 0x000fea000b800000 */
[----:B------:R-:W1:Y:S01]  /*7120*/  LDCU UR14, c[0x0][0xc20] ;  /* 0x00018400ff0e77ac */ /* 0x000e620008000800 */
[----:B------:R-:W-:Y:S01]  /*7130*/  R2UR UR9, R95 ;  /* 0x000000005f0972ca */ /* 0x000fe200000e0000 */
[----:B------:R-:W-:Y:S02]  /*7140*/  UIMAD.WIDE.U32 UR4, UR59, UR63, URZ ;  /* 0x0000003f3b0472a5 */ /* 0x000fe4000f8e00ff */
[----:B------:R-:W-:Y:S02]  /*7150*/  UIMAD.WIDE.U32 UR10, UR36, UR63, URZ ;  /* 0x0000003f240a72a5 */ /* 0x000fe4000f8e00ff */
[----:B------:R-:W-:Y:S02]  /*7160*/  UISETP.NE.AND UP0, UPT, UR62, 0x1, UPT ;  /* 0x000000013e00788c */ /* 0x000fe4000bf05270 */
[----:B------:R-:W-:Y:S02]  /*7170*/  UISETP.NE.AND UP1, UPT, UR48, 0x1, UPT ;  /* 0x000000013000788c */ /* 0x000fe4000bf25270 */
[----:B------:R-:W-:Y:S04]  /*7180*/  UISETP.NE.AND UP2, UPT, UR39, 0x1, UPT ;  /* 0x000000012700788c */ /* 0x000fe8000bf45270 */
[----:B------:R-:W-:Y:S02]  /*7190*/  UIMAD.WIDE.U32 UR6, UR9, UR60, URZ ;  /* 0x0000003c090672a5 */ /* 0x000fe4000f8e00ff */
[----:B------:R-:W-:Y:S01]  /*71a0*/  UIMAD.WIDE.U32 UR12, UR37, UR60, URZ ;  /* 0x0000003c250c72a5 */ /* 0x000fe2000f8e00ff */
[----:B------:R-:W-:Y:S02]  /*71b0*/  UMOV UR4, UR5 ;  /* 0x0000000500047c82 */ /* 0x000fe40008000000 */
[----:B-1----:R-:W-:Y:S02]  /*71c0*/  USHF.R.U32.HI UR8, URZ, UR14, UR4 ;  /* 0x0000000eff087299 */ /* 0x002fe40008011604 */
[----:B------:R-:W-:Y:S01]  /*71d0*/  UMOV UR6, UR11 ;  /* 0x0000000b00067c82 */ /* 0x000fe20008000000 */
[----:B------:R-:W-:Y:S02]  /*71e0*/  UMOV UR4, UR7 ;  /* 0x0000000700047c82 */ /* 0x000fe40008000000 */
[----:B------:R-:W-:Y:S02]  /*71f0*/  USHF.R.U32.HI UR5, URZ, UR61, UR4 ;  /* 0x0000003dff057299 */ /* 0x000fe40008011604 */
[----:B------:R-:W-:Y:S02]  /*7200*/  USEL UR4, UR59, UR8, !UP0 ;  /* 0x000000083b047287 */ /* 0x000fe4000c000000 */
[----:B------:R-:W-:Y:S02]  /*7210*/  USHF.R.U32.HI UR8, URZ, UR14, UR6 ;  /* 0x0000000eff087299 */ /* 0x000fe40008011606 */
[----:B------:R-:W-:Y:S02]  /*7220*/  UIMAD.WIDE.U32 UR6, UR4, UR46, URZ ;  /* 0x0000002e040672a5 */ /* 0x000fe4000f8e00ff */
[----:B------:R-:W-:Y:S02]  /*7230*/  USEL UR9, UR9, UR5, !UP1 ;  /* 0x0000000509097287 */ /* 0x000fe4000c800000 */
[----:B------:R-:W-:Y:S02]  /*7240*/  USEL UR8, UR36, UR8, !UP0 ;  /* 0x0000000824087287 */ /* 0x000fe4000c000000 */
[----:B------:R-:W-:Y:S01]  /*7250*/  UIMAD.WIDE.U32 UR10, UR9, UR46, URZ ;  /* 0x0000002e090a72a5 */ /* 0x000fe2000f8e00ff */
[----:B------:R-:W-:Y:S01]  /*7260*/  UMOV UR6, UR7 ;  /* 0x0000000700067c82 */ /* 0x000fe20008000000 */
[----:B------:R-:W-:Y:S01]  /*7270*/  UMOV UR5, UR13 ;  /* 0x0000000d00057c82 */ /* 0x000fe20008000000 */
[----:B------:R-:W-:Y:S02]  /*7280*/  @UP2 USHF.R.U32.HI UR4, URZ, UR47, UR6 ;  /* 0x0000002fff042299 */ /* 0x000fe40008011606 */
[----:B------:R-:W-:Y:S02]  /*7290*/  USHF.R.U32.HI UR5, URZ, UR61, UR5 ;  /* 0x0000003dff057299 */ /* 0x000fe40008011605 */
[----:B------:R-:W-:Y:S02]  /*72a0*/  UIMAD UR4, UR39, UR4, URZ ;  /* 0x00000004270472a4 */ /* 0x000fe4000f8e02ff */
[----:B------:R-:W-:Y:S02]  /*72b0*/  USEL UR5, UR37, UR5, !UP1 ;  /* 0x0000000525057287 */ /* 0x000fe4000c800000 */
[----:B------:R-:W-:Y:S01]  /*72c0*/  UISETP.GE.AND UP0, UPT, UR8, UR4, UPT ;  /* 0x000000040800728c */ /* 0x000fe2000bf06270 */
[----:B------:R-:W-:Y:S01]  /*72d0*/  UMOV UR6, UR11 ;  /* 0x0000000b00067c82 */ /* 0x000fe20008000000 */
[----:B------:R-:W-:Y:S02]  /*72e0*/  UIMAD.WIDE.U32 UR10, UR8, UR46, URZ ;  /* 0x0000002e080a72a5 */ /* 0x000fe4000f8e00ff */
[----:B------:R-:W-:Y:S04]  /*72f0*/  @UP2 USHF.R.U32.HI UR9, URZ, UR47, UR6 ;  /* 0x0000002fff092299 */ /* 0x000fe80008011606 */
[----:B------:R-:W-:Y:S01]  /*7300*/  UIMAD UR6, UR39, UR9, URZ ;  /* 0x00000009270672a4 */ /* 0x000fe2000f8e02ff */
[----:B------:R-:W-:Y:S03]  /*7310*/  UMOV UR4, UR11 ;  /* 0x0000000b00047c82 */ /* 0x000fe60008000000 */
[----:B------:R-:W-:Y:S02]  /*7320*/  UISETP.GE.OR UP0, UPT, UR5, UR6, UP0 ;  /* 0x000000060500728c */ /* 0x000fe40008706670 */
[----:B------:R-:W-:Y:S02]  /*7330*/  USHF.R.U32.HI UR4, URZ, UR47, UR4 ;  /* 0x0000002fff047299 */ /* 0x000fe40008011604 */
[----:B------:R-:W-:Y:S02]  /*7340*/  UIMAD.WIDE.U32 UR6, UR5, UR46, URZ ;  /* 0x0000002e050672a5 */ /* 0x000fe4000f8e00ff */
[----:B------:R-:W-:Y:S02]  /*7350*/  USEL UR11, UR8, UR4, !UP2 ;  /* 0x00000004080b7287 */ /* 0x000fe4000d000000 */
[----:B------:R-:W-:Y:S02]  /*7360*/  UIADD3 UR6, UPT, UPT, -UR5, URZ, URZ ;  /* 0x000000ff05067290 */ /* 0x000fe4000fffe1ff */
[----:B------:R-:W-:Y:S02]  /*7370*/  UIADD3 UR10, UPT, UPT, -UR11, URZ, URZ ;  /* 0x000000ff0b0a7290 */ /* 0x000fe4000fffe1ff */
[----:B------:R-:W-:Y:S02]  /*7380*/  UIMAD UR6, UR48, UR6, UR37 ;  /* 0x00000006300672a4 */ /* 0x000fe4000f8e0225 */
[----:B------:R-:W-:Y:S01]  /*7390*/  UIMAD UR10, UR39, UR10, UR8 ;  /* 0x0000000a270a72a4 */ /* 0x000fe2000f8e0208 */
[----:B------:R-:W-:Y:S01]  /*73a0*/  @!UP0 UMOV UR4, UR7 ;  /* 0x0000000700048c82 */ /* 0x000fe20008000000 */
[----:B------:R-:W-:Y:S02]  /*73b0*/  UIADD3 UR7, UPT, UPT, -UR8, URZ, URZ ;  /* 0x000000ff08077290 */ /* 0x000fe4000fffe1ff */
[----:B------:R-:W-:Y:S04]  /*73c0*/  @!UP0 USHF.R.U32.HI UR4, URZ, UR47, UR4 ;  /* 0x0000002fff048299 */ /* 0x000fe80008011604 */
[----:B------:R-:W-:Y:S04]  /*73d0*/  @!UP0 USEL UR4, UR5, UR4, !UP2 ;  /* 0x0000000405048287 */ /* 0x000fe8000d000000 */
[----:B------:R-:W-:Y:S02]  /*73e0*/  @!UP0 UIMAD UR9, UR9, UR10, UR4 ;  /* 0x0000000a090982a4 */ /* 0x000fe4000f8e0204 */
[----:B------:R-:W-:Y:S02]  /*73f0*/  @!UP0 UIADD3 UR10, UPT, UPT, UR11, -UR4, URZ ;  /* 0x800000040b0a8290 */ /* 0x000fe4000fffe0ff */
[----:B------:R-:W-:Y:S02]  /*7400*/  UIMAD UR4, UR62, UR7, UR36 ;  /* 0x000000073e0472a4 */ /* 0x000fe4000f8e0224 */
[----:B------:R-:W-:Y:S03]  /*7410*/  @!UP0 UIMAD UR8, UR10, UR39, UR5 ;  /* 0x000000270a0882a4 */ /* 0x000fe6000f8e0205 */
[----:B------:R-:W-:Y:S02]  /*7420*/  @!UP0 UMOV UR5, UR9 ;  /* 0x0000000900058c82 */ /* 0x000fe40008000000 */
[----:B------:R-:W-:Y:S02]  /*7430*/  UIMAD UR37, UR5, UR48, UR6 ;  /* 0x00000030052572a4 */ /* 0x000fe4000f8e0206 */
[----:B------:R-:W-:Y:S11]  /*7440*/  UIMAD UR36, UR8, UR62, UR4 ;  /* 0x0000003e082472a4 */ /* 0x000ff6000f8e0204 */
[----:B------:R-:W-:Y:S01]  /*7450*/  @!UPT UIADD3 URZ, UPT, UPT, URZ, URZ, URZ ;  /* 0x000000fffffff290 */ /* 0x000fe2000fffe0ff */
.L_x_109:
[----:B------:R-:W1:Y:S01]  /*7460*/  LDCU UR16, c[0x0][0x388] ;  /* 0x00007100ff1077ac */ /* 0x000e620008000800 */
[----:B------:R-:W-:Y:S01]  /*7470*/  R2UR UR6, R2 ;  /* 0x00000000020672ca */ /* 0x000fe200000e0000 */
[----:B------:R-:W-:Y:S01]  /*7480*/  IMAD.U32 R4, RZ, RZ, UR22 ;  /* 0x00000016ff047e24 */ /* 0x000fe2000f8e00ff */
[----:B------:R-:W-:Y:S01]  /*7490*/  LEA R2, R36, UR49, 0x2 ;  /* 0x0000003124027c11 */ /* 0x000fe2000f8e10ff */
[----:B------:R-:W2:Y:S01]  /*74a0*/  LDCU UR11, c[0x0][0x38c] ;  /* 0x00007180ff0b77ac */ /* 0x000ea20008000800 */
[----:B------:R-:W-:Y:S02]  /*74b0*/  IABS R0, R0 ;  /* 0x0000000000007213 */ /* 0x000fe40000000000 */
[----:B------:R-:W-:Y:S01]  /*74c0*/  IABS R4, R4 ;  /* 0x0000000400047213 */ /* 0x000fe20000000000 */
[----:B------:R-:W-:Y:S01]  /*74d0*/  USHF.L.U32 UR42, UR29, 0x7, URZ ;  /* 0x000000071d2a7899 */ /* 0x000fe200080006ff */
[----:B------:R-:W5:Y:S01]  /*74e0*/  LDL R2, [R2] ;  /* 0x0000000002027983 */ /* 0x000f620000100800 */
[----:B------:R-:W-:Y:S01]  /*74f0*/  IMAD.MOV R0, RZ, RZ, -R0 ;  /* 0x000000ffff007224 */ /* 0x000fe200078e0a00 */
[----:B------:R-:W-:Y:S02]  /*7500*/  R2UR UR9, R4 ;  /* 0x00000000040972ca */ /* 0x000fe400000e0000 */
[----:B------:R-:W-:Y:S01]  /*7510*/  R2UR UR17, R110 ;  /* 0x000000006e1172ca */ /* 0x000fe200000e0000 */
[----:B------:R-:W3:Y:S10]  /*7520*/  I2F.RP R6, UR6 ;  /* 0x0000000600067d06 */ /* 0x000ef40008209400 */
[----:B---3--:R-:W3:Y:S02]  /*7530*/  MUFU.RCP R3, R6 ;  /* 0x0000000600037308 */ /* 0x008ee40000001000 */
[----:B---3--:R-:W-:Y:S08]  /*7540*/  VIADD R5, R3, 0xffffffe ;  /* 0x0ffffffe03057836 */ /* 0x008ff00000000000 */
[----:B------:R-:W3:Y:S02]  /*7550*/  F2I.FTZ.U32.TRUNC.NTZ R3, R5 ;  /* 0x0000000500037305 */ /* 0x000ee4000021f000 */
[----:B---3--:R-:W-:Y:S01]  /*7560*/  R2UR UR5, R3 ;  /* 0x00000000030572ca */ /* 0x008fe200000e0000 */
[----:B-1----:R-:W-:Y:S05]  /*7570*/  IMAD.U32 R3, RZ, RZ, UR16 ;  /* 0x00000010ff037e24 */ /* 0x002fea000f8e00ff */
[----:B------:R-:W-:Y:S04]  /*7580*/  IABS R3, R3 ;  /* 0x0000000300037213 */ /* 0x000fe80000000000 */
[----:B------:R-:W-:Y:S03]  /*7590*/  R2UR UR7, R3 ;  /* 0x00000000030772ca */ /* 0x000fe600000e0000 */
[----:B------:R-:W-:Y:S04]  /*75a0*/  UIADD3 UR4, UPT, UPT, URZ, -UR5, URZ ;  /* 0x80000005ff047290 */ /* 0x000fe8000fffe0ff */
[----:B------:R-:W-:Y:S03]  /*75b0*/  UIMAD UR8, UR4, UR6, URZ ;  /* 0x00000006040872a4 */ /* 0x000fe6000f8e02ff */
[----:B------:R-:W-:Y:S02]  /*75c0*/  UMOV UR4, URZ ;  /* 0x000000ff00047c82 */ /* 0x000fe40008000000 */
[----:B------:R-:W-:Y:S01]  /*75d0*/  UIMAD.WIDE.U32 UR4, UR5, UR8, UR4 ;  /* 0x00000008050472a5 */ /* 0x000fe2000f8e0004 */
[----:B------:R-:W1:Y:S01]  /*75e0*/  I2F.RP R4, UR7 ;  /* 0x0000000700047d06 */ /* 0x000e620008209400 */
[----:B------:R-:W-:Y:S05]  /*75f0*/  R2UR UR8, R0 ;  /* 0x00000000000872ca */ /* 0x000fea00000e0000 */
[----:B------:R-:W-:Y:S02]  /*7600*/  UMOV UR4, UR5 ;  /* 0x0000000500047c82 */ /* 0x000fe40008000000 */
[----:B------:R-:W-:Y:S02]  /*7610*/  UIMAD.WIDE.U32 UR4, UR4, UR9, URZ ;  /* 0x00000009040472a5 */ /* 0x000fe4000f8e00ff */
[----:B-1----:R-:W1:Y:S05]  /*7620*/  MUFU.RCP R0, R4 ;  /* 0x0000000400007308 */ /* 0x002e6a0000001000 */
[----:B------:R-:W-:Y:S02]  /*7630*/  UMOV UR43, UR5 ;  /* 0x00000005002b7c82 */ /* 0x000fe40008000000 */
[----:B------:R-:W-:Y:S04]  /*7640*/  UIMAD UR4, UR43, UR8, UR9 ;  /* 0x000000082b0472a4 */ /* 0x000fe8000f8e0209 */
[----:B------:R-:W-:Y:S01]  /*7650*/  UISETP.GT.U32.AND UP0, UPT, UR6, UR4, UPT ;  /* 0x000000040600728c */ /* 0x000fe2000bf04070 */
[----:B-1----:R-:W-:Y:S10]  /*7660*/  VIADD R3, R0, 0xffffffe ;  /* 0x0ffffffe00037836 */ /* 0x002ff40000000000 */
[----:B------:R-:W-:Y:S02]  /*7670*/  @!UP0 UIADD3 UR4, UPT, UPT, UR4, -UR6, URZ ;  /* 0x8000000604048290 */ /* 0x000fe4000fffe0ff */
[----:B------:R-:W-:Y:S01]  /*7680*/  @!UP0 UIADD3 UR43, UPT, UPT, UR43, 0x1, URZ ;  /* 0x000000012b2b8890 */ /* 0x000fe2000fffe0ff */
[----:B------:R-:W1:Y:S01]  /*7690*/  F2I.FTZ.U32.TRUNC.NTZ R0, R3 ;  /* 0x0000000300007305 */ /* 0x000e62000021f000 */
[----:B------:R-:W-:Y:S02]  /*76a0*/  UISETP.GE.U32.AND UP2, UPT, UR4, UR6, UPT ;  /* 0x000000060400728c */ /* 0x000fe4000bf46070 */
[----:B------:R-:W-:Y:S02]  /*76b0*/  ULOP3.LUT UR4, UR22, UR56, URZ, 0x3c, !UPT ;  /* 0x0000003816047292 */ /* 0x000fe4000f8e3cff */
[----:B------:R-:W-:Y:S02]  /*76c0*/  UISETP.NE.AND UP0, UPT, UR56, URZ, UPT ;  /* 0x000000ff3800728c */ /* 0x000fe4000bf05270 */
[----:B------:R-:W-:Y:S05]  /*76d0*/  UISETP.GE.AND UP1, UPT, UR4, URZ, UPT ;  /* 0x000000ff0400728c */ /* 0x000fea000bf26270 */
[----:B------:R-:W-:Y:S01]  /*76e0*/  @UP2 UIADD3 UR43, UPT, UPT, UR43, 0x1, URZ ;  /* 0x000000012b2b2890 */ /* 0x000fe2000fffe0ff */
[----:B-1----:R-:W-:Y:S05]  /*76f0*/  R2UR UR5, R0 ;  /* 0x00000000000572ca */ /* 0x002fea00000e0000 */
[----:B------:R-:W-:Y:S02]  /*7700*/  @!UP1 UIADD3 UR43, UPT, UPT, -UR43, URZ, URZ ;  /* 0x000000ff2b2b9290 */ /* 0x000fe4000fffe1ff */
[----:B------:R-:W-:Y:S06]  /*7710*/  @!UP0 ULOP3.LUT UR43, URZ, UR56, URZ, 0x33, !UPT ;  /* 0x00000038ff2b8292 */ /* 0x000fec000f8e33ff */
[----:B------:R-:W-:Y:S01]  /*7720*/  IMAD.U32 R0, RZ, RZ, UR43 ;  /* 0x0000002bff007e24 */ /* 0x000fe2000f8e00ff */
[----:B------:R-:W-:Y:S04]  /*7730*/  UIADD3 UR4, UPT, UPT, URZ, -UR5, URZ ;  /* 0x80000005ff047290 */ /* 0x000fe8000fffe0ff */
[----:B------:R-:W-:Y:S01]  /*7740*/  IABS R0, R0 ;  /* 0x0000000000007213 */ /* 0x000fe20000000000 */
[----:B------:R-:W-:Y:S03]  /*7750*/  UIMAD UR6, UR4, UR7, URZ ;  /* 0x00000007040672a4 */ /* 0x000fe6000f8e02ff */
[----:B------:R-:W-:Y:S01]  /*7760*/  R2UR UR8, R0 ;  /* 0x00000000000872ca */ /* 0x000fe200000e0000 */
[----:B------:R-:W-:Y:S01]  /*7770*/  UMOV UR4, URZ ;  /* 0x000000ff00047c82 */ /* 0x000fe20008000000 */
[----:B--2---:R-:W-:Y:S01]  /*7780*/  IMAD.U32 R0, RZ, RZ, UR11 ;  /* 0x0000000bff007e24 */ /* 0x004fe2000f8e00ff */
[----:B------:R-:W-:Y:S04]  /*7790*/  UIMAD.WIDE.U32 UR4, UR5, UR6, UR4 ;  /* 0x00000006050472a5 */ /* 0x000fe8000f8e0004 */
[----:B------:R-:W-:Y:S03]  /*77a0*/  IABS R5, R0 ;  /* 0x0000000000057213 */ /* 0x000fe60000000000 */
[----:B------:R-:W-:Y:S01]  /*77b0*/  UMOV UR4, UR5 ;  /* 0x0000000500047c82 */ /* 0x000fe20008000000 */
[----:B------:R-:W1:Y:S02]  /*77c0*/  I2F.RP R0, R5 ;  /* 0x0000000500007306 */ /* 0x000e640000209400 */
[----:B------:R-:W-:Y:S07]  /*77d0*/  UIMAD.WIDE.U32 UR4, UR4, UR8, URZ ;  /* 0x00000008040472a5 */ /* 0x000fee000f8e00ff */
[----:B------:R-:W-:Y:S02]  /*77e0*/  UMOV UR44, UR5 ;  /* 0x00000005002c7c82 */ /* 0x000fe40008000000 */
[----:B------:R-:W-:Y:S04]  /*77f0*/  UIADD3 UR4, UPT, UPT, -UR44, URZ, URZ ;  /* 0x000000ff2c047290 */ /* 0x000fe8000fffe1ff */
[----:B------:R-:W-:Y:S01]  /*7800*/  UIMAD UR4, UR7, UR4, UR8 ;  /* 0x00000004070472a4 */ /* 0x000fe2000f8e0208 */
[----:B-1----:R-:W1:Y:S03]  /*7810*/  MUFU.RCP R0, R0 ;  /* 0x0000000000007308 */ /* 0x002e660000001000 */
[----:B------:R-:W-:Y:S11]  /*7820*/  UISETP.GT.U32.AND UP0, UPT, UR7, UR4, UPT ;  /* 0x000000040700728c */ /* 0x000ff6000bf04070 */
[----:B------:R-:W-:Y:S02]  /*7830*/  @!UP0 UIADD3 UR4, UPT, UPT, UR4, -UR7, URZ ;  /* 0x8000000704048290 */ /* 0x000fe4000fffe0ff */
[----:B------:R-:W-:Y:S01]  /*7840*/  @!UP0 UIADD3 UR44, UPT, UPT, UR44, 0x1, URZ ;  /* 0x000000012c2c8890 */ /* 0x000fe2000fffe0ff */
[----:B-1----:R-:W-:Y:S01]  /*7850*/  VIADD R6, R0, 0xffffffe ;  /* 0x0ffffffe00067836 */ /* 0x002fe20000000000 */
[----:B------:R-:W-:Y:S02]  /*7860*/  UISETP.GE.U32.AND UP1, UPT, UR4, UR7, UPT ;  /* 0x000000070400728c */ /* 0x000fe4000bf26070 */
[----:B------:R-:W-:Y:S01]  /*7870*/  ULOP3.LUT UR4, UR43, UR16, URZ, 0x3c, !UPT ;  /* 0x000000102b047292 */ /* 0x000fe2000f8e3cff */
[----:B------:R-:W1:Y:S03]  /*7880*/  F2I.FTZ.U32.TRUNC.NTZ R7, R6 ;  /* 0x0000000600077305 */ /* 0x000e66000021f000 */
[----:B------:R-:W-:Y:S05]  /*7890*/  UISETP.GE.AND UP0, UPT, UR4, URZ, UPT ;  /* 0x000000ff0400728c */ /* 0x000fea000bf06270 */
[----:B------:R-:W-:Y:S02]  /*78a0*/  @UP1 UIADD3 UR44, UPT, UPT, UR44, 0x1, URZ ;  /* 0x000000012c2c1890 */ /* 0x000fe4000fffe0ff */
[----:B------:R-:W-:Y:S04]  /*78b0*/  UISETP.NE.AND UP1, UPT, UR16, URZ, UPT ;  /* 0x000000ff1000728c */ /* 0x000fe8000bf25270 */
[----:B------:R-:W-:Y:S01]  /*78c0*/  @!UP0 UIADD3 UR44, UPT, UPT, -UR44, URZ, URZ ;  /* 0x000000ff2c2c8290 */ /* 0x000fe2000fffe1ff */
[--C-:B-1----:R-:W-:Y:S02]  /*78d0*/  IMAD.MOV R4, RZ, RZ, -R7.reuse ;  /* 0x000000ffff047224 */ /* 0x102fe400078e0a07 */
[----:B------:R-:W-:Y:S02]  /*78e0*/  IMAD.MOV.U32 R6, RZ, RZ, RZ ;  /* 0x000000ffff067224 */ /* 0x000fe400078e00ff */
[----:B------:R-:W-:Y:S02]  /*78f0*/  IMAD R3, R4, R5, RZ ;  /* 0x0000000504037224 */ /* 0x000fe400078e02ff */
[----:B------:R-:W-:Y:S02]  /*7900*/  @!UP1 ULOP3.LUT UR44, URZ, UR16, URZ, 0x33, !UPT ;  /* 0x00000010ff2c9292 */ /* 0x000fe4000f8e33ff */
[----:B------:R-:W-:Y:S01]  /*7910*/  UISETP.NE.AND UP1, UPT, UR38, 0x1, UPT ;  /* 0x000000012600788c */ /* 0x000fe2000bf25270 */
[----:B------:R-:W-:Y:S04]  /*7920*/  IMAD.HI.U32 R7, R7, R3, R6 ;  /* 0x0000000307077227 */ /* 0x000fe800078e0006 */
[----:B------:R-:W-:Y:S05]  /*7930*/  IMAD.U32 R0, RZ, RZ, UR44 ;  /* 0x0000002cff007e24 */ /* 0x000fea000f8e00ff */
[----:B------:R-:W-:Y:S01]  /*7940*/  IABS R0, R0 ;  /* 0x0000000000007213 */ /* 0x000fe20000000000 */
[----:B------:R-:W1:Y:S04]  /*7950*/  @!UP1 LDCU.128 UR12, c[0x0][0xc10] ;  /* 0x00018200ff0c97ac */ /* 0x000e680008000c00 */
[----:B------:R-:W-:Y:S01]  /*7960*/  IMAD.HI.U32 R7, R7, R0, RZ ;  /* 0x0000000007077227 */ /* 0x000fe200078e00ff */
[----:B------:R-:W2:Y:S03]  /*7970*/  @!UP1 LDCU UR10, c[0x0][0xc20] ;  /* 0x00018400ff0a97ac */ /* 0x000ea60008000800 */
[----:B------:R-:W-:Y:S01]  /*7980*/  IMAD.MOV R3, RZ, RZ, -R7 ;  /* 0x000000ffff037224 */ /* 0x000fe200078e0a07 */
[----:B------:R-:W3:Y:S03]  /*7990*/  @!UP1 LDCU UR5, c[0x0][0xc0c] ;  /* 0x00018180ff0597ac */ /* 0x000ee60008000800 */
[C---:B------:R-:W-:Y:S01]  /*79a0*/  IMAD R0, R5.reuse, R3, R0 ;  /* 0x0000000305007224 */ /* 0x040fe200078e0200 */
[----:B-1----:R-:W-:Y:S04]  /*79b0*/  UIMAD.WIDE.U32 UR6, UR36, UR15, URZ ;  /* 0x0000000f240672a5 */ /* 0x002fe8000f8e00ff */
[----:B------:R-:W-:Y:S01]  /*79c0*/  ISETP.GT.U32.AND P1, PT, R5, R0, PT ;  /* 0x000000000500720c */ /* 0x000fe20003f24070 */
[----:B------:R-:W-:Y:S02]  /*79d0*/  UIMAD.WIDE.U32 UR8, UR37, UR12, URZ ;  /* 0x0000000c250872a5 */ /* 0x000fe4000f8e00ff */
[----:B------:R-:W-:Y:S02]  /*79e0*/  @!UP1 UISETP.NE.AND UP0, UPT, UR14, 0x1, UPT ;  /* 0x000000010e00988c */ /* 0x000fe4000bf05270 */
[----:B------:R-:W-:Y:S01]  /*79f0*/  ULOP3.LUT UR8, UR44, UR11, URZ, 0x3c, !UPT ;  /* 0x0000000b2c087292 */ /* 0x000fe2000f8e3cff */
[----:B------:R-:W-:Y:S02]  /*7a00*/  @!UP1 UMOV UR6, UR7 ;  /* 0x0000000700069c82 */ /* 0x000fe40008000000 */
[----:B------:R-:W-:Y:S01]  /*7a10*/  @!UP1 UMOV UR4, UR9 ;  /* 0x0000000900049c82 */ /* 0x000fe20008000000 */
[----:B--2---:R-:W-:Y:S02]  /*7a20*/  @!UP1 USHF.R.U32.HI UR6, URZ, UR10, UR6 ;  /* 0x0000000aff069299 */ /* 0x004fe40008011606 */
[----:B---3--:R-:W-:Y:S02]  /*7a30*/  @!UP1 UISETP.NE.AND UP2, UPT, UR5, 0x1, UPT ;  /* 0x000000010500988c */ /* 0x008fe4000bf45270 */
[----:B------:R-:W-:Y:S01]  /*7a40*/  @!UP1 USEL UR6, UR36, UR6, !UP0 ;  /* 0x0000000624069287 */ /* 0x000fe2000c000000 */
[----:B------:R-:W-:Y:S01]  /*7a50*/  @!P1 IMAD.IADD R0, R0, 0x1, -R5 ;  /* 0x0000000100009824 */ /* 0x000fe200078e0a05 */
[----:B------:R-:W-:Y:S01]  /*7a60*/  UISETP.GE.AND UP0, UPT, UR8, URZ, UPT ;  /* 0x000000ff0800728c */ /* 0x000fe2000bf06270 */
[----:B------:R-:W-:Y:S01]  /*7a70*/  @!P1 VIADD R7, R7, 0x1 ;  /* 0x0000000107079836 */ /* 0x000fe20000000000 */
[----:B------:R-:W-:Y:S02]  /*7a80*/  @!UP1 USHF.R.U32.HI UR4, URZ, UR13, UR4 ;  /* 0x0000000dff049299 */ /* 0x000fe40008011604 */
[----:B------:R-:W-:Y:S02]  /*7a90*/  ISETP.GE.U32.AND P2, PT, R0, R5, PT ;  /* 0x000000050000720c */ /* 0x000fe40003f46070 */
[----:B------:R-:W-:Y:S01]  /*7aa0*/  @!UP1 USEL UR7, UR37, UR4, !UP2 ;  /* 0x0000000425079287 */ /* 0x000fe2000d000000 */
[----:B------:R-:W-:Y:S01]  /*7ab0*/  @P0 SHF.R.U32.HI R0, RZ, 0x10, R81 ;  /* 0x00000010ff000819 */ /* 0x000fe20000011651 */
[----:B------:R-:W-:Y:S02]  /*7ac0*/  UISETP.NE.AND UP2, UPT, UR11, URZ, UPT ;  /* 0x000000ff0b00728c */ /* 0x000fe4000bf45270 */
[----:B------:R-:W-:Y:S01]  /*7ad0*/  @!UP1 UIADD3 UR4, UPT, UPT, -UR7, UR6, URZ ;  /* 0x0000000607049290 */ /* 0x000fe2000fffe1ff */
[----:B------:R-:W-:Y:S01]  /*7ae0*/  @P0 R2UR UR17, R0 ;  /* 0x00000000001102ca */ /* 0x000fe200000e0000 */
[----:B------:R-:W-:Y:S02]  /*7af0*/  @!UP1 UIADD3 UR6, UPT, UPT, UR7, -UR6, URZ ;  /* 0x8000000607069290 */ /* 0x000fe4000fffe0ff */
[----:B------:R-:W-:Y:S02]  /*7b00*/  @!UP1 UIMAD UR37, UR4, UR5, UR37 ;  /* 0x00000005042592a4 */ /* 0x000fe4000f8e0225 */
[----:B------:R-:W-:Y:S01]  /*7b10*/  UIADD3 UR4, UPT, UPT, -UR43, URZ, URZ ;  /* 0x000000ff2b047290 */ /* 0x000fe2000fffe1ff */
[----:B------:R-:W-:Y:S01]  /*7b20*/  @P2 VIADD R7, R7, 0x1 ;  /* 0x0000000107072836 */ /* 0x000fe20000000000 */
[----:B------:R-:W-:Y:S02]  /*7b30*/  @!UP1 UIMAD UR36, UR6, UR14, UR36 ;  /* 0x0000000e062492a4 */ /* 0x000fe4000f8e0224 */
[----:B------:R-:W-:Y:S02]  /*7b40*/  UIMAD UR5, UR56, UR4, UR22 ;  /* 0x00000004380572a4 */ /* 0x000fe4000f8e0216 */
[----:B------:R-:W-:Y:S01]  /*7b50*/  UIADD3 UR4, UPT, UPT, -UR44, URZ, URZ ;  /* 0x000000ff2c047290 */ /* 0x000fe2000fffe1ff */
[----:B------:R-:W-:Y:S01]  /*7b60*/  R2UR UR45, R7 ;  /* 0x00000000072d72ca */ /* 0x000fe200000e0000 */
[----:B------:R-:W-:Y:S01]  /*7b70*/  USHF.L.U32 UR54, UR5, 0x6, URZ ;  /* 0x0000000605367899 */ /* 0x000fe200080006ff */
[----:B------:R-:W-:Y:S01]  /*7b80*/  IMAD.U32 R110, RZ, RZ, UR17 ;  /* 0x00000011ff6e7e24 */ /* 0x000fe2000f8e00ff */
[----:B------:R-:W-:Y:S02]  /*7b90*/  UIADD3 UR17, UPT, UPT, UR52, 0x200, URZ ;  /* 0x0000020034117890 */ /* 0x000fe4000fffe0ff */
[----:B------:R-:W-:Y:S08]  /*7ba0*/  UIMAD UR43, UR16, UR4, UR43 ;  /* 0x00000004102b72a4 */ /* 0x000ff0000f8e022b */
[----:B------:R-:W-:Y:S02]  /*7bb0*/  @!UP0 UIADD3 UR45, UPT, UPT, -UR45, URZ, URZ ;  /* 0x000000ff2d2d8290 */ /* 0x000fe4000fffe1ff */
[----:B------:R-:W-:Y:S02]  /*7bc0*/  ULOP3.LUT UP0, URZ, UR17, 0x1b0, URZ, 0xc0, !UPT ;  /* 0x000001b011ff7892 */ /* 0x000fe4000f80c0ff */
[----:B------:R-:W-:Y:S04]  /*7bd0*/  @!UP2 ULOP3.LUT UR45, URZ, UR11, URZ, 0x33, !UPT ;  /* 0x0000000bff2da292 */ /* 0x000fe8000f8e33ff */
[----:B------:R-:W-:Y:S04]  /*7be0*/  UIADD3 UR6, UPT, UPT, -UR45, URZ, URZ ;  /* 0x000000ff2d067290 */ /* 0x000fe8000fffe1ff */
[----:B------:R-:W-:Y:S01]  /*7bf0*/  UIMAD UR44, UR11, UR6, UR44 ;  /* 0x000000060b2c72a4 */ /* 0x000fe2000f8e022c */
[----:B------:R-:W-:Y:S11]  /*7c00*/  BRA.U !UP0, `(.L_x_110) ;  /* 0x00000001087c7547 */ /* 0x000ff6000b800000 */
[----:B------:R-:W1:Y:S01]  /*7c10*/  LDCU.64 UR8, c[0x4][0x80] ;  /* 0x01001000ff0877ac */ /* 0x000e620008000a00 */
[----:B------:R-:W-:Y:S01]  /*7c20*/  MOV R16, 0x0 ;  /* 0x0000000000107802 */ /* 0x000fe20000000f00 */
[----:B------:R-:W-:Y:S02]  /*7c30*/  HFMA2 R12, -RZ, RZ, 0, 5.9604644775390625e-08 ;  /* 0x00000001ff0c7431 */ /* 0x000fe400000001ff */
[----:B------:R-:W-:Y:S01]  /*7c40*/  IMAD.MOV.U32 R8, RZ, RZ, 0x70 ;  /* 0x00000070ff087424 */ /* 0x000fe200078e00ff */
[----:B------:R2:W3:Y:S01]  /*7c50*/  LDC.64 R14, c[0x4][R16] ;  /* 0x01000000100e7b82 */ /* 0x0004e20000000a00 */
[----:B------:R-:W4:Y:S01]  /*7c60*/  LDCU.64 UR6, c[0x4][0x88] ;  /* 0x01001100ff0677ac */ /* 0x000f220008000a00 */
[----:B------:R-:W-:Y:S01]  /*7c70*/  IMAD.MOV.U32 R13, RZ, RZ, RZ ;  /* 0x000000ffff0d7224 */ /* 0x000fe200078e00ff */
[----:B------:R-:W2:Y:S01]  /*7c80*/  LDCU.64 UR4, c[0x4][0x8] ;  /* 0x01000100ff0477ac */ /* 0x000ea20008000a00 */
[----:B-1----:R-:W-:Y:S01]  /*7c90*/  MOV R5, UR9 ;  /* 0x0000000900057c02 */ /* 0x002fe20008000f00 */
[----:B------:R-:W-:Y:S01]  /*7ca0*/  IMAD.U32 R4, RZ, RZ, UR8 ;  /* 0x00000008ff047e24 */ /* 0x000fe2000f8e00ff */
[----:B----4-:R-:W-:Y:S01]  /*7cb0*/  MOV R7, UR7 ;  /* 0x0000000700077c02 */ /* 0x010fe20008000f00 */
[----:B------:R-:W-:Y:S01]  /*7cc0*/  IMAD.U32 R6, RZ, RZ, UR6 ;  /* 0x00000006ff067e24 */ /* 0x000fe2000f8e00ff */
[----:B--2---:R-:W-:Y:S01]  /*7cd0*/  MOV R11, UR5 ;  /* 0x00000005000b7c02 */ /* 0x004fe20008000f00 */
[----:B------:R-:W-:Y:S02]  /*7ce0*/  IMAD.U32 R10, RZ, RZ, UR4 ;  /* 0x00000004ff0a7e24 */ /* 0x000fe4000f8e00ff */
[----:B------:R-:W-:Y:S07]  /*7cf0*/  LEPC R20, `(.L_x_111) ;  /* 0x000000001014794e */ /* 0x000fee0000000000 */
[----:B---3-5:R-:W-:Y:S05]  /*7d00*/  CALL.ABS.NOINC R14 ;  /* 0x000000000e007343 */ /* 0x028fea0003c00000 */
.L_x_111:
[----:B------:R-:W1:Y:S01]  /*7d10*/  LDCU.64 UR8, c[0x4][0x80] ;  /* 0x01001000ff0877ac */ /* 0x000e620008000a00 */
[----:B------:R-:W2:Y:S01]  /*7d20*/  LDC.64 R16, c[0x4][R16] ;  /* 0x0100000010107b82 */ /* 0x000ea20000000a00 */
[----:B------:R-:W-:Y:S02]  /*7d30*/  HFMA2 R12, -RZ, RZ, 0, 5.9604644775390625e-08 ;  /* 0x00000001ff0c7431 */ /* 0x000fe400000001ff */
[----:B------:R-:W-:Y:S02]  /*7d40*/  IMAD.MOV.U32 R8, RZ, RZ, 0x70 ;  /* 0x00000070ff087424 */ /* 0x000fe400078e00ff */
[----:B------:R-:W-:Y:S01]  /*7d50*/  IMAD.MOV.U32 R13, RZ, RZ, RZ ;  /* 0x000000ffff0d7224 */ /* 0x000fe200078e00ff */
[----:B------:R-:W3:Y:S01]  /*7d60*/  LDCU.64 UR6, c[0x4][0x88] ;  /* 0x01001100ff0677ac */ /* 0x000ee20008000a00 */
[----:B------:R-:W4:Y:S01]  /*7d70*/  LDCU.64 UR4, c[0x4][0x8] ;  /* 0x01000100ff0477ac */ /* 0x000f220008000a00 */
[----:B-1----:R-:W-:Y:S02]  /*7d80*/  MOV R4, UR8 ;  /* 0x0000000800047c02 */ /* 0x002fe40008000f00 */
[----:B------:R-:W-:Y:S02]  /*7d90*/  MOV R5, UR9 ;  /* 0x0000000900057c02 */ /* 0x000fe40008000f00 */
[----:B---3--:R-:W-:Y:S01]  /*7da0*/  MOV R7, UR7 ;  /* 0x0000000700077c02 */ /* 0x008fe20008000f00 */
[----:B------:R-:W-:Y:S01]  /*7db0*/  IMAD.U32 R6, RZ, RZ, UR6 ;  /* 0x00000006ff067e24 */ /* 0x000fe2000f8e00ff */
[----:B----4-:R-:W-:Y:S01]  /*7dc0*/  MOV R11, UR5 ;  /* 0x00000005000b7c02 */ /* 0x010fe20008000f00 */
[----:B------:R-:W-:Y:S02]  /*7dd0*/  IMAD.U32 R10, RZ, RZ, UR4 ;  /* 0x00000004ff0a7e24 */ /* 0x000fe4000f8e00ff */
[----:B------:R-:W-:Y:S07]  /*7de0*/  LEPC R20, `(.L_x_110) ;  /* 0x000000001014794e */ /* 0x000fee0000000000 */
[----:B--2---:R-:W-:Y:S05]  /*7df0*/  CALL.ABS.NOINC R16 ;  /* 0x0000000010007343 */ /* 0x004fea0003c00000 */
.L_x_110:
[----:B------:R-:W-:Y:S02]  /*7e00*/  R2UR UR4, R98 ;  /* 0x00000000620472ca */ /* 0x000fe400000e0000 */
[----:B------:R-:W-:Y:S02]  /*7e10*/  R2UR UR7, R94 ;  /* 0x000000005e0772ca */ /* 0x000fe400000e0000 */
[----:B------:R-:W-:Y:S02]  /*7e20*/  R2UR UR6, R93 ;  /* 0x000000005d0672ca */ /* 0x000fe400000e0000 */
[----:B------:R-:W-:Y:S04]  /*7e30*/  ISETP.NE.U32.AND P3, PT, R78, RZ, PT ;  /* 0x000000ff4e00720c */ /* 0x000fe80003f65070 */
[----:B------:R-:W-:Y:S03]  /*7e40*/  ISETP.NE.AND.EX P3, PT, R79, RZ, PT, P3 ;  /* 0x000000ff4f00720c */ /* 0x000fe60003f65330 */
[----:B------:R-:W-:Y:S01]  /*7e50*/  UISETP.NE.AND UP2, UPT, UR4, URZ, UPT ;  /* 0x000000ff0400728c */ /* 0x000fe2000bf45270 */
[----:B------:R-:W1:Y:S01]  /*7e60*/  LDCU.64 UR4, c[0x0][0x990] ;  /* 0x00013200ff0477ac */ /* 0x000e620008000a00 */
[----:B------:R-:W-:Y:S04]  /*7e70*/  ISETP.NE.U32.AND P2, PT, RZ, UR7, PT ;  /* 0x00000007ff007c0c */ /* 0x000fe8000bf45070 */
[----:B------:R-:W-:Y:S02]  /*7e80*/  PLOP3.LUT P4, PT, PT, PT, UP2, 0x80, 0x8 ;  /* 0x000000000008781c */ /* 0x000fe40003f8f028 */
[----:B------:R-:W-:Y:S02]  /*7e90*/  ISETP.NE.AND.EX P2, PT, RZ, UR6, PT, P2 ;  /* 0x00000006ff007c0c */ /* 0x000fe4000bf45320 */
[----:B------:R-:W-:Y:S01]  /*7ea0*/  P2R R111, PR, RZ, 0x10 ;  /* 0x00000010ff6f7803 */ /* 0x000fe20000000000 */
[----:B-1----:R-:W-:Y:S04]  /*7eb0*/  UISETP.NE.U32.AND UP0, UPT, UR4, URZ, UPT ;  /* 0x000000ff0400728c */ /* 0x002fe8000bf05070 */
[----:B------:R-:W-:Y:S02]  /*7ec0*/  UISETP.NE.AND.EX UP1, UPT, UR5, URZ, UPT, UP0 ;  /* 0x000000ff0500728c */ /* 0x000fe4000bf25300 */
[----:B------:R-:W-:Y:S02]  /*7ed0*/  UPLOP3.LUT UP0, UPT, UPT, UPT, UPT, 0x40, 0x4 ;  /* 0x000000000004789c */ /* 0x000fe40003f0e870 */
[----:B------:R-:W-:Y:S06]  /*7ee0*/  @UP2 UPLOP3.LUT UP0, UPT, UPT, UPT, UP1, 0x80, 0x8 ;  /* 0x000000000008289c */ /* 0x000fec0003f0f010 */
[----:B------:R-:W-:Y:S01]  /*7ef0*/  PLOP3.LUT P0, PT, PT, PT, UP0, 0x80, 0x8 ;  /* 0x000000000008781c */ /* 0x000fe20003f0f008 */
[----:B------:R-:W-:Y:S01]  /*7f00*/  @!UPT UIADD3 URZ, UPT, UPT, URZ, URZ, URZ ;  /* 0x000000fffffff290 */ /* 0x000fe2000fffe0ff */
[----:B------:R-:W-:Y:S11]  /*7f10*/  BRA.U !UP1, `(.L_x_112) ;  /* 0x0000000109447547 */ /* 0x000ff6000b800000 */
[----:B------:R-:W1:Y:S01]  /*7f20*/  LDCU.64 UR8, c[0x0][0x358] ;  /* 0x00006b00ff0877ac */ /* 0x000e620008000a00 */
[----:B------:R-:W-:Y:S01]  /*7f30*/  R2UR UR6, R94 ;  /* 0x000000005e0672ca */ /* 0x000fe200000e0000 */
[----:B------:R-:W-:Y:S01]  /*7f40*/  HFMA2 R91, -RZ, RZ, 0, 5.9604644775390625e-08 ;  /* 0x00000001ff5b7431 */ /* 0x000fe200000001ff */
[----:B------:R-:W-:Y:S01]  /*7f50*/  R2UR UR5, R93 ;  /* 0x000000005d0572ca */ /* 0x000fe200000e0000 */
[----:B------:R-:W-:Y:S10]  /*7f60*/  IMAD.MOV.U32 R0, RZ, RZ, 0x1 ;  /* 0x00000001ff007424 */ /* 0x000ff400078e00ff */
[----:B------:R-:W-:Y:S04]  /*7f70*/  UISETP.NE.U32.AND UP0, UPT, UR6, URZ, UPT ;  /* 0x000000ff0600728c */ /* 0x000fe8000bf05070 */
[----:B------:R-:W-:Y:S06]  /*7f80*/  UISETP.NE.AND.EX UP0, UPT, UR5, URZ, UPT, UP0 ;  /* 0x000000ff0500728c */ /* 0x000fec000bf05300 */
[----:B------:R-:W-:Y:S05]  /*7f90*/  PLOP3.LUT P1, PT, PT, PT, UP0, 0x80, 0x8 ;  /* 0x000000000008781c */ /* 0x000fea0003f2f008 */
[----:B------:R-:W2:Y:S01]  /*7fa0*/  @UP0 LDCU.64 UR6, c[0x0][0x988] ;  /* 0x00013100ff0607ac */ /* 0x000ea20008000a00 */
[----:B------:R-:W-:Y:S07]  /*7fb0*/  @UP0 UIMAD UR4, UR50, UR4, URZ ;  /* 0x00000004320402a4 */ /* 0x000fee000f8e02ff */
[----:B------:R-:W-:Y:S01]  /*7fc0*/  @!P1 PRMT R91, R0, 0x7610, R91 ;  /* 0x00007610005b9816 */ /* 0x000fe2000000005b */
[----:B--2---:R-:W-:Y:S06]  /*7fd0*/  @UP0 UIMAD.WIDE UR4, UR4, 0x4, UR6 ;  /* 0x00000004040408a5 */ /* 0x004fec000f8e0206 */
[----:B------:R-:W-:Y:S02]  /*7fe0*/  IMAD.U32 R4, RZ, RZ, UR4 ;  /* 0x00000004ff047e24 */ /* 0x000fe4000f8e00ff */
[----:B------:R-:W-:Y:S03]  /*7ff0*/  IMAD.U32 R5, RZ, RZ, UR5 ;  /* 0x00000005ff057e24 */ /* 0x000fe6000f8e00ff */
[----:B------:R-:W2:Y:S02]  /*8000*/  @!UP0 LDCU UR4, c[0x0][0x980] ;  /* 0x00013000ff0487ac */ /* 0x000ea40008000800 */
[----:B-1---5:R1:W5:Y:S02]  /*8010*/  @P1 LDG.E R41, desc[UR8][R4.64] ;  /* 0x0000000804291981 */ /* 0x022364000c1e1900 */
[----:B-12---:R-:W-:Y:S02]  /*8020*/  @!P1 MOV R41, UR4 ;  /* 0x0000000400299c02 */ /* 0x006fe40008000f00 */
.L_x_112:
[----:B------:R-:W-:Y:S05]  /*8030*/  @!P3 BRA `(.L_x_113) ;  /* 0x000000000024b947 */ /* 0x000fea0003800000 */
[----:B------:R-:W-:Y:S01]  /*8040*/  ISETP.NE.U32.AND P1, PT, R76, RZ, PT ;  /* 0x000000ff4c00720c */ /* 0x000fe20003f25070 */
[----:B------:R-:W1:Y:S03]  /*8050*/  LDCU.64 UR4, c[0x0][0x358] ;  /* 0x00006b00ff0477ac */ /* 0x000e660008000a00 */
[----:B------:R-:W-:Y:S11]  /*8060*/  ISETP.NE.AND.EX P1, PT, R77, RZ, PT, P1 ;  /* 0x000000ff4d00720c */ /* 0x000ff60003f25310 */
[----:B------:R-:W-:Y:S02]  /*8070*/  @!UPT UIADD3 URZ, UPT, UPT, URZ, URZ, URZ ;  /* 0x000000fffffff290 */ /* 0x000fe4000fffe0ff */
[----:B------:R-:W2:Y:S01]  /*8080*/  @P1 LDC.64 R4, c[0x0][0x9a8] ;  /* 0x00026a00ff041b82 */ /* 0x000ea20000000a00 */
[----:B------:R-:W-:Y:S04]  /*8090*/  @P1 IMAD R0, R78, UR50, RZ ;  /* 0x000000324e001c24 */ /* 0x000fe8000f8e02ff */
[----:B--2---:R-:W-:Y:S05]  /*80a0*/  @P1 IMAD.WIDE R4, R0, 0x4, R4 ;  /* 0x0000000400041825 */ /* 0x004fea00078e0204 */
[----:B-1---5:R1:W5:Y:S02]  /*80b0*/  @P1 LDG.E R38, desc[UR4][R4.64] ;  /* 0x0000000404261981 */ /* 0x022364000c1e1900 */
[----:B-1----:R-:W2:Y:S02]  /*80c0*/  @!P1 LDC R38, c[0x0][0x9a0] ;  /* 0x00026800ff269b82 */ /* 0x002ea40000000800 */
.L_x_113:
[----:B-----5:R-:W-:Y:S01]  /*80d0*/  FSETP.NEU.AND P1, PT, R41, RZ, PT ;  /* 0x000000ff2900720b */ /* 0x020fe20003f2d000 */
[----:B------:R-:W-:Y:S01]  /*80e0*/  ULOP3.LUT UR4, UR58, 0x1, URZ, 0x3c, !UPT ;  /* 0x000000013a047892 */ /* 0x000fe2000f8e3cff */
[----:B------:R-:W-:Y:S01]  /*80f0*/  SEL R3, RZ, 0xffffffff, P2 ;  /* 0xffffffffff037807 */ /* 0x000fe20001000000 */
[----:B------:R-:W-:Y:S01]  /*8100*/  IMAD.U32 R113, RZ, RZ, UR53 ;  /* 0x00000035ff717e24 */ /* 0x000fe2000f8e00ff */
[----:B------:R-:W-:Y:S01]  /*8110*/  @P4 LOP3.LUT P2, RZ, R91, 0xff, RZ, 0xc0, !PT ;  /* 0x000000ff5bff4812 */ /* 0x000fe2000784c0ff */
[----:B------:R-:W-:Y:S01]  /*8120*/  IMAD.SHL.U32 R105, R100, 0x10, RZ ;  /* 0x0000001064697824 */ /* 0x000fe200078e00ff */
[----:B------:R-:W-:Y:S01]  /*8130*/  @P4 SEL R6, RZ, 0xffffffff, P1 ;  /* 0xffffffffff064807 */ /* 0x000fe20000800000 */
[----:B------:R-:W-:Y:S01]  /*8140*/  IMAD.U32 R46, RZ, RZ, UR4 ;  /* 0x00000004ff2e7e24 */ /* 0x000fe2000f8e00ff */
[----:B------:R-:W-:Y:S01]  /*8150*/  LEA R103, R36, UR52, 0x3 ;  /* 0x0000003424677c11 */ /* 0x000fe2000f8e18ff */
[----:B------:R-:W-:Y:S01]  /*8160*/  IMAD.SHL.U32 R113, R113, 0x2000, RZ ;  /* 0x0000200071717824 */ /* 0x000fe200078e00ff */
[----:B------:R-:W-:Y:S01]  /*8170*/  @P0 SEL R6, R3, R6, !P2 ;  /* 0x0000000603060207 */ /* 0x000fe20005000000 */
[----:B------:R-:W-:Y:S01]  /*8180*/  IMAD.SHL.U32 R104, R99, 0x10, RZ ;  /* 0x0000001063687824 */ /* 0x000fe200078e00ff */
[----:B------:R-:W-:Y:S01]  /*8190*/  SHF.L.U32 R4, R89, 0x1f, RZ ;  /* 0x0000001f59047819 */ /* 0x000fe200000006ff */
[----:B------:R-:W-:Y:S01]  /*81a0*/  IMAD.IADD R107, R102, 0x1, R113 ;  /* 0x00000001666b7824 */ /* 0x000fe200078e0271 */
[----:B------:R-:W-:Y:S01]  /*81b0*/  @P4 LOP3.LUT R109, R6, 0x1, RZ, 0xc0, !PT ;  /* 0x00000001066d4812 */ /* 0x000fe200078ec0ff */
[----:B------:R-:W-:Y:S01]  /*81c0*/  IMAD.U32 R6, RZ, RZ, UR53 ;  /* 0x00000035ff067e24 */ /* 0x000fe2000f8e00ff */
[----:B------:R-:W-:Y:S01]  /*81d0*/  PLOP3.LUT P0, PT, PT, PT, UP1, 0x80, 0x8 ;  /* 0x000000000008781c */ /* 0x000fe20003f0f018 */
[----:B------:R-:W-:Y:S01]  /*81e0*/  IMAD.IADD R112, R107, 0x1, R105 ;  /* 0x000000016b707824 */ /* 0x000fe200078e0269 */
[----:B------:R-:W-:Y:S01]  /*81f0*/  ISETP.NE.U32.OR P5, PT, R109, 0x1, !P4 ;  /* 0x000000016d00780c */ /* 0x000fe200067a5470 */
[----:B------:R-:W-:Y:S01]  /*8200*/  BSSY B1, `(.L_x_114) ;  /* 0x0000032000017945 */ /* 0x000fe20003800000 */
[----:B------:R-:W-:Y:S01]  /*8210*/  LEA R0, R6, UR52, 0x3 ;  /* 0x0000003406007c11 */ /* 0x000fe2000f8e18ff */
[----:B------:R-:W-:Y:S01]  /*8220*/  IMAD.MOV.U32 R114, RZ, RZ, 0x1 ;  /* 0x00000001ff727424 */ /* 0x000fe200078e00ff */
[----:B------:R-:W-:Y:S01]  /*8230*/  LOP3.LUT P2, R108, R91, 0xff, RZ, 0xc0, !PT ;  /* 0x000000ff5b6c7812 */ /* 0x000fe2000784c0ff */
[----:B------:R-:W-:Y:S01]  /*8240*/  IMAD.IADD R39, R37, 0x1, R2 ;  /* 0x0000000125277824 */ /* 0x000fe200078e0202 */
[----:B------:R-:W-:Y:S01]  /*8250*/  SEL R116, RZ, 0xffffffff, P1 ;  /* 0xffffffffff747807 */ /* 0x000fe20000800000 */
[----:B------:R-:W-:Y:S01]  /*8260*/  IMAD.U32 R115, RZ, RZ, UR53 ;  /* 0x00000035ff737e24 */ /* 0x000fe2000f8e00ff */
[----:B------:R-:W-:Y:S02]  /*8270*/  CS2R R74, SRZ ;  /* 0x00000000004a7805 */ /* 0x000fe4000001ff00 */
[----:B------:R-:W-:Y:S02]  /*8280*/  CS2R R72, SRZ ;  /* 0x0000000000487805 */ /* 0x000fe4000001ff00 */
[----:B------:R-:W-:Y:S02]  /*8290*/  CS2R R66, SRZ ;  /* 0x0000000000427805 */ /* 0x000fe4000001ff00 */
[----:B------:R-:W-:Y:S02]  /*82a0*/  @P0 SEL R116, R3, R116, !P2 ;  /* 0x0000007403740207 */ /* 0x000fe40005000000 */
[----:B------:R-:W-:Y:S02]  /*82b0*/  CS2R R64, SRZ ;  /* 0x0000000000407805 */ /* 0x000fe4000001ff00 */
[----:B------:R-:W-:Y:S02]  /*82c0*/  @P5 SHF.L.U32 R5, R46, 0x1f, RZ ;  /* 0x0000001f2e055819 */ /* 0x000fe400000006ff */
[----:B------:R-:W-:Y:S02]  /*82d0*/  CS2R R58, SRZ ;  /* 0x00000000003a7805 */ /* 0x000fe4000001ff00 */
[----:B------:R-:W-:Y:S02]  /*82e0*/  CS2R R56, SRZ ;  /* 0x0000000000387805 */ /* 0x000fe4000001ff00 */
[----:B------:R-:W-:Y:S01]  /*82f0*/  CS2R R50, SRZ ;  /* 0x0000000000327805 */ /* 0x000fe2000001ff00 */
[----:B------:R-:W1:Y:S01]  /*8300*/  @P5 SYNCS.PHASECHK.TRANS64.TRYWAIT P4, [R0+URZ+0x140], R5 ;  /* 0x00014005000055a7 */ /* 0x000e6200080811ff */
[----:B------:R-:W-:Y:S01]  /*8310*/  CS2R R48, SRZ ;  /* 0x0000000000307805 */ /* 0x000fe2000001ff00 */
[----:B------:R-:W-:Y:S01]  /*8320*/  IMAD.IADD R106, R107, 0x1, R104 ;  /* 0x000000016b6a7824 */ /* 0x000fe200078e0268 */
[----:B------:R-:W-:Y:S01]  /*8330*/  LOP3.LUT R116, R116, 0x1, RZ, 0xc0, !PT ;  /* 0x0000000174747812 */ /* 0x000fe200078ec0ff */
[----:B------:R-:W-:Y:S01]  /*8340*/  IMAD.IADD R47, R101, 0x1, R112 ;  /* 0x00000001652f7824 */ /* 0x000fe200078e0270 */
[----:B------:R3:W4:Y:S01]  /*8350*/  SYNCS.PHASECHK.TRANS64.TRYWAIT P3, [R103+URZ+0x190], R4 ;  /* 0x00019004670075a7 */ /* 0x00072200080611ff */
[----:B-1----:R-:W-:Y:S01]  /*8360*/  @P5 SEL R114, RZ, 0x1, !P4 ;  /* 0x00000001ff725807 */ /* 0x002fe20006000000 */
[----:B---3--:R-:W-:Y:S06]  /*8370*/  @!P5 BRA `(.L_x_115) ;  /* 0x000000000068d947 */ /* 0x008fec0003800000 */
[----:B------:R-:W-:Y:S01]  /*8380*/  ISETP.NE.AND P1, PT, R114, RZ, PT ;  /* 0x000000ff7200720c */ /* 0x000fe20003f25270 */
[----:B------:R-:W-:Y:S01]  /*8390*/  BSSY B0, `(.L_x_116) ;  /* 0x000000e000007945 */ /* 0x000fe20003800000 */
[----:B------:R-:W-:Y:S02]  /*83a0*/  ISETP.NE.U32.AND P0, PT, R116, 0x1, PT ;  /* 0x000000017400780c */ /* 0x000fe40003f05070 */
[----:B------:R-:W-:Y:S02]  /*83b0*/  CS2R R50, SRZ ;  /* 0x0000000000327805 */ /* 0x000fe4000001ff00 */
[----:B------:R-:W-:Y:S02]  /*83c0*/  CS2R R48, SRZ ;  /* 0x0000000000307805 */ /* 0x000fe4000001ff00 */
[----:B------:R-:W-:Y:S02]  /*83d0*/  CS2R R58, SRZ ;  /* 0x00000000003a7805 */ /* 0x000fe4000001ff00 */
[----:B------:R-:W-:Y:S02]  /*83e0*/  CS2R R56, SRZ ;  /* 0x0000000000387805 */ /* 0x000fe4000001ff00 */
[----:B------:R-:W-:Y:S02]  /*83f0*/  CS2R R66, SRZ ;  /* 0x0000000000427805 */ /* 0x000fe4000001ff00 */
[----:B------:R-:W-:Y:S02]  /*8400*/  CS2R R64, SRZ ;  /* 0x0000000000407805 */ /* 0x000fe4000001ff00 */
[----:B------:R-:W-:Y:S02]  /*8410*/  CS2R R74, SRZ ;  /* 0x00000000004a7805 */ /* 0x000fe4000001ff00 */
[----:B------:R-:W-:Y:S01]  /*8420*/  CS2R R72, SRZ ;  /* 0x0000000000487805 */ /* 0x000fe2000001ff00 */
[----:B------:R-:W-:Y:S06]  /*8430*/  @P1 BRA `(.L_x_117) ;  /* 0x00000000000c1947 */ /* 0x000fec0003800000 */
[----:B------:R-:W-:Y:S04]  /*8440*/  SHF.L.U32 R3, R46, 0x1f, RZ ;  /* 0x0000001f2e037819 */ /* 0x000fe800000006ff */
[----:B------:R-:W1:Y:S02]  /*8450*/  SYNCS.PHASECHK.TRANS64.TRYWAIT P1, [R0+URZ+0x140], R3 ;  /* 0x00014003000075a7 */ /* 0x000e6400080211ff */
[----:B-1----:R-:W-:Y:S05]  /*8460*/  @!P1 BRA `(.L_x_118) ;  /* 0x0000002800c09947 */ /* 0x002fea0003800000 */
.L_x_117:
[----:B------:R-:W-:Y:S05]  /*8470*/  BSYNC B0 ;  /* 0x0000000000007941 */ /* 0x000fea0003800000 */
.L_x_116:
[----:B------:R3:W1:Y:S01]  /*8480*/  @P0 LDS.128 R48, [R107] ;  /* 0x000000006b300984 */ /* 0x0006620000000c00 */
[----:B------:R-:W-:Y:S03]  /*8490*/  UIADD3 UR4, UPT, UPT, UR53, 0x1, URZ ;  /* 0x0000000135047890 */ /* 0x000fe6000fffe0ff */
[----:B------:R3:W1:Y:S01]  /*84a0*/  @P0 LDS.128 R56, [R112+0x10] ;  /* 0x0000100070380984 */ /* 0x0006620000000c00 */
[----:B------:R-:W-:Y:S03]  /*84b0*/  UISETP.NE.AND UP0, UPT, UR4, 0x3, UPT ;  /* 0x000000030400788c */ /* 0x000fe6000bf05270 */
[----:B------:R3:W1:Y:S01]  /*84c0*/  @P0 LDS.128 R64, [R106+0x20] ;  /* 0x000020006a400984 */ /* 0x0006620000000c00 */
[----:B------:R-:W-:Y:S02]  /*84d0*/  USEL UR5, URZ, 0x1, UP0 ;  /* 0x00000001ff057887 */ /* 0x000fe40008000000 */
[----:B------:R-:W-:Y:S01]  /*84e0*/  USEL UR4, UR4, URZ, UP0 ;  /* 0x000000ff04047287 */ /* 0x000fe20008000000 */
[----:B------:R3:W1:Y:S03]  /*84f0*/  @P0 LDS.128 R72, [R47+0x10] ;  /* 0x000010002f480984 */ /* 0x0006660000000c00 */
[----:B------:R-:W-:Y:S02]  /*8500*/  LOP3.LUT R46, R46, UR5, RZ, 0x3c, !PT ;  /* 0x000000052e2e7c12 */ /* 0x000fe4000f8e3cff */
[----:B------:R-:W-:Y:S02]  /*8510*/  MOV R115, UR4 ;  /* 0x0000000400737c02 */ /* 0x000fe40008000f00 */
.L_x_115:
[----:B------:R-:W-:Y:S05]  /*8520*/  BSYNC B1 ;  /* 0x0000000000017941 */ /* 0x000fea0003800000 */
.L_x_114:
[----:B-1----:R-:W-:Y:S04]  /*8530*/  SHF.R.U32.HI R3, RZ, 0x15, R39 ;  /* 0x00000015ff037819 */ /* 0x002fe80000011627 */
[----:B------:R-:W-:Y:S01]  /*8540*/  LOP3.LUT P0, RZ, R3, 0x3, R92, 0x48, !PT ;  /* 0x0000000303ff7812 */ /* 0x000fe2000780485c */
[----:B------:R-:W-:Y:S01]  /*8550*/  @!UPT UIADD3 URZ, UPT, UPT, URZ, URZ, URZ ;  /* 0x000000fffffff290 */ /* 0x000fe2000fffe0ff */
[----:B----4-:R-:W-:Y:S11]  /*8560*/  @P3 BRA `(.L_x_119) ;  /* 0x0000000000083947 */ /* 0x010ff60003800000 */
[----:B------:R-:W1:Y:S02]  /*8570*/  SYNCS.PHASECHK.TRANS64.TRYWAIT P1, [R103+URZ+0x190], R4 ;  /* 0x00019004670075a7 */ /* 0x000e6400080211ff */
[----:B-1----:R-:W-:Y:S05]  /*8580*/  @!P1 BRA `(.L_x_120) ;  /* 0x00000028008c9947 */ /* 0x002fea0003800000 */
.L_x_119:
[----:B------:R-:W-:Y:S05]  /*8590*/  @!P0 BRA `(.L_x_121) ;  /* 0x0000000000408947 */ /* 0x000fea0003800000 */
[----:B------:R-:W4:Y:S01]  /*85a0*/  LDCU.64 UR8, c[0x4][0x70] ;  /* 0x01000e00ff0877ac */ /* 0x000f220008000a00 */
[----:B------:R-:W-:Y:S01]  /*85b0*/  MOV R3, 0x0 ;  /* 0x0000000000037802 */ /* 0x000fe20000000f00 */
[----:B------:R-:W-:Y:S02]  /*85c0*/  HFMA2 R12, -RZ, RZ, 0, 5.9604644775390625e-08 ;  /* 0x00000001ff0c7431 */ /* 0x000fe400000001ff */
[----:B------:R-:W-:Y:S02]  /*85d0*/  IMAD.MOV.U32 R8, RZ, RZ, 0x192 ;  /* 0x00000192ff087424 */ /* 0x000fe400078e00ff */
[----:B------:R-:W-:Y:S01]  /*85e0*/  IMAD.MOV.U32 R13, RZ, RZ, RZ ;  /* 0x000000ffff0d7224 */ /* 0x000fe200078e00ff */
[----:B------:R-:W5:Y:S01]  /*85f0*/  LDCU.64 UR6, c[0x4][0x78] ;  /* 0x01000f00ff0677ac */ /* 0x000f620008000a00 */
[----:B------:R-:W2:Y:S01]  /*8600*/  LDC.64 R2, c[0x4][R3] ;  /* 0x0100000003027b82 */ /* 0x000ea20000000a00 */
[----:B------:R-:W3:Y:S01]  /*8610*/  LDCU.64 UR4, c[0x4][0x10] ;  /* 0x01000200ff0477ac */ /* 0x000ee20008000a00 */
[----:B----4-:R-:W-:Y:S01]  /*8620*/  MOV R5, UR9 ;  /* 0x0000000900057c02 */ /* 0x010fe20008000f00 */
[----:B-1----:R-:W-:Y:S01]  /*8630*/  IMAD.U32 R4, RZ, RZ, UR8 ;  /* 0x00000008ff047e24 */ /* 0x002fe2000f8e00ff */
[----:B-----5:R-:W-:Y:S01]  /*8640*/  MOV R7, UR7 ;  /* 0x0000000700077c02 */ /* 0x020fe20008000f00 */
[----:B------:R-:W-:Y:S01]  /*8650*/  IMAD.U32 R6, RZ, RZ, UR6 ;  /* 0x00000006ff067e24 */ /* 0x000fe2000f8e00ff */
[----:B---3--:R-:W-:Y:S01]  /*8660*/  MOV R11, UR5 ;  /* 0x00000005000b7c02 */ /* 0x008fe20008000f00 */
[----:B------:R-:W-:Y:S02]  /*8670*/  IMAD.U32 R10, RZ, RZ, UR4 ;  /* 0x00000004ff0a7e24 */ /* 0x000fe4000f8e00ff */
[----:B------:R-:W-:Y:S07]  /*8680*/  LEPC R20, `(.L_x_121) ;  /* 0x000000001014794e */ /* 0x000fee0000000000 */
[----:B--2---:R-:W-:Y:S05]  /*8690*/  CALL.ABS.NOINC R2 ;  /* 0x0000000002007343 */ /* 0x004fea0003c00000 */
.L_x_121:
[C---:B------:R-:W-:Y:S01]  /*86a0*/  SHF.L.U32 R40, R48.reuse, 0x10, RZ ;  /* 0x0000001030287819 */ /* 0x040fe200000006ff */
[----:B------:R-:W-:Y:S05]  /*86b0*/  WARPSYNC.ALL ;  /* 0x0000000000007948 */ /* 0x000fea0003800000 */
[----:B------:R-:W-:Y:S01]  /*86c0*/  R2UR UR4, R39 ;  /* 0x00000000270472ca */ /* 0x000fe200000e0000 */
[----:B------:R-:W-:Y:S01]  /*86d0*/  BSSY.RECONVERGENT B0, `(.L_x_122) ;  /* 0x0000087000007945 */ /* 0x000fe20003800200 */
[----:B------:R-:W-:Y:S02]  /*86e0*/  LOP3.LUT R43, R48, 0xffff0000, RZ, 0xc0, !PT ;  /* 0xffff0000302b7812 */ /* 0x000fe400078ec0ff */
[----:B------:R-:W-:Y:S02]  /*86f0*/  LOP3.LUT R42, R49, 0xffff0000, RZ, 0xc0, !PT ;  /* 0xffff0000312a7812 */ /* 0x000fe400078ec0ff */
[----:B------:R-:W-:Y:S02]  /*8700*/  SHF.L.U32 R45, R51, 0x10, RZ ;  /* 0x00000010332d7819 */ /* 0x000fe400000006ff */
[----:B------:R-:W-:Y:S02]  /*8710*/  LOP3.LUT R44, R75, 0xffff0000, RZ, 0xc0, !PT ;  /* 0xffff00004b2c7812 */ /* 0x000fe400078ec0ff */
[----:B------:R-:W-:Y:S03]  /*8720*/  ISETP.NE.AND P1, PT, R90, RZ, PT ;  /* 0x000000ff5a00720c */ /* 0x000fe60003f25270 */
[----:B-1----:R-:W2:Y:S02]  /*8730*/  LDTM.x32 R4, tmem[UR4] ;  /* 0x00000004000479ee */ /* 0x002ea400082c0000 */
[C---:B--2---:R-:W-:Y:S01]  /*8740*/  FMUL R0, R38.reuse, R4 ;  /* 0x0000000426007220 */ /* 0x044fe20000400000 */
[C---:B------:R-:W-:Y:S01]  /*8750*/  FMUL R2, R38.reuse, R5 ;  /* 0x0000000526027220 */ /* 0x040fe20000400000 */
[C---:B------:R-:W-:Y:S01]  /*8760*/  FMUL R3, R38.reuse, R6 ;  /* 0x0000000626037220 */ /* 0x040fe20000400000 */
[----:B------:R-:W-:Y:S01]  /*8770*/  FMUL R7, R38, R7 ;  /* 0x0000000726077220 */ /* 0x000fe20000400000 */
[----:B------:R-:W-:Y:S01]  /*8780*/  FFMA R0, R41, R40, R0 ;  /* 0x0000002829007223 */ /* 0x000fe20000000000 */
[----:B------:R-:W-:Y:S01]  /*8790*/  SHF.L.U32 R40, R49, 0x10, RZ ;  /* 0x0000001031287819 */ /* 0x000fe200000006ff */
[C---:B------:R-:W-:Y:S01]  /*87a0*/  FFMA R2, R41.reuse, R43, R2 ;  /* 0x0000002b29027223 */ /* 0x040fe20000000002 */
[----:B------:R-:W-:Y:S01]  /*87b0*/  SHF.L.U32 R43, R50, 0x10, RZ ;  /* 0x00000010322b7819 */ /* 0x000fe200000006ff */
[C---:B------:R-:W-:Y:S01]  /*87c0*/  FMUL R4, R38.reuse, R8 ;  /* 0x0000000826047220 */ /* 0x040fe20000400000 */
[----:B------:R-:W-:Y:S01]  /*87d0*/  FMUL R5, R38, R9 ;  /* 0x0000000926057220 */ /* 0x000fe20000400000 */
[C---:B------:R-:W-:Y:S01]  /*87e0*/  FFMA R3, R41.reuse, R40, R3 ;  /* 0x0000002829037223 */ /* 0x040fe20000000003 */
[----:B------:R-:W-:Y:S01]  /*87f0*/  LOP3.LUT R40, R50, 0xffff0000, RZ, 0xc0, !PT ;  /* 0xffff000032287812 */ /* 0x000fe200078ec0ff */
[----:B------:R-:W-:Y:S01]  /*8800*/  FFMA R7, R41, R42, R7 ;  /* 0x0000002a29077223 */ /* 0x000fe20000000007 */
[----:B------:R-:W-:Y:S01]  /*8810*/  LOP3.LUT R42, R51, 0xffff0000, RZ, 0xc0, !PT ;  /* 0xffff0000332a7812 */ /* 0x000fe200078ec0ff */
[----:B------:R-:W-:Y:S01]  /*8820*/  FMUL R6, R38, R10 ;  /* 0x0000000a26067220 */ /* 0x000fe20000400000 */
[----:B------:R-:W-:Y:S01]  /*8830*/  F2FP.BF16.F32.PACK_AB R52, R2, R0 ;  /* 0x000000000234723e */ /* 0x000fe200000010ff */
[----:B------:R-:W-:Y:S01]  /*8840*/  FMUL R11, R38, R11 ;  /* 0x0000000b260b7220 */ /* 0x000fe20000400000 */
[----:B------:R-:W-:Y:S01]  /*8850*/  F2FP.BF16.F32.PACK_AB R53, R7, R3 ;  /* 0x000000030735723e */ /* 0x000fe200000010ff */
[----:B------:R-:W-:Y:S01]  /*8860*/  FFMA R4, R41, R43, R4 ;  /* 0x0000002b29047223 */ /* 0x000fe20000000004 */
[----:B------:R-:W-:Y:S01]  /*8870*/  SHF.L.U32 R43, R57, 0x10, RZ ;  /* 0x00000010392b7819 */ /* 0x000fe200000006ff */
[C---:B------:R-:W-:Y:S01]  /*8880*/  FFMA R5, R41.reuse, R40, R5 ;  /* 0x0000002829057223 */ /* 0x040fe20000000005 */
[C---:B------:R-:W-:Y:S01]  /*8890*/  SHF.L.U32 R40, R56.reuse, 0x10, RZ ;  /* 0x0000001038287819 */ /* 0x040fe200000006ff */
[----:B------:R-:W-:Y:S01]  /*88a0*/  FFMA R6, R41, R45, R6 ;  /* 0x0000002d29067223 */ /* 0x000fe20000000006 */
[----:B------:R-:W-:Y:S01]  /*88b0*/  SHF.L.U32 R45, R59, 0x10, RZ ;  /* 0x000000103b2d7819 */ /* 0x000fe200000006ff */
[----:B------:R-:W-:Y:S01]  /*88c0*/  FFMA R11, R41, R42, R11 ;  /* 0x0000002a290b7223 */ /* 0x000fe2000000000b */
[----:B------:R-:W-:Y:S01]  /*88d0*/  LOP3.LUT R42, R56, 0xffff0000, RZ, 0xc0, !PT ;  /* 0xffff0000382a7812 */ /* 0x000fe200078ec0ff */
[C---:B------:R-:W-:Y:S01]  /*88e0*/  FMUL R8, R38.reuse, R12 ;  /* 0x0000000c26087220 */ /* 0x040fe20000400000 */
[----:B------:R-:W-:Y:S01]  /*88f0*/  F2FP.BF16.F32.PACK_AB R54, R5, R4 ;  /* 0x000000040536723e */ /* 0x000fe200000010ff */
[C---:B------:R-:W-:Y:S01]  /*8900*/  FMUL R9, R38.reuse, R13 ;  /* 0x0000000d26097220 */ /* 0x040fe20000400000 */
[----:B------:R-:W-:Y:S01]  /*8910*/  F2FP.BF16.F32.PACK_AB R55, R11, R6 ;  /* 0x000000060b37723e */ /* 0x000fe200000010ff */
[----:B------:R-:W-:Y:S01]  /*8920*/  FMUL R10, R38, R14 ;  /* 0x0000000e260a7220 */ /* 0x000fe20000400000 */
[----:B------:R-:W-:Y:S01]  /*8930*/  FFMA R8, R41, R40, R8 ;  /* 0x0000002829087223 */ /* 0x000fe20000000008 */
[----:B------:R-:W-:Y:S01]  /*8940*/  LOP3.LUT R40, R57, 0xffff0000, RZ, 0xc0, !PT ;  /* 0xffff000039287812 */ /* 0x000fe200078ec0ff */
[C---:B------:R-:W-:Y:S01]  /*8950*/  FFMA R9, R41.reuse, R42, R9 ;  /* 0x0000002a29097223 */ /* 0x040fe20000000009 */
[----:B------:R-:W-:Y:S01]  /*8960*/  LOP3.LUT R42, R58, 0xffff0000, RZ, 0xc0, !PT ;  /* 0xffff00003a2a7812 */ /* 0x000fe200078ec0ff */
[----:B------:R-:W-:Y:S01]  /*8970*/  FMUL R15, R38, R15 ;  /* 0x0000000f260f7220 */ /* 0x000fe20000400000 */
[----:B------:R-:W-:Y:S01]  /*8980*/  FFMA R10, R41, R43, R10 ;  /* 0x0000002b290a7223 */ /* 0x000fe2000000000a */
[----:B------:R-:W-:Y:S01]  /*8990*/  SHF.L.U32 R43, R58, 0x10, RZ ;  /* 0x000000103a2b7819 */ /* 0x000fe200000006ff */
[C---:B------:R-:W-:Y:S01]  /*89a0*/  FMUL R12, R38.reuse, R16 ;  /* 0x00000010260c7220 */ /* 0x040fe20000400000 */
[----:B------:R-:W-:Y:S01]  /*89b0*/  F2FP.BF16.F32.PACK_AB R60, R9, R8 ;  /* 0x00000008093c723e */ /* 0x000fe200000010ff */
[----:B------:R-:W-:Y:S01]  /*89c0*/  FFMA R15, R41, R40, R15 ;  /* 0x00000028290f7223 */ /* 0x000fe2000000000f */
[----:B------:R-:W-:Y:S01]  /*89d0*/  LOP3.LUT R40, R59, 0xffff0000, RZ, 0xc0, !PT ;  /* 0xffff00003b287812 */ /* 0x000fe200078ec0ff */
[C---:B------:R-:W-:Y:S01]  /*89e0*/  FMUL R13, R38.reuse, R17 ;  /* 0x00000011260d7220 */ /* 0x040fe20000400000 */
[C---:B------:R-:W-:Y:S01]  /*89f0*/  FMUL R14, R38.reuse, R18 ;  /* 0x00000012260e7220 */ /* 0x040fe20000400000 */
[----:B------:R-:W-:Y:S01]  /*8a00*/  FMUL R19, R38, R19 ;  /* 0x0000001326137220 */ /* 0x000fe20000400000 */
[----:B------:R-:W-:Y:S01]  /*8a10*/  F2FP.BF16.F32.PACK_AB R61, R15, R10 ;  /* 0x0000000a0f3d723e */ /* 0x000fe200000010ff */
[C---:B------:R-:W-:Y:S01]  /*8a20*/  FFMA R12, R41.reuse, R43, R12 ;  /* 0x0000002b290c7223 */ /* 0x040fe2000000000c */
[C---:B------:R-:W-:Y:S01]  /*8a30*/  SHF.L.U32 R43, R64.reuse, 0x10, RZ ;  /* 0x00000010402b7819 */ /* 0x040fe200000006ff */
[----:B------:R-:W-:Y:S01]  /*8a40*/  FFMA R13, R41, R42, R13 ;  /* 0x0000002a290d7223 */ /* 0x000fe2000000000d */
[----:B------:R-:W-:Y:S01]  /*8a50*/  LOP3.LUT R42, R65, 0xffff0000, RZ, 0xc0, !PT ;  /* 0xffff0000412a7812 */ /* 0x000fe200078ec0ff */
[----:B------:R-:W-:Y:S01]  /*8a60*/  FFMA R14, R41, R45, R14 ;  /* 0x0000002d290e7223 */ /* 0x000fe2000000000e */
[----:B------:R-:W-:Y:S01]  /*8a70*/  SHF.L.U32 R45, R65, 0x10, RZ ;  /* 0x00000010412d7819 */ /* 0x000fe200000006ff */
[----:B------:R1:W-:Y:S01]  /*8a80*/  STS.128 [R107], R52 ;  /* 0x000000346b007388 */ /* 0x0003e20000000c00 */
[----:B------:R-:W-:Y:S01]  /*8a90*/  F2FP.BF16.F32.PACK_AB R62, R13, R12 ;  /* 0x0000000c0d3e723e */ /* 0x000fe200000010ff */
[----:B------:R-:W-:Y:S01]  /*8aa0*/  FFMA R19, R41, R40, R19 ;  /* 0x0000002829137223 */ /* 0x000fe20000000013 */
[----:B------:R-:W-:Y:S01]  /*8ab0*/  LOP3.LUT R40, R64, 0xffff0000, RZ, 0xc0, !PT ;  /* 0xffff000040287812 */ /* 0x000fe200078ec0ff */
[C---:B------:R-:W-:Y:S01]  /*8ac0*/  FMUL R16, R38.reuse, R20 ;  /* 0x0000001426107220 */ /* 0x040fe20000400000 */
[C---:B------:R-:W-:Y:S01]  /*8ad0*/  FMUL R17, R38.reuse, R21 ;  /* 0x0000001526117220 */ /* 0x040fe20000400000 */
[C---:B------:R-:W-:Y:S01]  /*8ae0*/  FMUL R18, R38.reuse, R22 ;  /* 0x0000001626127220 */ /* 0x040fe20000400000 */
[----:B------:R-:W-:Y:S01]  /*8af0*/  F2FP.BF16.F32.PACK_AB R63, R19, R14 ;  /* 0x0000000e133f723e */ /* 0x000fe200000010ff */
[----:B------:R-:W-:Y:S01]  /*8b00*/  FMUL R23, R38, R23 ;  /* 0x0000001726177220 */ /* 0x000fe20000400000 */
[----:B------:R-:W-:Y:S01]  /*8b10*/  FFMA R16, R41, R43, R16 ;  /* 0x0000002b29107223 */ /* 0x000fe20000000010 */
[----:B------:R-:W-:Y:S01]  /*8b20*/  SHF.L.U32 R43, R67, 0x10, RZ ;  /* 0x00000010432b7819 */ /* 0x000fe200000006ff */
[C---:B------:R-:W-:Y:S01]  /*8b30*/  FFMA R17, R41.reuse, R40, R17 ;  /* 0x0000002829117223 */ /* 0x040fe20000000011 */
[----:B------:R1:W-:Y:S01]  /*8b40*/  STS.128 [R112+0x10], R60 ;  /* 0x0000103c70007388 */ /* 0x0003e20000000c00 */
        /* <DEDUP_REMOVED lines=8> */
[C---:B------:R-:W-:Y:S01]  /*8bd0*/  FMUL R22, R38.reuse, R26 ;  /* 0x0000001a26167220 */ /* 0x040fe20000400000 */
[----:B------:R-:W-:Y:S01]  /*8be0*/  FFMA R20, R41, R40, R20 ;  /* 0x0000002829147223 */ /* 0x000fe20000000014 */
[----:B------:R-:W-:Y:S01]  /*8bf0*/  LOP3.LUT R40, R67, 0xffff0000, RZ, 0xc0, !PT ;  /* 0xffff000043287812 */ /* 0x000fe200078ec0ff */
[C---:B------:R-:W-:Y:S01]  /*8c00*/  FFMA R21, R41.reuse, R42, R21 ;  /* 0x0000002a29157223 */ /* 0x040fe20000000015 */
[C---:B------:R-:W-:Y:S01]  /*8c10*/  FFMA R22, R41.reuse, R43, R22 ;  /* 0x0000002b29167223 */ /* 0x040fe20000000016 */
[----:B------:R-:W-:Y:S01]  /*8c20*/  FMUL R27, R38, R27 ;  /* 0x0000001b261b7220 */ /* 0x000fe20000400000 */
[----:B------:R-:W-:Y:S01]  /*8c30*/  SHF.L.U32 R43, R72, 0x10, RZ ;  /* 0x00000010482b7819 */ /* 0x000fe200000006ff */
[----:B------:R-:W-:Y:S01]  /*8c40*/  FMUL R24, R38, R28 ;  /* 0x0000001c26187220 */ /* 0x000fe20000400000 */
[----:B------:R-:W-:Y:S01]  /*8c50*/  LOP3.LUT R42, R72, 0xffff0000, RZ, 0xc0, !PT ;  /* 0xffff0000482a7812 */ /* 0x000fe200078ec0ff */
[C---:B------:R-:W-:Y:S01]  /*8c60*/  FMUL R25, R38.reuse, R29 ;  /* 0x0000001d26197220 */ /* 0x040fe20000400000 */
[C---:B------:R-:W-:Y:S01]  /*8c70*/  FMUL R26, R38.reuse, R30 ;  /* 0x0000001e261a7220 */ /* 0x040fe20000400000 */
[C---:B------:R-:W-:Y:S01]  /*8c80*/  FFMA R27, R41.reuse, R40, R27 ;  /* 0x00000028291b7223 */ /* 0x040fe2000000001b */
[----:B------:R-:W-:Y:S01]  /*8c90*/  FFMA R24, R41, R43, R24 ;  /* 0x0000002b29187223 */ /* 0x000fe20000000018 */
[----:B------:R-:W-:Y:S01]  /*8ca0*/  LOP3.LUT R40, R73, 0xffff0000, RZ, 0xc0, !PT ;  /* 0xffff000049287812 */ /* 0x000fe200078ec0ff */
[C---:B------:R-:W-:Y:S01]  /*8cb0*/  FFMA R25, R41.reuse, R42, R25 ;  /* 0x0000002a29197223 */ /* 0x040fe20000000019 */
[----:B------:R-:W-:Y:S01]  /*8cc0*/  FMUL R31, R38, R31 ;  /* 0x0000001f261f7220 */ /* 0x000fe20000400000 */
[----:B------:R-:W-:Y:S01]  /*8cd0*/  SHF.L.U32 R43, R74, 0x10, RZ ;  /* 0x000000104a2b7819 */ /* 0x000fe200000006ff */
[----:B------:R-:W-:Y:S01]  /*8ce0*/  FFMA R26, R41, R45, R26 ;  /* 0x0000002d291a7223 */ /* 0x000fe2000000001a */
[----:B------:R-:W-:Y:S01]  /*8cf0*/  FMUL R28, R38, R32 ;  /* 0x00000020261c7220 */ /* 0x000fe20000400000 */
[----:B------:R-:W-:Y:S01]  /*8d00*/  LOP3.LUT R42, R74, 0xffff0000, RZ, 0xc0, !PT ;  /* 0xffff00004a2a7812 */ /* 0x000fe200078ec0ff */
[C---:B------:R-:W-:Y:S01]  /*8d10*/  FMUL R29, R38.reuse, R33 ;  /* 0x00000021261d7220 */ /* 0x040fe20000400000 */
[----:B------:R-:W-:Y:S01]  /*8d20*/  SHF.L.U32 R45, R75, 0x10, RZ ;  /* 0x000000104b2d7819 */ /* 0x000fe200000006ff */
[C---:B------:R-:W-:Y:S01]  /*8d30*/  FMUL R30, R38.reuse, R34 ;  /* 0x00000022261e7220 */ /* 0x040fe20000400000 */
[----:B------:R-:W-:Y:S01]  /*8d40*/  FFMA R31, R41, R40, R31 ;  /* 0x00000028291f7223 */ /* 0x000fe2000000001f */
[----:B------:R-:W-:Y:S01]  /*8d50*/  FMUL R35, R38, R35 ;  /* 0x0000002326237220 */ /* 0x000fe20000400000 */
[----:B------:R-:W-:Y:S01]  /*8d60*/  F2FP.BF16.F32.PACK_AB R69, R23, R18 ;  /* 0x000000121745723e */ /* 0x000fe200000010ff */
[----:B------:R-:W-:Y:S01]  /*8d70*/  FFMA R28, R41, R43, R28 ;  /* 0x0000002b291c7223 */ /* 0x000fe2000000001c */
[----:B------:R-:W-:Y:S01]  /*8d80*/  F2FP.BF16.F32.PACK_AB R70, R21, R20 ;  /* 0x000000141546723e */ /* 0x000fe200000010ff */
[----:B------:R-:W-:Y:S01]  /*8d90*/  FFMA R29, R41, R42, R29 ;  /* 0x0000002a291d7223 */ /* 0x000fe2000000001d */
[----:B------:R-:W-:Y:S01]  /*8da0*/  F2FP.BF16.F32.PACK_AB R71, R27, R22 ;  /* 0x000000161b47723e */ /* 0x000fe200000010ff */
[C---:B------:R-:W-:Y:S01]  /*8db0*/  FFMA R30, R41.reuse, R45, R30 ;  /* 0x0000002d291e7223 */ /* 0x040fe2000000001e */
[----:B------:R-:W-:Y:S01]  /*8dc0*/  FFMA R35, R41, R44, R35 ;  /* 0x0000002c29237223 */ /* 0x000fe20000000023 */
[----:B------:R-:W-:Y:S02]  /*8dd0*/  F2FP.BF16.F32.PACK_AB R84, R25, R24 ;  /* 0x000000181954723e */ /* 0x000fe400000010ff */
[----:B------:R1:W-:Y:S01]  /*8de0*/  STS.128 [R106+0x20], R68 ;  /* 0x000020446a007388 */ /* 0x0003e20000000c00 */
[----:B------:R-:W-:Y:S02]  /*8df0*/  F2FP.BF16.F32.PACK_AB R85, R31, R26 ;  /* 0x0000001a1f55723e */ /* 0x000fe400000010ff */
[----:B------:R-:W-:Y:S02]  /*8e00*/  F2FP.BF16.F32.PACK_AB R86, R29, R28 ;  /* 0x0000001c1d56723e */ /* 0x000fe400000010ff */
[----:B------:R-:W-:Y:S05]  /*8e10*/  F2FP.BF16.F32.PACK_AB R87, R35, R30 ;  /* 0x0000001e2357723e */ /* 0x000fea00000010ff */
[----:B------:R1:W-:Y:S01]  /*8e20*/  STS.128 [R47+0x10], R84 ;  /* 0x000010542f007388 */ /* 0x0003e20000000c00 */
[----:B------:R-:W-:Y:S01]  /*8e30*/  @!PT LDS RZ, [RZ] ;  /* 0x00000000fffff984 */ /* 0x000fe20000000800 */
[----:B------:R-:W-:Y:S01]  /*8e40*/  @!PT LDS RZ, [RZ] ;  /* 0x00000000fffff984 */ /* 0x000fe20000000800 */
[----:B------:R-:W-:Y:S01]  /*8e50*/  @!PT LDS RZ, [RZ] ;  /* 0x00000000fffff984 */ /* 0x000fe20000000800 */
[----:B------:R-:W-:Y:S01]  /*8e60*/  @!PT LDS RZ, [RZ] ;  /* 0x00000000fffff984 */ /* 0x000fe20000000800 */
[----:B------:R2:W-:Y:S07]  /*8e70*/  MEMBAR.ALL.CTA ;  /* 0x0000000000007992 */ /* 0x0005ee0000008000 */
[----:B--2---:R-:W2:Y:S02]  /*8e80*/  FENCE.VIEW.ASYNC.S ;  /* 0x00000000000073c6 */ /* 0x004ea40000000000 */
[----:B--2---:R-:W-:Y:S06]  /*8e90*/  BAR.SYNC.DEFER_BLOCKING 0x1, 0x80 ;  /* 0x0042000000007b1d */ /* 0x004fec0000010000 */
[----:B------:R-:W-:Y:S05]  /*8ea0*/  @P1 BRA `(.L_x_123) ;  /* 0x0000000000241947 */ /* 0x000fea0003800000 */
[----:B------:R-:W2:Y:S01]  /*8eb0*/  LDCU.64 UR6, c[0x0][0x348] ;  /* 0x00006900ff0677ac */ /* 0x000ea20008000a00 */
[----:B------:R-:W-:Y:S01]  /*8ec0*/  R2UR UR5, R113 ;  /* 0x00000000710572ca */ /* 0x000fe200000e0000 */
[----:B------:R-:W-:Y:S11]  /*8ed0*/  UMOV UR41, UR54 ;  /* 0x0000003600297c82 */ /* 0x000ff60008000000 */
[----:B------:R-:W-:Y:S01]  /*8ee0*/  @!UPT UIADD3 URZ, UPT, UPT, URZ, URZ, URZ ;  /* 0x000000fffffff290 */ /* 0x000fe2000fffe0ff */
[----:B------:R-:W-:Y:S02]  /*8ef0*/  UIADD3 UR40, UPT, UPT, UR52, 0x200, UR5 ;  /* 0x0000020034287890 */ /* 0x000fe4000fffe005 */
[----:B--2---:R-:W-:Y:S04]  /*8f00*/  UIADD3 UR4, UP0, UPT, UR6, 0x780, URZ ;  /* 0x0000078006047890 */ /* 0x004fe8000ff1e0ff */
[----:B------:R-:W-:Y:S09]  /*8f10*/  UIADD3.X UR5, UPT, UPT, URZ, UR7, URZ, UP0, !UPT ;  /* 0x00000007ff057290 */ /* 0x000ff200087fe4ff */
[----:B------:R2:W-:Y:S02]  /*8f20*/  UTMASTG.5D [UR40], [UR4] ;  /* 0x00000028040073b5 */ /* 0x0005e40008020000 */
[----:B--2---:R0:W-:Y:S02]  /*8f30*/  UTMACMDFLUSH ;  /* 0x00000000000079b7 */ /* 0x0041e40000000000 */
.L_x_123:
[----:B------:R-:W-:Y:S05]  /*8f40*/  BSYNC.RECONVERGENT B0 ;  /* 0x0000000000007941 */ /* 0x000fea0003800200 */
.L_x_122:
[----:B------:R-:W-:Y:S01]  /*8f50*/  UIADD3 UR50, UPT, UPT, UR53, 0x1, URZ ;  /* 0x0000000135327890 */ /* 0x000fe2000fffe0ff */
[----:B------:R-:W-:Y:S01]  /*8f60*/  ISETP.NE.AND P2, PT, R111, RZ, PT ;  /* 0x000000ff6f00720c */ /* 0x000fe20003f45270 */
[----:B------:R-:W-:Y:S02]  /*8f70*/  BSSY.RECONVERGENT B0, `(.L_x_124) ;  /* 0x0000006000007945 */ /* 0x000fe40003800200 */
[----:B------:R-:W-:Y:S01]  /*8f80*/  UISETP.NE.AND UP0, UPT, UR50, 0x3, UPT ;  /* 0x000000033200788c */ /* 0x000fe2000bf05270 */
[----:B------:R-:W-:Y:S03]  /*8f90*/  ISETP.NE.U32.OR P0, PT, R109, 0x1, !P2 ;  /* 0x000000016d00780c */ /* 0x000fe60005705470 */
[----:B------:R-:W-:Y:S01]  /*8fa0*/  USEL UR51, UR50, URZ, UP0 ;  /* 0x000000ff32337287 */ /* 0x000fe20008000000 */
[----:B------:R-:W-:Y:S11]  /*8fb0*/  @P1 BRA `(.L_x_125) ;  /* 0x0000000000041947 */ /* 0x000ff60003800000 */
[----:B------:R-:W-:Y:S04]  /*8fc0*/  DEPBAR.LE SB0, 0x1 ;  /* 0x000080400000791a */ /* 0x000fe80000000000 */
.L_x_125:
[----:B------:R-:W-:Y:S05]  /*8fd0*/  BSYNC.RECONVERGENT B0 ;  /* 0x0000000000007941 */ /* 0x000fea0003800200 */
.L_x_124:
[----:B------:R-:W-:Y:S01]  /*8fe0*/  BAR.SYNC.DEFER_BLOCKING 0x1, 0x80 ;  /* 0x0042000000007b1d */ /* 0x000fe20000010000 */
[----:B------:R-:W-:Y:S01]  /*8ff0*/  LEA R3, R115, UR52, 0x3 ;  /* 0x0000003473037c11 */ /* 0x000fe2000f8e18ff */
[----:B------:R-:W-:Y:S01]  /*9000*/  UISETP.NE.AND UP0, UPT, UR57, URZ, UPT ;  /* 0x000000ff3900728c */ /* 0x000fe2000bf05270 */
[----:B------:R-:W-:Y:S08]  /*9010*/  @P0 SHF.L.U32 R4, R46, 0x1f, RZ ;  /* 0x0000001f2e040819 */ /* 0x000ff000000006ff */
[----:B------:R-:W-:Y:S05]  /*9020*/  BRA.U !UP0, `(.L_x_126) ;  /* 0x0000000108287547 */ /* 0x000fea000b800000 */
[----:B------:R-:W2:Y:S01]  /*9030*/  S2R R0, SR_CgaCtaId ;  /* 0x0000000000007919 */ /* 0x000ea20000008800 */
[----:B------:R-:W-:Y:S01]  /*9040*/  ISETP.NE.U32.OR P1, PT, R109, 0x1, !P2 ;  /* 0x000000016d00780c */ /* 0x000fe20005725470 */
[----:B------:R-:W-:Y:S01]  /*9050*/  IMAD.U32 R2, RZ, RZ, UR55 ;  /* 0x00000037ff027e24 */ /* 0x000fe2000f8e00ff */
[----:B------:R-:W-:Y:S04]  /*9060*/  UIADD3 UR4, UPT, UPT, UR55, 0x1, URZ ;  /* 0x0000000137047890 */ /* 0x000fe8000fffe0ff */
[----:B------:R-:W-:Y:S04]  /*9070*/  UISETP.NE.AND UP0, UPT, UR4, 0x3, UPT ;  /* 0x000000030400788c */ /* 0x000fe8000bf05270 */
[----:B------:R-:W-:Y:S03]  /*9080*/  USEL UR55, UR4, URZ, UP0 ;  /* 0x000000ff04377287 */ /* 0x000fe60008000000 */
[----:B------:R-:W-:Y:S05]  /*9090*/  @P1 LEA R2, R2, UR52, 0x3 ;  /* 0x0000003402021c11 */ /* 0x000fea000f8e18ff */
[----:B------:R-:W-:Y:S05]  /*90a0*/  @P1 VIADD R5, R2, 0x158 ;  /* 0x0000015802051836 */ /* 0x000fea0000000000 */
[----:B--2---:R-:W-:Y:S04]  /*90b0*/  @P1 PRMT R0, R0, 0x654, R5 ;  /* 0x0000065400001816 */ /* 0x004fe80000000005 */
[----:B------:R2:W-:Y:S03]  /*90c0*/  @P1 SYNCS.ARRIVE.TRANS64.RED.A1T0 RZ, [R0+URZ], RZ ;  /* 0x000000ff00ff19a7 */ /* 0x0005e600081004ff */
.L_x_126:
[----:B------:R-:W4:Y:S01]  /*90d0*/  @P0 SYNCS.PHASECHK.TRANS64.TRYWAIT P1, [R3+URZ+0x140], R4 ;  /* 0x00014004030005a7 */ /* 0x000f2200080211ff */
[----:B------:R-:W-:Y:S01]  /*90e0*/  BSSY B1, `(.L_x_127) ;  /* 0x0000013000017945 */ /* 0x000fe20003800000 */
[----:B----4-:R-:W-:Y:S03]  /*90f0*/  @P0 SEL R114, RZ, 0x1, !P1 ;  /* 0x00000001ff720807 */ /* 0x010fe60004800000 */
[----:B------:R-:W-:Y:S05]  /*9100*/  @!P0 BRA `(.L_x_128) ;  /* 0x0000000000408947 */ /* 0x000fea0003800000 */
[----:B------:R-:W-:Y:S01]  /*9110*/  ISETP.NE.U32.AND P0, PT, R116, 0x1, PT ;  /* 0x000000017400780c */ /* 0x000fe20003f05070 */
[----:B------:R-:W-:Y:S01]  /*9120*/  BSSY B0, `(.L_x_129) ;  /* 0x000000a000007945 */ /* 0x000fe20003800000 */
[----:B------:R-:W-:Y:S11]  /*9130*/  ISETP.NE.AND P1, PT, R114, RZ, PT ;  /* 0x000000ff7200720c */ /* 0x000ff60003f25270 */
[----:B------:R-:W-:Y:S04]  /*9140*/  @P0 IMAD R115, R115, 0x2000, R102 ;  /* 0x0000200073730824 */ /* 0x000fe800078e0266 */
[----:B------:R-:W-:Y:S01]  /*9150*/  @P0 IMAD.IADD R4, R105, 0x1, R115 ;  /* 0x0000000169040824 */ /* 0x000fe200078e0273 */
[----:B------:R-:W-:Y:S03]  /*9160*/  @P0 IADD3 R2, PT, PT, R104, R115, RZ ;  /* 0x0000007368020210 */ /* 0x000fe60007ffe0ff */
[----:B--2---:R-:W-:Y:S01]  /*9170*/  @P0 IMAD.IADD R0, R101, 0x1, R4 ;  /* 0x0000000165000824 */ /* 0x004fe200078e0204 */
[----:B------:R-:W-:Y:S06]  /*9180*/  @P1 BRA `(.L_x_130) ;  /* 0x00000000000c1947 */ /* 0x000fec0003800000 */
[----:B------:R-:W-:Y:S04]  /*9190*/  SHF.L.U32 R46, R46, 0x1f, RZ ;  /* 0x0000001f2e2e7819 */ /* 0x000fe800000006ff */
[----:B------:R-:W2:Y:S02]  /*91a0*/  SYNCS.PHASECHK.TRANS64.TRYWAIT P1, [R3+URZ+0x140], R46 ;  /* 0x0001402e030075a7 */ /* 0x000ea400080211ff */
[----:B--2---:R-:W-:Y:S05]  /*91b0*/  @!P1 BRA `(.L_x_131) ;  /* 0x0000001c00949947 */ /* 0x004fea0003800000 */
.L_x_130:
[----:B------:R-:W-:Y:S05]  /*91c0*/  BSYNC B0 ;  /* 0x0000000000007941 */ /* 0x000fea0003800000 */
.L_x_129:
[----:B------:R4:W1:Y:S04]  /*91d0*/  @P0 LDS.128 R48, [R115] ;  /* 0x0000000073300984 */ /* 0x0008680000000c00 */
[----:B------:R4:W1:Y:S04]  /*91e0*/  @P0 LDS.128 R64, [R2+0x20] ;  /* 0x0000200002400984 */ /* 0x0008680000000c00 */
[----:B------:R4:W1:Y:S04]  /*91f0*/  @P0 LDS.128 R56, [R4+0x10] ;  /* 0x0000100004380984 */ /* 0x0008680000000c00 */
[----:B------:R4:W1:Y:S02]  /*9200*/  @P0 LDS.128 R72, [R0+0x10] ;  /* 0x0000100000480984 */ /* 0x0008640000000c00 */
.L_x_128:
[----:B------:R-:W-:Y:S05]  /*9210*/  BSYNC B1 ;  /* 0x0000000000017941 */ /* 0x000fea0003800000 */
.L_x_127:
[----:B--2---:R-:W-:Y:S05]  /*9220*/  VIADD R3, R39, 0x20 ;  /* 0x0000002027037836 */ /* 0x004fea0000000000 */
[----:B------:R-:W-:Y:S04]  /*9230*/  SHF.R.U32.HI R3, RZ, 0x15, R3 ;  /* 0x00000015ff037819 */ /* 0x000fe80000011603 */
[----:B------:R-:W-:Y:S11]  /*9240*/  LOP3.LUT P0, RZ, R3, 0x3, R92, 0x48, !PT ;  /* 0x0000000303ff7812 */ /* 0x000ff6000780485c */
[----:B------:R-:W-:Y:S02]  /*9250*/  @!UPT UIADD3 URZ, UPT, UPT, URZ, URZ, URZ ;  /* 0x000000fffffff290 */ /* 0x000fe4000fffe0ff */
[----:B------:R-:W-:Y:S05]  /*9260*/  @!P0 BRA `(.L_x_132) ;  /* 0x0000000000408947 */ /* 0x000fea0003800000 */
[----:B------:R-:W2:Y:S01]  /*9270*/  LDCU.64 UR8, c[0x4][0x70] ;  /* 0x01000e00ff0877ac */ /* 0x000ea20008000a00 */
[----:B------:R-:W-:Y:S01]  /*9280*/  MOV R3, 0x0 ;  /* 0x0000000000037802 */ /* 0x000fe20000000f00 */
[----:B------:R-:W-:Y:S02]  /*9290*/  HFMA2 R12, -RZ, RZ, 0, 5.9604644775390625e-08 ;  /* 0x00000001ff0c7431 */ /* 0x000fe400000001ff */
[----:B------:R-:W-:Y:S02]  /*92a0*/  IMAD.MOV.U32 R8, RZ, RZ, 0x192 ;  /* 0x00000192ff087424 */ /* 0x000fe400078e00ff */
[----:B------:R-:W-:Y:S01]  /*92b0*/  IMAD.MOV.U32 R13, RZ, RZ, RZ ;  /* 0x000000ffff0d7224 */ /* 0x000fe200078e00ff */
[----:B------:R-:W5:Y:S01]  /*92c0*/  LDCU.64 UR6, c[0x4][0x78] ;  /* 0x01000f00ff0677ac */ /* 0x000f620008000a00 */
[----:B----4-:R-:W4:Y:S01]  /*92d0*/  LDC.64 R2, c[0x4][R3] ;  /* 0x0100000003027b82 */ /* 0x010f220000000a00 */
[----:B------:R-:W3:Y:S01]  /*92e0*/  LDCU.64 UR4, c[0x4][0x10] ;  /* 0x01000200ff0477ac */ /* 0x000ee20008000a00 */
[----:B--2---:R-:W-:Y:S01]  /*92f0*/  MOV R5, UR9 ;  /* 0x0000000900057c02 */ /* 0x004fe20008000f00 */
[----:B------:R-:W-:Y:S01]  /*9300*/  IMAD.U32 R4, RZ, RZ, UR8 ;  /* 0x00000008ff047e24 */ /* 0x000fe2000f8e00ff */
[----:B-----5:R-:W-:Y:S01]  /*9310*/  MOV R7, UR7 ;  /* 0x0000000700077c02 */ /* 0x020fe20008000f00 */
[----:B------:R-:W-:Y:S01]  /*9320*/  IMAD.U32 R6, RZ, RZ, UR6 ;  /* 0x00000006ff067e24 */ /* 0x000fe2000f8e00ff */
[----:B---3--:R-:W-:Y:S01]  /*9330*/  MOV R11, UR5 ;  /* 0x00000005000b7c02 */ /* 0x008fe20008000f00 */
[----:B------:R-:W-:Y:S02]  /*9340*/  IMAD.U32 R10, RZ, RZ, UR4 ;  /* 0x00000004ff0a7e24 */ /* 0x000fe4000f8e00ff */
[----:B------:R-:W-:Y:S07]  /*9350*/  LEPC R20, `(.L_x_132) ;  /* 0x000000001014794e */ /* 0x000fee0000000000 */
[----:B-1--4-:R-:W-:Y:S05]  /*9360*/  CALL.ABS.NOINC R2 ;  /* 0x0000000002007343 */ /* 0x012fea0003c00000 */
.L_x_132:
[----:B------:R-:W-:Y:S01]  /*9370*/  ISETP.NE.AND P0, PT, R90, RZ, PT ;  /* 0x000000ff5a00720c */ /* 0x000fe20003f05270 */
[----:B------:R-:W-:Y:S05]  /*9380*/  WARPSYNC.ALL ;  /* 0x0000000000007948 */ /* 0x000fea0003800000 */
[----:B------:R-:W-:Y:S01]  /*9390*/  R2UR UR4, R39 ;  /* 0x00000000270472ca */ /* 0x000fe200000e0000 */
[----:B------:R-:W-:Y:S01]  /*93a0*/  BSSY.RECONVERGENT B0, `(.L_x_133) ;  /* 0x000008e000007945 */ /* 0x000fe20003800200 */
[C---:B-1----:R-:W-:Y:S02]  /*93b0*/  SHF.L.U32 R40, R48.reuse, 0x10, RZ ;  /* 0x0000001030287819 */ /* 0x042fe400000006ff */
[----:B------:R-:W-:Y:S02]  /*93c0*/  LOP3.LUT R43, R48, 0xffff0000, RZ, 0xc0, !PT ;  /* 0xffff0000302b7812 */ /* 0x000fe400078ec0ff */
[C---:B------:R-:W-:Y:S02]  /*93d0*/  SHF.L.U32 R42, R49.reuse, 0x10, RZ ;  /* 0x00000010312a7819 */ /* 0x040fe400000006ff */
[----:B------:R-:W-:Y:S02]  /*93e0*/  LOP3.LUT R44, R49, 0xffff0000, RZ, 0xc0, !PT ;  /* 0xffff0000312c7812 */ /* 0x000fe400078ec0ff */
[C---:B------:R-:W-:Y:S02]  /*93f0*/  SHF.L.U32 R45, R50.reuse, 0x10, RZ ;  /* 0x00000010322d7819 */ /* 0x040fe400000006ff */
[----:B------:R-:W-:Y:S01]  /*9400*/  LOP3.LUT R46, R50, 0xffff0000, RZ, 0xc0, !PT ;  /* 0xffff0000322e7812 */ /* 0x000fe200078ec0ff */
[----:B----4-:R-:W1:Y:S01]  /*9410*/  LDTM.x32 R4, tmem[UR4+0x20] ;  /* 0x00002004000479ee */ /* 0x010e6200082c0000 */
[C---:B---3--:R-:W-:Y:S01]  /*9420*/  SHF.L.U32 R47, R51.reuse, 0x10, RZ ;  /* 0x00000010332f7819 */ /* 0x048fe200000006ff */
[----:B------:R-:W-:Y:S01]  /*9430*/  NOP ;  /* 0x0000000000007918 */ /* 0x000fe20000000000 */
[----:B------:R-:W-:Y:S01]  /*9440*/  LOP3.LUT R48, R51, 0xffff0000, RZ, 0xc0, !PT ;  /* 0xffff000033307812 */ /* 0x000fe200078ec0ff */
[----:B------:R-:W-:Y:S01]  /*9450*/  USHF.L.U32 UR4, UR51, 0xd, URZ ;  /* 0x0000000d33047899 */ /* 0x000fe200080006ff */
[C---:B------:R-:W-:Y:S02]  /*9460*/  SHF.L.U32 R49, R56.reuse, 0x10, RZ ;  /* 0x0000001038317819 */ /* 0x040fe400000006ff */
[----:B------:R-:W-:Y:S02]  /*9470*/  LOP3.LUT R50, R56, 0xffff0000, RZ, 0xc0, !PT ;  /* 0xffff000038327812 */ /* 0x000fe400078ec0ff */
[C---:B------:R-:W-:Y:S02]  /*9480*/  SHF.L.U32 R51, R57.reuse, 0x10, RZ ;  /* 0x0000001039337819 */ /* 0x040fe400000006ff */
[----:B------:R-:W-:Y:S02]  /*9490*/  LOP3.LUT R52, R57, 0xffff0000, RZ, 0xc0, !PT ;  /* 0xffff000039347812 */ /* 0x000fe400078ec0ff */
[C---:B------:R-:W-:Y:S02]  /*94a0*/  SHF.L.U32 R53, R58.reuse, 0x10, RZ ;  /* 0x000000103a357819 */ /* 0x040fe400000006ff */
[----:B------:R-:W-:Y:S02]  /*94b0*/  LOP3.LUT R54, R58, 0xffff0000, RZ, 0xc0, !PT ;  /* 0xffff00003a367812 */ /* 0x000fe400078ec0ff */
[----:B------:R-:W-:Y:S02]  /*94c0*/  SHF.L.U32 R55, R59, 0x10, RZ ;  /* 0x000000103b377819 */ /* 0x000fe400000006ff */
[----:B------:R-:W-:Y:S02]  /*94d0*/  IADD3 R103, PT, PT, R103, 0x1a0, RZ ;  /* 0x000001a067677810 */ /* 0x000fe40007ffe0ff */
[----:B------:R-:W-:Y:S02]  /*94e0*/  LOP3.LUT R56, R59, 0xffff0000, RZ, 0xc0, !PT ;  /* 0xffff00003b387812 */ /* 0x000fe400078ec0ff */
[----:B------:R-:W-:Y:S01]  /*94f0*/  SHF.L.U32 R57, R64, 0x10, RZ ;  /* 0x0000001040397819 */ /* 0x000fe200000006ff */
[----:B-1----:R-:W-:Y:S01]  /*9500*/  FMUL R0, R38, R4 ;  /* 0x0000000426007220 */ /* 0x002fe20000400000 */
[----:B------:R-:W-:Y:S01]  /*9510*/  LOP3.LUT R58, R64, 0xffff0000, RZ, 0xc0, !PT ;  /* 0xffff0000403a7812 */ /* 0x000fe200078ec0ff */
[C---:B------:R-:W-:Y:S01]  /*9520*/  FMUL R2, R38.reuse, R5 ;  /* 0x0000000526027220 */ /* 0x040fe20000400000 */
[----:B------:R-:W-:Y:S01]  /*9530*/  SHF.L.U32 R59, R65, 0x10, RZ ;  /* 0x00000010413b7819 */ /* 0x000fe200000006ff */
[C---:B------:R-:W-:Y:S01]  /*9540*/  FMUL R3, R38.reuse, R6 ;  /* 0x0000000626037220 */ /* 0x040fe20000400000 */
[----:B------:R-:W-:Y:S01]  /*9550*/  LOP3.LUT R103, R103, 0xfefffff8, RZ, 0xc0, !PT ;  /* 0xfefffff867677812 */ /* 0x000fe200078ec0ff */
[----:B------:R-:W-:Y:S01]  /*9560*/  FMUL R7, R38, R7 ;  /* 0x0000000726077220 */ /* 0x000fe20000400000 */
[----:B------:R-:W-:Y:S01]  /*9570*/  LOP3.LUT R60, R65, 0xffff0000, RZ, 0xc0, !PT ;  /* 0xffff0000413c7812 */ /* 0x000fe200078ec0ff */
[C---:B------:R-:W-:Y:S01]  /*9580*/  FFMA R0, R41.reuse, R40, R0 ;  /* 0x0000002829007223 */ /* 0x040fe20000000000 */
[----:B------:R-:W-:Y:S01]  /*9590*/  IADD3 R121, PT, PT, R102, UR4, RZ ;  /* 0x0000000466797c10 */ /* 0x000fe2000fffe0ff */
[----:B------:R-:W-:Y:S01]  /*95a0*/  FMUL R4, R38, R8 ;  /* 0x0000000826047220 */ /* 0x000fe20000400000 */
[C---:B------:R-:W-:Y:S01]  /*95b0*/  SHF.L.U32 R61, R66.reuse, 0x10, RZ ;  /* 0x00000010423d7819 */ /* 0x040fe200000006ff */
[----:B------:R-:W-:Y:S01]  /*95c0*/  FFMA R2, R41, R43, R2 ;  /* 0x0000002b29027223 */ /* 0x000fe20000000002 */
[----:B------:R-:W-:Y:S01]  /*95d0*/  LOP3.LUT R62, R66, 0xffff0000, RZ, 0xc0, !PT ;  /* 0xffff0000423e7812 */ /* 0x000fe200078ec0ff */
[----:B------:R-:W-:Y:S01]  /*95e0*/  FMUL R5, R38, R9 ;  /* 0x0000000926057220 */ /* 0x000fe20000400000 */
[----:B------:R-:W-:Y:S01]  /*95f0*/  SHF.L.U32 R63, R67, 0x10, RZ ;  /* 0x00000010433f7819 */ /* 0x000fe200000006ff */
[----:B------:R1:W-:Y:S01]  /*9600*/  SYNCS.ARRIVE.TRANS64.RED.A1T0 RZ, [R103+URZ], RZ ;  /* 0x000000ff67ff79a7 */ /* 0x0003e200081004ff */
[----:B------:R-:W-:Y:S01]  /*9610*/  F2FP.BF16.F32.PACK_AB R84, R2, R0 ;  /* 0x000000000254723e */ /* 0x000fe200000010ff */
[----:B------:R-:W-:Y:S01]  /*9620*/  FFMA R3, R41, R42, R3 ;  /* 0x0000002a29037223 */ /* 0x000fe20000000003 */
[-C--:B------:R-:W-:Y:S01]  /*9630*/  IADD3 R120, PT, PT, R105, R121.reuse, RZ ;  /* 0x0000007969787210 */ /* 0x080fe20007ffe0ff */
[C---:B------:R-:W-:Y:S01]  /*9640*/  FFMA R7, R41.reuse, R44, R7 ;  /* 0x0000002c29077223 */ /* 0x040fe20000000007 */
[----:B------:R-:W-:Y:S01]  /*9650*/  IADD3 R121, PT, PT, R104, R121, RZ ;  /* 0x0000007968797210 */ /* 0x000fe20007ffe0ff */
[----:B------:R-:W-:Y:S01]  /*9660*/  FFMA R4, R41, R45, R4 ;  /* 0x0000002d29047223 */ /* 0x000fe20000000004 */
[----:B------:R-:W-:Y:S01]  /*9670*/  IADD3 R122, PT, PT, R101, R120, RZ ;  /* 0x00000078657a7210 */ /* 0x000fe20007ffe0ff */
[----:B------:R-:W-:Y:S01]  /*9680*/  FFMA R5, R41, R46, R5 ;  /* 0x0000002e29057223 */ /* 0x000fe20000000005 */
[----:B------:R-:W-:Y:S01]  /*9690*/  F2FP.BF16.F32.PACK_AB R85, R7, R3 ;  /* 0x000000030755723e */ /* 0x000fe200000010ff */
[C---:B------:R-:W-:Y:S01]  /*96a0*/  FMUL R6, R38.reuse, R10 ;  /* 0x0000000a26067220 */ /* 0x040fe20000400000 */
[C---:B------:R-:W-:Y:S01]  /*96b0*/  FMUL R11, R38.reuse, R11 ;  /* 0x0000000b260b7220 */ /* 0x040fe20000400000 */
[C---:B------:R-:W-:Y:S01]  /*96c0*/  FMUL R8, R38.reuse, R12 ;  /* 0x0000000c26087220 */ /* 0x040fe20000400000 */
[----:B------:R-:W-:Y:S01]  /*96d0*/  F2FP.BF16.F32.PACK_AB R86, R5, R4 ;  /* 0x000000040556723e */ /* 0x000fe200000010ff */
[C---:B------:R-:W-:Y:S01]  /*96e0*/  FFMA R6, R41.reuse, R47, R6 ;  /* 0x0000002f29067223 */ /* 0x040fe20000000006 */
[C---:B------:R-:W-:Y:S01]  /*96f0*/  FFMA R11, R41.reuse, R48, R11 ;  /* 0x00000030290b7223 */ /* 0x040fe2000000000b */
[C---:B------:R-:W-:Y:S01]  /*9700*/  FFMA R8, R41.reuse, R49, R8 ;  /* 0x0000003129087223 */ /* 0x040fe20000000008 */
[C---:B------:R-:W-:Y:S01]  /*9710*/  FMUL R9, R38.reuse, R13 ;  /* 0x0000000d26097220 */ /* 0x040fe20000400000 */
[C---:B------:R-:W-:Y:S01]  /*9720*/  FMUL R10, R38.reuse, R14 ;  /* 0x0000000e260a7220 */ /* 0x040fe20000400000 */
[C---:B------:R-:W-:Y:S01]  /*9730*/  FMUL R15, R38.reuse, R15 ;  /* 0x0000000f260f7220 */ /* 0x040fe20000400000 */
[C---:B------:R-:W-:Y:S01]  /*9740*/  FMUL R12, R38.reuse, R16 ;  /* 0x00000010260c7220 */ /* 0x040fe20000400000 */
[C---:B------:R-:W-:Y:S01]  /*9750*/  FFMA R9, R41.reuse, R50, R9 ;  /* 0x0000003229097223 */ /* 0x040fe20000000009 */
[C---:B------:R-:W-:Y:S01]  /*9760*/  FMUL R13, R38.reuse, R17 ;  /* 0x00000011260d7220 */ /* 0x040fe20000400000 */
[C---:B------:R-:W-:Y:S01]  /*9770*/  FFMA R10, R41.reuse, R51, R10 ;  /* 0x00000033290a7223 */ /* 0x040fe2000000000a */
[C---:B------:R-:W-:Y:S01]  /*9780*/  FMUL R14, R38.reuse, R18 ;  /* 0x00000012260e7220 */ /* 0x040fe20000400000 */
[----:B------:R-:W-:Y:S01]  /*9790*/  FFMA R15, R41, R52, R15 ;  /* 0x00000034290f7223 */ /* 0x000fe2000000000f */
[C---:B------:R-:W-:Y:S01]  /*97a0*/  FMUL R19, R38.reuse, R19 ;  /* 0x0000001326137220 */ /* 0x040fe20000400000 */
[----:B------:R-:W-:Y:S01]  /*97b0*/  F2FP.BF16.F32.PACK_AB R87, R11, R6 ;  /* 0x000000060b57723e */ /* 0x000fe200000010ff */
[C---:B------:R-:W-:Y:S01]  /*97c0*/  FFMA R12, R41.reuse, R53, R12 ;  /* 0x00000035290c7223 */ /* 0x040fe2000000000c */
[C---:B------:R-:W-:Y:S01]  /*97d0*/  FMUL R16, R38.reuse, R20 ;  /* 0x0000001426107220 */ /* 0x040fe20000400000 */
[----:B------:R-:W-:Y:S01]  /*97e0*/  FFMA R13, R41, R54, R13 ;  /* 0x00000036290d7223 */ /* 0x000fe2000000000d */
[----:B------:R-:W-:Y:S01]  /*97f0*/  FMUL R17, R38, R21 ;  /* 0x0000001526117220 */ /* 0x000fe20000400000 */
[----:B------:R1:W-:Y:S01]  /*9800*/  STS.128 [R102+UR4], R84 ;  /* 0x0000005466007988 */ /* 0x0003e20008000c04 */
[----:B------:R-:W-:Y:S01]  /*9810*/  LOP3.LUT R64, R67, 0xffff0000, RZ, 0xc0, !PT ;  /* 0xffff000043407812 */ /* 0x000fe200078ec0ff */
[C---:B------:R-:W-:Y:S01]  /*9820*/  FFMA R14, R41.reuse, R55, R14 ;  /* 0x00000037290e7223 */ /* 0x040fe2000000000e */
[----:B------:R-:W-:Y:S01]  /*9830*/  SHF.L.U32 R65, R72, 0x10, RZ ;  /* 0x0000001048417819 */ /* 0x000fe200000006ff */
[----:B------:R-:W-:Y:S01]  /*9840*/  FMUL R18, R38, R22 ;  /* 0x0000001626127220 */ /* 0x000fe20000400000 */
[----:B------:R-:W-:Y:S01]  /*9850*/  LOP3.LUT R66, R72, 0xffff0000, RZ, 0xc0, !PT ;  /* 0xffff000048427812 */ /* 0x000fe200078ec0ff */
[C---:B------:R-:W-:Y:S01]  /*9860*/  FFMA R19, R41.reuse, R56, R19 ;  /* 0x0000003829137223 */ /* 0x040fe20000000013 */
[C---:B------:R-:W-:Y:S01]  /*9870*/  FMUL R23, R38.reuse, R23 ;  /* 0x0000001726177220 */ /* 0x040fe20000400000 */
[C---:B------:R-:W-:Y:S01]  /*9880*/  FFMA R16, R41.reuse, R57, R16 ;  /* 0x0000003929107223 */ /* 0x040fe20000000010 */
        /* <DEDUP_REMOVED lines=8> */
[----:B------:R-:W-:Y:S01]  /*9910*/  FFMA R20, R41, R61, R20 ;  /* 0x0000003d29147223 */ /* 0x000fe20000000014 */
[----:B------:R-:W-:Y:S01]  /*9920*/  F2FP.BF16.F32.PACK_AB R105, R15, R10 ;  /* 0x0000000a0f69723e */ /* 0x000fe200000010ff */
[C---:B------:R-:W-:Y:S01]  /*9930*/  FMUL R24, R38.reuse, R28 ;  /* 0x0000001c26187220 */ /* 0x040fe20000400000 */
[----:B------:R-:W-:Y:S01]  /*9940*/  F2FP.BF16.F32.PACK_AB R106, R13, R12 ;  /* 0x0000000c0d6a723e */ /* 0x000fe200000010ff */
[----:B------:R-:W-:Y:S01]  /*9950*/  FFMA R21, R41, R62, R21 ;  /* 0x0000003e29157223 */ /* 0x000fe20000000015 */
[----:B------:R-:W-:Y:S01]  /*9960*/  F2FP.BF16.F32.PACK_AB R107, R19, R14 ;  /* 0x0000000e136b723e */ /* 0x000fe200000010ff */
[C---:B------:R-:W-:Y:S01]  /*9970*/  FMUL R25, R38.reuse, R29 ;  /* 0x0000001d26197220 */ /* 0x040fe20000400000 */
[----:B------:R-:W-:Y:S01]  /*9980*/  SHF.L.U32 R67, R73, 0x10, RZ ;  /* 0x0000001049437819 */ /* 0x000fe200000006ff */
[----:B------:R-:W-:Y:S01]  /*9990*/  FFMA R22, R41, R63, R22 ;  /* 0x0000003f29167223 */ /* 0x000fe20000000016 */
[----:B------:R-:W-:Y:S01]  /*99a0*/  LOP3.LUT R68, R73, 0xffff0000, RZ, 0xc0, !PT ;  /* 0xffff000049447812 */ /* 0x000fe200078ec0ff */
[----:B------:R1:W-:Y:S01]  /*99b0*/  STS.128 [R120+0x10], R104 ;  /* 0x0000106878007388 */ /* 0x0003e20000000c00 */
[----:B------:R-:W-:Y:S01]  /*99c0*/  FMUL R26, R38, R30 ;  /* 0x0000001e261a7220 */ /* 0x000fe20000400000 */
[C---:B------:R-:W-:Y:S01]  /*99d0*/  FFMA R27, R41.reuse, R64, R27 ;  /* 0x00000040291b7223 */ /* 0x040fe2000000001b */
[----:B------:R-:W-:Y:S01]  /*99e0*/  SHF.L.U32 R69, R74, 0x10, RZ ;  /* 0x000000104a457819 */ /* 0x000fe200000006ff */
[----:B------:R-:W-:Y:S01]  /*99f0*/  FMUL R31, R38, R31 ;  /* 0x0000001f261f7220 */ /* 0x000fe20000400000 */
[C---:B------:R-:W-:Y:S01]  /*9a00*/  FFMA R24, R41.reuse, R65, R24 ;  /* 0x0000004129187223 */ /* 0x040fe20000000018 */
[----:B------:R-:W-:Y:S01]  /*9a10*/  LOP3.LUT R70, R74, 0xffff0000, RZ, 0xc0, !PT ;  /* 0xffff00004a467812 */ /* 0x000fe200078ec0ff */
[C---:B------:R-:W-:Y:S01]  /*9a20*/  FMUL R28, R38.reuse, R32 ;  /* 0x00000020261c7220 */ /* 0x040fe20000400000 */
[----:B------:R-:W-:Y:S01]  /*9a30*/  FFMA R25, R41, R66, R25 ;  /* 0x0000004229197223 */ /* 0x000fe20000000019 */
[----:B------:R-:W-:Y:S01]  /*9a40*/  SHF.L.U32 R71, R75, 0x10, RZ ;  /* 0x000000104b477819 */ /* 0x000fe200000006ff */
[C---:B------:R-:W-:Y:S01]  /*9a50*/  FMUL R29, R38.reuse, R33 ;  /* 0x00000021261d7220 */ /* 0x040fe20000400000 */
[----:B------:R-:W-:Y:S01]  /*9a60*/  FFMA R26, R41, R67, R26 ;  /* 0x00000043291a7223 */ /* 0x000fe2000000001a */
[----:B------:R-:W-:Y:S01]  /*9a70*/  LOP3.LUT R72, R75, 0xffff0000, RZ, 0xc0, !PT ;  /* 0xffff00004b487812 */ /* 0x000fe200078ec0ff */
        /* <DEDUP_REMOVED lines=8> */
[----:B------:R-:W-:Y:S01]  /*9b00*/  FFMA R30, R41, R71, R30 ;  /* 0x00000047291e7223 */ /* 0x000fe2000000001e */
[----:B------:R-:W-:Y:S01]  /*9b10*/  F2FP.BF16.F32.PACK_AB R115, R27, R22 ;  /* 0x000000161b73723e */ /* 0x000fe200000010ff */
[----:B------:R-:W-:Y:S01]  /*9b20*/  FFMA R35, R41, R72, R35 ;  /* 0x0000004829237223 */ /* 0x000fe20000000023 */
[----:B------:R-:W-:Y:S02]  /*9b30*/  F2FP.BF16.F32.PACK_AB R116, R25, R24 ;  /* 0x000000181974723e */ /* 0x000fe400000010ff */
[----:B------:R-:W-:Y:S01]  /*9b40*/  F2FP.BF16.F32.PACK_AB R117, R31, R26 ;  /* 0x0000001a1f75723e */ /* 0x000fe200000010ff */
[----:B------:R1:W-:Y:S01]  /*9b50*/  STS.128 [R121+0x20], R112 ;  /* 0x0000207079007388 */ /* 0x0003e20000000c00 */
        /* <DEDUP_REMOVED lines=12> */
[----:B------:R-:W-:Y:S02]  /*9c20*/  UIADD3 UR40, UPT, UPT, UR52, 0x200, UR4 ;  /* 0x0000020034287890 */ /* 0x000fe4000fffe004 */
[----:B------:R-:W-:Y:S02]  /*9c30*/  UIADD3 UR41, UPT, UPT, UR54, 0x20, URZ ;  /* 0x0000002036297890 */ /* 0x000fe4000fffe0ff */
[----:B--2---:R-:W-:Y:S04]  /*9c40*/  UIADD3 UR6, UP0, UPT, UR8, 0x780, URZ ;  /* 0x0000078008067890 */ /* 0x004fe8000ff1e0ff */
[----:B------:R-:W-:Y:S09]  /*9c50*/  UIADD3.X UR7, UPT, UPT, URZ, UR9, URZ, UP0, !UPT ;  /* 0x00000009ff077290 */ /* 0x000ff200087fe4ff */
[----:B------:R2:W-:Y:S02]  /*9c60*/  UTMASTG.5D [UR40], [UR6] ;  /* 0x00000028060073b5 */ /* 0x0005e40008020000 */
[----:B--2---:R0:W-:Y:S02]  /*9c70*/  UTMACMDFLUSH ;  /* 0x00000000000079b7 */ /* 0x0041e40000000000 */
.L_x_134:
[----:B------:R-:W-:Y:S05]  /*9c80*/  BSYNC.RECONVERGENT B0 ;  /* 0x0000000000007941 */ /* 0x000fea0003800200 */
.L_x_133:
[----:B------:R-:W-:Y:S01]  /*9c90*/  UIADD3 UR4, UPT, UPT, UR51, 0x1, URZ ;  /* 0x0000000133047890 */ /* 0x000fe2000fffe0ff */
[----:B------:R-:W-:Y:S03]  /*9ca0*/  BSSY.RECONVERGENT B0, `(.L_x_135) ;  /* 0x0000008000007945 */ /* 0x000fe60003800200 */
[----:B------:R-:W-:Y:S04]  /*9cb0*/  UISETP.NE.AND UP0, UPT, UR4, 0x3, UPT ;  /* 0x000000030400788c */ /* 0x000fe8000bf05270 */
[----:B------:R-:W-:Y:S02]  /*9cc0*/  UISETP.EQ.XOR UP1, UPT, UR50, 0x3, !UP0 ;  /* 0x000000033200788c */ /* 0x000fe4000c722a70 */
[----:B------:R-:W-:Y:S02]  /*9cd0*/  USEL UR53, UR4, URZ, UP0 ;  /* 0x000000ff04357287 */ /* 0x000fe40008000000 */
[----:B------:R-:W-:Y:S04]  /*9ce0*/  USEL UR5, URZ, 0x1, !UP1 ;  /* 0x00000001ff057887 */ /* 0x000fe8000c800000 */
[----:B------:R-:W-:Y:S01]  /*9cf0*/  ULOP3.LUT UR58, UR58, UR5, URZ, 0x3c, !UPT ;  /* 0x000000053a3a7292 */ /* 0x000fe2000f8e3cff */
[----:B------:R-:W-:Y:S11]  /*9d00*/  @P0 BRA `(.L_x_136) ;  /* 0x0000000000040947 */ /* 0x000ff60003800000 */
[----:B------:R-:W-:Y:S04]  /*9d10*/  DEPBAR.LE SB0, 0x1 ;  /* 0x000080400000791a */ /* 0x000fe80000000000 */
.L_x_136:
[----:B------:R-:W-:Y:S05]  /*9d20*/  BSYNC.RECONVERGENT B0 ;  /* 0x0000000000007941 */ /* 0x000fea0003800200 */
.L_x_135:
[----:B------:R-:W-:Y:S01]  /*9d30*/  BAR.SYNC.DEFER_BLOCKING 0x1, 0x80 ;  /* 0x0042000000007b1d */ /* 0x000fe20000010000 */
[----:B------:R-:W-:Y:S01]  /*9d40*/  UISETP.NE.AND UP0, UPT, UR57, -0x2, UPT ;  /* 0xfffffffe3900788c */ /* 0x000fe2000bf05270 */
[----:B------:R-:W-:Y:S08]  /*9d50*/  IADD3 R0, PT, PT, R36, 0x1, RZ ;  /* 0x0000000124007810 */ /* 0x000ff00007ffe0ff */
[----:B------:R-:W-:Y:S05]  /*9d60*/  BRA.U !UP0, `(.L_x_137) ;  /* 0x00000001082c7547 */ /* 0x000fea000b800000 */
[----:B------:R-:W2:Y:S01]  /*9d70*/  S2R R2, SR_CgaCtaId ;  /* 0x0000000000027919 */ /* 0x000ea20000008800 */
[----:B------:R-:W-:Y:S01]  /*9d80*/  ISETP.NE.AND P0, PT, R111, RZ, PT ;  /* 0x000000ff6f00720c */ /* 0x000fe20003f05270 */
[----:B------:R-:W-:Y:S01]  /*9d90*/  IMAD.U32 R3, RZ, RZ, UR55 ;  /* 0x00000037ff037e24 */ /* 0x000fe2000f8e00ff */
[----:B------:R-:W-:Y:S02]  /*9da0*/  UIADD3 UR4, UPT, UPT, UR55, 0x1, URZ ;  /* 0x0000000137047890 */ /* 0x000fe4000fffe0ff */
[----:B------:R-:W-:Y:S02]  /*9db0*/  ISETP.NE.U32.OR P0, PT, R109, 0x1, !P0 ;  /* 0x000000016d00780c */ /* 0x000fe40004705470 */
[----:B------:R-:W-:Y:S04]  /*9dc0*/  UISETP.NE.AND UP0, UPT, UR4, 0x3, UPT ;  /* 0x000000030400788c */ /* 0x000fe8000bf05270 */
[----:B------:R-:W-:Y:S07]  /*9dd0*/  USEL UR55, UR4, URZ, UP0 ;  /* 0x000000ff04377287 */ /* 0x000fee0008000000 */
[----:B------:R-:W-:Y:S05]  /*9de0*/  @P0 LEA R3, R3, UR52, 0x3 ;  /* 0x0000003403030c11 */ /* 0x000fea000f8e18ff */
[----:B------:R-:W-:Y:S05]  /*9df0*/  @P0 VIADD R3, R3, 0x158 ;  /* 0x0000015803030836 */ /* 0x000fea0000000000 */
[----:B--2---:R-:W-:Y:S04]  /*9e00*/  @P0 PRMT R2, R2, 0x654, R3 ;  /* 0x0000065402020816 */ /* 0x004fe80000000003 */
[----:B------:R2:W-:Y:S03]  /*9e10*/  @P0 SYNCS.ARRIVE.TRANS64.RED.A1T0 RZ, [R2+URZ], RZ ;  /* 0x000000ff02ff09a7 */ /* 0x0005e600081004ff */
.L_x_137:
[----:B------:R-:W-:Y:S01]  /*9e20*/  R2UR UR5, R96 ;  /* 0x00000000600572ca */ /* 0x000fe200000e0000 */
[----:B------:R-:W-:Y:S01]  /*9e30*/  UIADD3 UR57, UPT, UPT, UR57, 0x2, URZ ;  /* 0x0000000239397890 */ /* 0x000fe2000fffe0ff */
[----:B------:R-:W-:Y:S02]  /*9e40*/  R2UR UR4, R97 ;  /* 0x00000000610472ca */ /* 0x000fe400000e0000 */
[----:B------:R-:W-:Y:S02]  /*9e50*/  LOP3.LUT P0, RZ, R82, 0x1, RZ, 0xc0, !PT ;  /* 0x0000000152ff7812 */ /* 0x000fe4000780c0ff */
[----:B------:R-:W-:Y:S02]  /*9e60*/  R2UR UR50, R110 ;  /* 0x000000006e3272ca */ /* 0x000fe400000e0000 */
[----:B------:R-:W-:Y:S02]  /*9e70*/  ISETP.NE.AND P1, PT, R0, 0x2, PT ;  /* 0x000000020000780c */ /* 0x000fe40003f25270 */
[----:B------:R-:W-:Y:S02]  /*9e80*/  LOP3.LUT R88, R88, 0x1, RZ, 0x3c, !PT ;  /* 0x0000000158587812 */ /* 0x000fe400078e3cff */
[----:B--2---:R-:W-:Y:S01]  /*9e90*/  SEL R2, RZ, 0x1, P1 ;  /* 0x00000001ff027807 */ /* 0x004fe20000800000 */
[----:B------:R-:W-:Y:S01]  /*9ea0*/  UIADD3 UR22, UPT, UPT, UR36, UR5, URZ ;  /* 0x0000000524167290 */ /* 0x000fe2000fffe0ff */
[----:B------:R-:W-:Y:S01]  /*9eb0*/  SEL R36, R0, RZ, P1 ;  /* 0x000000ff00247207 */ /* 0x000fe20000800000 */
[----:B------:R-:W-:Y:S01]  /*9ec0*/  UIADD3 UR29, UPT, UPT, UR37, UR4, URZ ;  /* 0x00000004251d7290 */ /* 0x000fe2000fffe0ff */
[----:B------:R-:W-:Y:S01]  /*9ed0*/  LOP3.LUT R89, R89, R2, RZ, 0x3c, !PT ;  /* 0x0000000259597212 */ /* 0x000fe200078e3cff */
[----:B------:R-:W-:Y:S10]  /*9ee0*/  @P0 BRA `(.L_x_138) ;  /* 0xffffffd0001c0947 */ /* 0x000ff4000383ffff */
[----:B------:R-:W-:-:S13]  /*9ef0*/  R2UR UR4, R98 ;  /* 0x00000000620472ca */ /* 0x000fda00000e0000 */
[----:B------:R-:W-:-:S09]  /*9f00*/  UISETP.NE.AND UP0, UPT, UR4, URZ, UPT ;  /* 0x000000ff0400728c */ /* 0x000fd2000bf05270 */
[----:B------:R-:W-:Y:S05]  /*9f10*/  BRA.U !UP0, `(.L_x_139) ;  /* 0x0000000108487547 */ /* 0x000fea000b800000 */
[----:B------:R-:W2:Y:S02]  /*9f20*/  LDCU.64 UR4, c[0x0][0x990] ;  /* 0x00013200ff0477ac */ /* 0x000ea40008000a00 */
[----:B--2---:R-:W-:-:S04]  /*9f30*/  UISETP.NE.U32.AND UP0, UPT, UR4, URZ, UPT ;  /* 0x000000ff0400728c */ /* 0x004fc8000bf05070 */
[----:B------:R-:W-:-:S09]  /*9f40*/  UISETP.NE.AND.EX UP0, UPT, UR5, URZ, UPT, UP0 ;  /* 0x000000ff0500728c */ /* 0x000fd2000bf05300 */
[----:B------:R-:W-:Y:S05]  /*9f50*/  BRA.U UP0, `(.L_x_140) ;  /* 0x00000001000c7547 */ /* 0x000fea000b800000 */
[----:B------:R-:W-:-:S13]  /*9f60*/  FSETP.NEU.AND P0, PT, R41, RZ, PT ;  /* 0x000000ff2900720b */ /* 0x000fda0003f0d000 */
[----:B------:R-:W-:Y:S05]  /*9f70*/  @!P0 EXIT ;  /* 0x000000000000894d */ /* 0x000fea0003800000 */
[----:B------:R-:W-:Y:S05]  /*9f80*/  BRA `(.L_x_139) ;  /* 0x00000000002c7947 */ /* 0x000fea0003800000 */
.L_x_140:
[----:B------:R-:W-:Y:S01]  /*9f90*/  ISETP.NE.AND P0, PT, R108, RZ, PT ;  /* 0x000000ff6c00720c */ /* 0x000fe20003f05270 */
[----:B------:R-:W-:-:S12]  /*9fa0*/  BSSY.RECONVERGENT B0, `(.L_x_139) ;  /* 0x0000009000007945 */ /* 0x000fd80003800200 */
[----:B------:R-:W-:Y:S05]  /*9fb0*/  @P0 BRA `(.L_x_141) ;  /* 0x0000000000140947 */ /* 0x000fea0003800000 */
[----:B------:R-:W2:Y:S02]  /*9fc0*/  LDCU.64 UR4, c[0x0][0x988] ;  /* 0x00013100ff0477ac */ /* 0x000ea40008000a00 */
[----:B--2---:R-:W-:-:S04]  /*9fd0*/  ISETP.NE.U32.AND P0, PT, RZ, UR4, PT ;  /* 0x00000004ff007c0c */ /* 0x004fc8000bf05070 */
[----:B------:R-:W-:-:S13]  /*9fe0*/  ISETP.NE.AND.EX P0, PT, RZ, UR5, PT, P0 ;  /* 0x00000005ff007c0c */ /* 0x000fda000bf05300 */
[----:B------:R-:W-:Y:S05]  /*9ff0*/  @!P0 EXIT ;  /* 0x000000000000894d */ /* 0x000fea0003800000 */
[----:B------:R-:W-:Y:S05]  /*a000*/  BRA `(.L_x_142) ;  /* 0x0000000000087947 */ /* 0x000fea0003800000 */
.L_x_141:
[----:B------:R-:W-:-:S13]  /*a010*/  FSETP.NEU.AND P0, PT, R41, RZ, PT ;  /* 0x000000ff2900720b */ /* 0x000fda0003f0d000 */
[----:B------:R-:W-:Y:S05]  /*a020*/  @!P0 EXIT ;  /* 0x000000000000894d */ /* 0x000fea0003800000 */
.L_x_142:
[----:B------:R-:W-:Y:S05]  /*a030*/  BSYNC.RECONVERGENT B0 ;  /* 0x0000000000007941 */ /* 0x000fea0003800200 */
.L_x_139:
[----:B------:R-:W2:Y:S01]  /*a040*/  S2UR UR5, SR_CgaCtaId ;  /* 0x00000000000579c3 */ /* 0x000ea20000008800 */
[----:B------:R-:W-:Y:S01]  /*a050*/  ULEA UR4, UR55, UR52, 0x3 ;  /* 0x0000003437047291 */ /* 0x000fe2000f8e18ff */
[----:B------:R-:W-:-:S04]  /*a060*/  DEPBAR.LE SB0, 0x0 ;  /* 0x000080000000791a */ /* 0x000fc80000000000 */
[----:B------:R-:W-:-:S04]  /*a070*/  UIADD3 UR4, UPT, UPT, UR4, 0x158, URZ ;  /* 0x0000015804047890 */ /* 0x000fc8000fffe0ff */
[----:B--2---:R-:W-:-:S09]  /*a080*/  UPRMT UR4, UR5, 0x654, UR4 ;  /* 0x0000065405047896 */ /* 0x004fd20008000004 */
[----:B------:R-:W-:Y:S01]  /*a090*/  SYNCS.ARRIVE.TRANS64.RED.A1T0 RZ, [UR4], RZ ;  /* 0x000000ffffff79a7 */ /* 0x000fe20008100404 */
[----:B------:R-:W-:Y:S05]  /*a0a0*/  EXIT ;  /* 0x000000000000794d */ /* 0x000fea0003800000 */
.L_x_25:
[----:B------:R-:W-:Y:S07]  /*a0b0*/  MOV R0, UR11 ;  /* 0x0000000b00007c02 */ /* 0x000fee0008000f00 */
.L_x_143:
[----:B-1----:R1:W2:Y:S02]  /*a0c0*/  SYNCS.PHASECHK.TRANS64.TRYWAIT P0, [R0+URZ+0xa0], R5 ;  /* 0x0000a005000075a7 */ /* 0x0022a400080011ff */
[----:B--2---:R-:W-:Y:S05]  /*a0d0*/  @!P0 NANOSLEEP.SYNCS 0x989680 ;  /* 0x009896800000895d */ /* 0x004fea0003900000 */
[----:B------:R-:W2:Y:S02]  /*a0e0*/  @!P0 SYNCS.PHASECHK.TRANS64 P0, [R0+URZ+0xa0], R5 ;  /* 0x0000a005000085a7 */ /* 0x000ea400080010ff */
[----:B--2---:R-:W-:Y:S05]  /*a0f0*/  @!P0 BRA `(.L_x_143) ;  /* 0xfffffffc00f08947 */ /* 0x004fea000383ffff */
[----:B------:R-:W-:Y:S05]  /*a100*/  BRA `(.L_x_24) ;  /* 0xffffff80007c7947 */ /* 0x000fea000383ffff */
.L_x_32:
[----:B------:R-:W-:Y:S07]  /*a110*/  MOV R0, UR11 ;  /* 0x0000000b00007c02 */ /* 0x000fee0008000f00 */
.L_x_144:
[----:B-1----:R1:W2:Y:S02]  /*a120*/  SYNCS.PHASECHK.TRANS64.TRYWAIT P0, [R0+URZ+0xa0], R5 ;  /* 0x0000a005000075a7 */ /* 0x0022a400080011ff */
[----:B--2---:R-:W-:Y:S05]  /*a130*/  @!P0 NANOSLEEP.SYNCS 0x989680 ;  /* 0x009896800000895d */ /* 0x004fea0003900000 */
[----:B------:R-:W2:Y:S02]  /*a140*/  @!P0 SYNCS.PHASECHK.TRANS64 P0, [R0+URZ+0xa0], R5 ;  /* 0x0000a005000085a7 */ /* 0x000ea400080010ff */
[----:B--2---:R-:W-:Y:S05]  /*a150*/  @!P0 BRA `(.L_x_144) ;  /* 0xfffffffc00f08947 */ /* 0x004fea000383ffff */
[----:B------:R-:W-:Y:S05]  /*a160*/  BRA `(.L_x_31) ;  /* 0xffffff8800007947 */ /* 0x000fea000383ffff */
.L_x_37:
[----:B-1----:R-:W-:-:S07]  /*a170*/  MOV R0, UR33 ;  /* 0x0000002100007c02 */ /* 0x002fce0008000f00 */
.L_x_145:
[----:B-1----:R1:W2:Y:S02]  /*a180*/  SYNCS.PHASECHK.TRANS64.TRYWAIT P0, [R0+URZ+0x180], R3 ;  /* 0x00018003000075a7 */ /* 0x0022a400080011ff */
[----:B--2---:R-:W-:Y:S05]  /*a190*/  @!P0 NANOSLEEP.SYNCS 0x989680 ;  /* 0x009896800000895d */ /* 0x004fea0003900000 */
[----:B------:R-:W2:Y:S02]  /*a1a0*/  @!P0 SYNCS.PHASECHK.TRANS64 P0, [R0+URZ+0x180], R3 ;  /* 0x00018003000085a7 */ /* 0x000ea400080010ff */
[----:B--2---:R-:W-:Y:S05]  /*a1b0*/  @!P0 BRA `(.L_x_145) ;  /* 0xfffffffc00f08947 */ /* 0x004fea000383ffff */
[----:B------:R-:W-:Y:S05]  /*a1c0*/  BRA `(.L_x_146) ;  /* 0xffffff8c00007947 */ /* 0x000fea000383ffff */
.L_x_41:
[----:B------:R-:W-:-:S07]  /*a1d0*/  MOV R0, UR4 ;  /* 0x0000000400007c02 */ /* 0x000fce0008000f00 */
.L_x_147:
[----:B-1----:R1:W2:Y:S02]  /*a1e0*/  SYNCS.PHASECHK.TRANS64.TRYWAIT P0, [R0+URZ], R3 ;  /* 0x00000003000075a7 */ /* 0x0022a400080011ff */
[----:B--2---:R-:W-:Y:S05]  /*a1f0*/  @!P0 NANOSLEEP.SYNCS 0x989680 ;  /* 0x009896800000895d */ /* 0x004fea0003900000 */
[----:B------:R-:W2:Y:S02]  /*a200*/  @!P0 SYNCS.PHASECHK.TRANS64 P0, [R0+URZ], R3 ;  /* 0x00000003000085a7 */ /* 0x000ea400080010ff */
[----:B--2---:R-:W-:Y:S05]  /*a210*/  @!P0 BRA `(.L_x_147) ;  /* 0xfffffffc00f08947 */ /* 0x004fea000383ffff */
[----:B------:R-:W-:Y:S05]  /*a220*/  BRA `(.L_x_148) ;  /* 0xffffff9000947947 */ /* 0x000fea000383ffff */
.L_x_42:
[----:B------:R-:W-:-:S07]  /*a230*/  MOV R0, UR5 ;  /* 0x0000000500007c02 */ /* 0x000fce0008000f00 */
.L_x_149:
[----:B-1----:R1:W2:Y:S02]  /*a240*/  SYNCS.PHASECHK.TRANS64.TRYWAIT P0, [R0+URZ], R3 ;  /* 0x00000003000075a7 */ /* 0x0022a400080011ff */
[----:B--2---:R-:W-:Y:S05]  /*a250*/  @!P0 NANOSLEEP.SYNCS 0x989680 ;  /* 0x009896800000895d */ /* 0x004fea0003900000 */
[----:B------:R-:W2:Y:S02]  /*a260*/  @!P0 SYNCS.PHASECHK.TRANS64 P0, [R0+URZ], R3 ;  /* 0x00000003000085a7 */ /* 0x000ea400080010ff */
[----:B--2---:R-:W-:Y:S05]  /*a270*/  @!P0 BRA `(.L_x_149) ;  /* 0xfffffffc00f08947 */ /* 0x004fea000383ffff */
[----:B------:R-:W-:Y:S05]  /*a280*/  BRA `(.L_x_150) ;  /* 0xffffff9000a47947 */ /* 0x000fea000383ffff */
.L_x_43:
[----:B------:R-:W-:-:S07]  /*a290*/  MOV R0, UR5 ;  /* 0x0000000500007c02 */ /* 0x000fce0008000f00 */
.L_x_151:
[----:B-1----:R1:W2:Y:S02]  /*a2a0*/  SYNCS.PHASECHK.TRANS64.TRYWAIT P0, [R0+URZ], R3 ;  /* 0x00000003000075a7 */ /* 0x0022a400080011ff */
[----:B--2---:R-:W-:Y:S05]  /*a2b0*/  @!P0 NANOSLEEP.SYNCS 0x989680 ;  /* 0x009896800000895d */ /* 0x004fea0003900000 */
[----:B------:R-:W2:Y:S02]  /*a2c0*/  @!P0 SYNCS.PHASECHK.TRANS64 P0, [R0+URZ], R3 ;  /* 0x00000003000085a7 */ /* 0x000ea400080010ff */
[----:B--2---:R-:W-:Y:S05]  /*a2d0*/  @!P0 BRA `(.L_x_151) ;  /* 0xfffffffc00f08947 */ /* 0x004fea000383ffff */
[----:B------:R-:W-:Y:S05]  /*a2e0*/  BRA `(.L_x_152) ;  /* 0xffffff9000b47947 */ /* 0x000fea000383ffff */
.L_x_44:
[----:B------:R-:W-:-:S07]  /*a2f0*/  MOV R0, UR5 ;  /* 0x0000000500007c02 */ /* 0x000fce0008000f00 */
.L_x_153:
[----:B-1----:R1:W2:Y:S02]  /*a300*/  SYNCS.PHASECHK.TRANS64.TRYWAIT P0, [R0+URZ], R3 ;  /* 0x00000003000075a7 */ /* 0x0022a400080011ff */
[----:B--2---:R-:W-:Y:S05]  /*a310*/  @!P0 NANOSLEEP.SYNCS 0x989680 ;  /* 0x009896800000895d */ /* 0x004fea0003900000 */
[----:B------:R-:W2:Y:S02]  /*a320*/  @!P0 SYNCS.PHASECHK.TRANS64 P0, [R0+URZ], R3 ;  /* 0x00000003000085a7 */ /* 0x000ea400080010ff */
[----:B--2---:R-:W-:Y:S05]  /*a330*/  @!P0 BRA `(.L_x_153) ;  /* 0xfffffffc00f08947 */ /* 0x004fea000383ffff */
[----:B------:R-:W-:Y:S05]  /*a340*/  BRA `(.L_x_154) ;  /* 0xffffff9000c47947 */ /* 0x000fea000383ffff */
.L_x_45:
[----:B------:R-:W-:-:S07]  /*a350*/  MOV R0, UR5 ;  /* 0x0000000500007c02 */ /* 0x000fce0008000f00 */
.L_x_155:
[----:B-1----:R1:W2:Y:S02]  /*a360*/  SYNCS.PHASECHK.TRANS64.TRYWAIT P0, [R0+URZ], R3 ;  /* 0x00000003000075a7 */ /* 0x0022a400080011ff */
[----:B--2---:R-:W-:Y:S05]  /*a370*/  @!P0 NANOSLEEP.SYNCS 0x989680 ;  /* 0x009896800000895d */ /* 0x004fea0003900000 */
[----:B------:R-:W2:Y:S02]  /*a380*/  @!P0 SYNCS.PHASECHK.TRANS64 P0, [R0+URZ], R3 ;  /* 0x00000003000085a7 */ /* 0x000ea400080010ff */
[----:B--2---:R-:W-:Y:S05]  /*a390*/  @!P0 BRA `(.L_x_155) ;  /* 0xfffffffc00f08947 */ /* 0x004fea000383ffff */
[----:B------:R-:W-:Y:S05]  /*a3a0*/  BRA `(.L_x_156) ;  /* 0xffffff9000d47947 */ /* 0x000fea000383ffff */
.L_x_46:
[----:B------:R-:W-:-:S07]  /*a3b0*/  MOV R0, UR5 ;  /* 0x0000000500007c02 */ /* 0x000fce0008000f00 */
.L_x_157:
[----:B-1----:R1:W2:Y:S02]  /*a3c0*/  SYNCS.PHASECHK.TRANS64.TRYWAIT P0, [R0+URZ], R3 ;  /* 0x00000003000075a7 */ /* 0x0022a400080011ff */
[----:B--2---:R-:W-:Y:S05]  /*a3d0*/  @!P0 NANOSLEEP.SYNCS 0x989680 ;  /* 0x009896800000895d */ /* 0x004fea0003900000 */
[----:B------:R-:W2:Y:S02]  /*a3e0*/  @!P0 SYNCS.PHASECHK.TRANS64 P0, [R0+URZ], R3 ;  /* 0x00000003000085a7 */ /* 0x000ea400080010ff */
[----:B--2---:R-:W-:Y:S05]  /*a3f0*/  @!P0 BRA `(.L_x_157) ;  /* 0xfffffffc00f08947 */ /* 0x004fea000383ffff */
[----:B------:R-:W-:Y:S05]  /*a400*/  BRA `(.L_x_158) ;  /* 0xffffff9000e47947 */ /* 0x000fea000383ffff */
.L_x_47:
[----:B------:R-:W-:-:S07]  /*a410*/  MOV R0, UR5 ;  /* 0x0000000500007c02 */ /* 0x000fce0008000f00 */
.L_x_159:
[----:B-1----:R1:W2:Y:S02]  /*a420*/  SYNCS.PHASECHK.TRANS64.TRYWAIT P0, [R0+URZ], R3 ;  /* 0x00000003000075a7 */ /* 0x0022a400080011ff */
[----:B--2---:R-:W-:Y:S05]  /*a430*/  @!P0 NANOSLEEP.SYNCS 0x989680 ;  /* 0x009896800000895d */ /* 0x004fea0003900000 */
[----:B------:R-:W2:Y:S02]  /*a440*/  @!P0 SYNCS.PHASECHK.TRANS64 P0, [R0+URZ], R3 ;  /* 0x00000003000085a7 */ /* 0x000ea400080010ff */
[----:B--2---:R-:W-:Y:S05]  /*a450*/  @!P0 BRA `(.L_x_159) ;  /* 0xfffffffc00f08947 */ /* 0x004fea000383ffff */
[----:B------:R-:W-:Y:S05]  /*a460*/  BRA `(.L_x_160) ;  /* 0xffffff9000f47947 */ /* 0x000fea000383ffff */
.L_x_48:
[----:B------:R-:W-:-:S07]  /*a470*/  MOV R0, UR5 ;  /* 0x0000000500007c02 */ /* 0x000fce0008000f00 */
.L_x_161:
[----:B-1----:R1:W2:Y:S02]  /*a480*/  SYNCS.PHASECHK.TRANS64.TRYWAIT P0, [R0+URZ], R3 ;  /* 0x00000003000075a7 */ /* 0x0022a400080011ff */
[----:B--2---:R-:W-:Y:S05]  /*a490*/  @!P0 NANOSLEEP.SYNCS 0x989680 ;  /* 0x009896800000895d */ /* 0x004fea0003900000 */
[----:B------:R-:W2:Y:S02]  /*a4a0*/  @!P0 SYNCS.PHASECHK.TRANS64 P0, [R0+URZ], R3 ;  /* 0x00000003000085a7 */ /* 0x000ea400080010ff */
[----:B--2---:R-:W-:Y:S05]  /*a4b0*/  @!P0 BRA `(.L_x_161) ;  /* 0xfffffffc00f08947 */ /* 0x004fea000383ffff */
[----:B------:R-:W-:Y:S05]  /*a4c0*/  BRA `(.L_x_162) ;  /* 0xffffff9400047947 */ /* 0x000fea000383ffff */
.L_x_49:
[----:B------:R-:W-:-:S07]  /*a4d0*/  MOV R0, UR5 ;  /* 0x0000000500007c02 */ /* 0x000fce0008000f00 */
.L_x_163:
[----:B-1----:R1:W2:Y:S02]  /*a4e0*/  SYNCS.PHASECHK.TRANS64.TRYWAIT P0, [R0+URZ], R3 ;  /* 0x00000003000075a7 */ /* 0x0022a400080011ff */
[----:B--2---:R-:W-:Y:S05]  /*a4f0*/  @!P0 NANOSLEEP.SYNCS 0x989680 ;  /* 0x009896800000895d */ /* 0x004fea0003900000 */
[----:B------:R-:W2:Y:S02]  /*a500*/  @!P0 SYNCS.PHASECHK.TRANS64 P0, [R0+URZ], R3 ;  /* 0x00000003000085a7 */ /* 0x000ea400080010ff */
[----:B--2---:R-:W-:Y:S05]  /*a510*/  @!P0 BRA `(.L_x_163) ;  /* 0xfffffffc00f08947 */ /* 0x004fea000383ffff */
[----:B------:R-:W-:Y:S05]  /*a520*/  BRA `(.L_x_164) ;  /* 0xffffff9400147947 */ /* 0x000fea000383ffff */
.L_x_50:
[----:B------:R-:W-:-:S07]  /*a530*/  MOV R0, UR5 ;  /* 0x0000000500007c02 */ /* 0x000fce0008000f00 */
.L_x_165:
[----:B-1----:R1:W2:Y:S02]  /*a540*/  SYNCS.PHASECHK.TRANS64.TRYWAIT P0, [R0+URZ], R3 ;  /* 0x00000003000075a7 */ /* 0x0022a400080011ff */
[----:B--2---:R-:W-:Y:S05]  /*a550*/  @!P0 NANOSLEEP.SYNCS 0x989680 ;  /* 0x009896800000895d */ /* 0x004fea0003900000 */
[----:B------:R-:W2:Y:S02]  /*a560*/  @!P0 SYNCS.PHASECHK.TRANS64 P0, [R0+URZ], R3 ;  /* 0x00000003000085a7 */ /* 0x000ea400080010ff */
[----:B--2---:R-:W-:Y:S05]  /*a570*/  @!P0 BRA `(.L_x_165) ;  /* 0xfffffffc00f08947 */ /* 0x004fea000383ffff */
[----:B------:R-:W-:Y:S05]  /*a580*/  BRA `(.L_x_166) ;  /* 0xffffff9400247947 */ /* 0x000fea000383ffff */
.L_x_51:
[----:B------:R-:W-:-:S07]  /*a590*/  MOV R0, UR5 ;  /* 0x0000000500007c02 */ /* 0x000fce0008000f00 */
.L_x_167:
[----:B-1----:R1:W2:Y:S02]  /*a5a0*/  SYNCS.PHASECHK.TRANS64.TRYWAIT P0, [R0+URZ], R3 ;  /* 0x00000003000075a7 */ /* 0x0022a400080011ff */
[----:B--2---:R-:W-:Y:S05]  /*a5b0*/  @!P0 NANOSLEEP.SYNCS 0x989680 ;  /* 0x009896800000895d */ /* 0x004fea0003900000 */
[----:B------:R-:W2:Y:S02]  /*a5c0*/  @!P0 SYNCS.PHASECHK.TRANS64 P0, [R0+URZ], R3 ;  /* 0x00000003000085a7 */ /* 0x000ea400080010ff */
[----:B--2---:R-:W-:Y:S05]  /*a5d0*/  @!P0 BRA `(.L_x_167) ;  /* 0xfffffffc00f08947 */ /* 0x004fea000383ffff */
[----:B------:R-:W-:Y:S05]  /*a5e0*/  BRA `(.L_x_168) ;  /* 0xffffff9400347947 */ /* 0x000fea000383ffff */
.L_x_52:
[----:B------:R-:W-:-:S07]  /*a5f0*/  MOV R0, UR5 ;  /* 0x0000000500007c02 */ /* 0x000fce0008000f00 */
.L_x_169:
[----:B-1----:R1:W2:Y:S02]  /*a600*/  SYNCS.PHASECHK.TRANS64.TRYWAIT P0, [R0+URZ], R3 ;  /* 0x00000003000075a7 */ /* 0x0022a400080011ff */
[----:B--2---:R-:W-:Y:S05]  /*a610*/  @!P0 NANOSLEEP.SYNCS 0x989680 ;  /* 0x009896800000895d */ /* 0x004fea0003900000 */
[----:B------:R-:W2:Y:S02]  /*a620*/  @!P0 SYNCS.PHASECHK.TRANS64 P0, [R0+URZ], R3 ;  /* 0x00000003000085a7 */ /* 0x000ea400080010ff */
[----:B--2---:R-:W-:Y:S05]  /*a630*/  @!P0 BRA `(.L_x_169) ;  /* 0xfffffffc00f08947 */ /* 0x004fea000383ffff */
[----:B------:R-:W-:Y:S05]  /*a640*/  BRA `(.L_x_170) ;  /* 0xffffff9400447947 */ /* 0x000fea000383ffff */
.L_x_53:
[----:B------:R-:W-:-:S07]  /*a650*/  MOV R0, UR5 ;  /* 0x0000000500007c02 */ /* 0x000fce0008000f00 */
.L_x_171:
[----:B-1----:R1:W2:Y:S02]  /*a660*/  SYNCS.PHASECHK.TRANS64.TRYWAIT P0, [R0+URZ], R3 ;  /* 0x00000003000075a7 */ /* 0x0022a400080011ff */
[----:B--2---:R-:W-:Y:S05]  /*a670*/  @!P0 NANOSLEEP.SYNCS 0x989680 ;  /* 0x009896800000895d */ /* 0x004fea0003900000 */
[----:B------:R-:W2:Y:S02]  /*a680*/  @!P0 SYNCS.PHASECHK.TRANS64 P0, [R0+URZ], R3 ;  /* 0x00000003000085a7 */ /* 0x000ea400080010ff */
[----:B--2---:R-:W-:Y:S05]  /*a690*/  @!P0 BRA `(.L_x_171) ;  /* 0xfffffffc00f08947 */ /* 0x004fea000383ffff */
[----:B------:R-:W-:Y:S05]  /*a6a0*/  BRA `(.L_x_172) ;  /* 0xffffff9400547947 */ /* 0x000fea000383ffff */
.L_x_54:
[----:B------:R-:W-:-:S07]  /*a6b0*/  MOV R0, UR5 ;  /* 0x0000000500007c02 */ /* 0x000fce0008000f00 */
.L_x_173:
[----:B-1----:R1:W2:Y:S02]  /*a6c0*/  SYNCS.PHASECHK.TRANS64.TRYWAIT P0, [R0+URZ], R3 ;  /* 0x00000003000075a7 */ /* 0x0022a400080011ff */
[----:B--2---:R-:W-:Y:S05]  /*a6d0*/  @!P0 NANOSLEEP.SYNCS 0x989680 ;  /* 0x009896800000895d */ /* 0x004fea0003900000 */
[----:B------:R-:W2:Y:S02]  /*a6e0*/  @!P0 SYNCS.PHASECHK.TRANS64 P0, [R0+URZ], R3 ;  /* 0x00000003000085a7 */ /* 0x000ea400080010ff */
[----:B--2---:R-:W-:Y:S05]  /*a6f0*/  @!P0 BRA `(.L_x_173) ;  /* 0xfffffffc00f08947 */ /* 0x004fea000383ffff */
[----:B------:R-:W-:Y:S05]  /*a700*/  BRA `(.L_x_174) ;  /* 0xffffff9400647947 */ /* 0x000fea000383ffff */
.L_x_55:
[----:B------:R-:W-:-:S07]  /*a710*/  MOV R0, UR5 ;  /* 0x0000000500007c02 */ /* 0x000fce0008000f00 */
.L_x_175:
[----:B-1----:R1:W2:Y:S02]  /*a720*/  SYNCS.PHASECHK.TRANS64.TRYWAIT P0, [R0+URZ], R3 ;  /* 0x00000003000075a7 */ /* 0x0022a400080011ff */
[----:B--2---:R-:W-:Y:S05]  /*a730*/  @!P0 NANOSLEEP.SYNCS 0x989680 ;  /* 0x009896800000895d */ /* 0x004fea0003900000 */
[----:B------:R-:W2:Y:S02]  /*a740*/  @!P0 SYNCS.PHASECHK.TRANS64 P0, [R0+URZ], R3 ;  /* 0x00000003000085a7 */ /* 0x000ea400080010ff */
[----:B--2---:R-:W-:Y:S05]  /*a750*/  @!P0 BRA `(.L_x_175) ;  /* 0xfffffffc00f08947 */ /* 0x004fea000383ffff */
[----:B------:R-:W-:Y:S05]  /*a760*/  BRA `(.L_x_176) ;  /* 0xffffff9400747947 */ /* 0x000fea000383ffff */
.L_x_56:
[----:B------:R-:W-:-:S07]  /*a770*/  MOV R0, UR5 ;  /* 0x0000000500007c02 */ /* 0x000fce0008000f00 */
.L_x_177:
[----:B-1----:R1:W2:Y:S02]  /*a780*/  SYNCS.PHASECHK.TRANS64.TRYWAIT P0, [R0+URZ], R3 ;  /* 0x00000003000075a7 */ /* 0x0022a400080011ff */
[----:B--2---:R-:W-:Y:S05]  /*a790*/  @!P0 NANOSLEEP.SYNCS 0x989680 ;  /* 0x009896800000895d */ /* 0x004fea0003900000 */
[----:B------:R-:W2:Y:S02]  /*a7a0*/  @!P0 SYNCS.PHASECHK.TRANS64 P0, [R0+URZ], R3 ;  /* 0x00000003000085a7 */ /* 0x000ea400080010ff */
[----:B--2---:R-:W-:Y:S05]  /*a7b0*/  @!P0 BRA `(.L_x_177) ;  /* 0xfffffffc00f08947 */ /* 0x004fea000383ffff */
[----:B------:R-:W-:Y:S05]  /*a7c0*/  BRA `(.L_x_178) ;  /* 0xffffff9400847947 */ /* 0x000fea000383ffff */
.L_x_57:
[----:B------:R-:W-:-:S07]  /*a7d0*/  MOV R0, UR5 ;  /* 0x0000000500007c02 */ /* 0x000fce0008000f00 */
.L_x_179:
[----:B-1----:R1:W2:Y:S02]  /*a7e0*/  SYNCS.PHASECHK.TRANS64.TRYWAIT P0, [R0+URZ], R3 ;  /* 0x00000003000075a7 */ /* 0x0022a400080011ff */
[----:B--2---:R-:W-:Y:S05]  /*a7f0*/  @!P0 NANOSLEEP.SYNCS 0x989680 ;  /* 0x009896800000895d */ /* 0x004fea0003900000 */
[----:B------:R-:W2:Y:S02]  /*a800*/  @!P0 SYNCS.PHASECHK.TRANS64 P0, [R0+URZ], R3 ;  /* 0x00000003000085a7 */ /* 0x000ea400080010ff */
[----:B--2---:R-:W-:Y:S05]  /*a810*/  @!P0 BRA `(.L_x_179) ;  /* 0xfffffffc00f08947 */ /* 0x004fea000383ffff */
[----:B------:R-:W-:Y:S05]  /*a820*/  BRA `(.L_x_180) ;  /* 0xffffff9400947947 */ /* 0x000fea000383ffff */
.L_x_58:
[----:B------:R-:W-:-:S07]  /*a830*/  MOV R0, UR5 ;  /* 0x0000000500007c02 */ /* 0x000fce0008000f00 */
.L_x_181:
[----:B-1----:R1:W2:Y:S02]  /*a840*/  SYNCS.PHASECHK.TRANS64.TRYWAIT P0, [R0+URZ], R3 ;  /* 0x00000003000075a7 */ /* 0x0022a400080011ff */
[----:B--2---:R-:W-:Y:S05]  /*a850*/  @!P0 NANOSLEEP.SYNCS 0x989680 ;  /* 0x009896800000895d */ /* 0x004fea0003900000 */
[----:B------:R-:W2:Y:S02]  /*a860*/  @!P0 SYNCS.PHASECHK.TRANS64 P0, [R0+URZ], R3 ;  /* 0x00000003000085a7 */ /* 0x000ea400080010ff */
[----:B--2---:R-:W-:Y:S05]  /*a870*/  @!P0 BRA `(.L_x_181) ;  /* 0xfffffffc00f08947 */ /* 0x004fea000383ffff */
[----:B------:R-:W-:Y:S05]  /*a880*/  BRA `(.L_x_182) ;  /* 0xffffff9400a47947 */ /* 0x000fea000383ffff */
.L_x_59:
[----:B------:R-:W-:-:S07]  /*a890*/  MOV R0, UR5 ;  /* 0x0000000500007c02 */ /* 0x000fce0008000f00 */
.L_x_183:
[----:B-1----:R1:W2:Y:S02]  /*a8a0*/  SYNCS.PHASECHK.TRANS64.TRYWAIT P0, [R0+URZ], R3 ;  /* 0x00000003000075a7 */ /* 0x0022a400080011ff */
[----:B--2---:R-:W-:Y:S05]  /*a8b0*/  @!P0 NANOSLEEP.SYNCS 0x989680 ;  /* 0x009896800000895d */ /* 0x004fea0003900000 */
[----:B------:R-:W2:Y:S02]  /*a8c0*/  @!P0 SYNCS.PHASECHK.TRANS64 P0, [R0+URZ], R3 ;  /* 0x00000003000085a7 */ /* 0x000ea400080010ff */
[----:B--2---:R-:W-:Y:S05]  /*a8d0*/  @!P0 BRA `(.L_x_183) ;  /* 0xfffffffc00f08947 */ /* 0x004fea000383ffff */
[----:B------:R-:W-:Y:S05]  /*a8e0*/  BRA `(.L_x_184) ;  /* 0xffffff9400b47947 */ /* 0x000fea000383ffff */
.L_x_62:
[----:B------:R-:W-:-:S07]  /*a8f0*/  MOV R4, UR4 ;  /* 0x0000000400047c02 */ /* 0x000fce0008000f00 */
.L_x_185:
[----:B--2---:R2:W3:Y:S02]  /*a900*/  SYNCS.PHASECHK.TRANS64.TRYWAIT P1, [R4+URZ+0x188], R7 ;  /* 0x00018807040075a7 */ /* 0x0044e400080211ff */
[----:B---3--:R-:W-:Y:S05]  /*a910*/  @!P1 NANOSLEEP.SYNCS 0x989680 ;  /* 0x009896800000995d */ /* 0x008fea0003900000 */
[----:B------:R-:W3:Y:S02]  /*a920*/  @!P1 SYNCS.PHASECHK.TRANS64 P1, [R4+URZ+0x188], R7 ;  /* 0x00018807040095a7 */ /* 0x000ee400080210ff */
[----:B---3--:R-:W-:Y:S05]  /*a930*/  @!P1 BRA `(.L_x_185) ;  /* 0xfffffffc00f09947 */ /* 0x008fea000383ffff */
[----:B------:R-:W-:Y:S05]  /*a940*/  BRA `(.L_x_186) ;  /* 0xffffff9800247947 */ /* 0x000fea000383ffff */
.L_x_63:
[----:B--2---:R-:W-:-:S07]  /*a950*/  MOV R4, UR4 ;  /* 0x0000000400047c02 */ /* 0x004fce0008000f00 */
.L_x_187:
[----:B--2---:R2:W3:Y:S02]  /*a960*/  SYNCS.PHASECHK.TRANS64.TRYWAIT P1, [R4+URZ+0x180], R5 ;  /* 0x00018005040075a7 */ /* 0x0044e400080211ff */
[----:B---3--:R-:W-:Y:S05]  /*a970*/  @!P1 NANOSLEEP.SYNCS 0x989680 ;  /* 0x009896800000995d */ /* 0x008fea0003900000 */
[----:B------:R-:W3:Y:S02]  /*a980*/  @!P1 SYNCS.PHASECHK.TRANS64 P1, [R4+URZ+0x180], R5 ;  /* 0x00018005040095a7 */ /* 0x000ee400080210ff */
[----:B---3--:R-:W-:Y:S05]  /*a990*/  @!P1 BRA `(.L_x_187) ;  /* 0xfffffffc00f09947 */ /* 0x008fea000383ffff */
[----:B------:R-:W-:Y:S05]  /*a9a0*/  BRA `(.L_x_188) ;  /* 0xffffff98002c7947 */ /* 0x000fea000383ffff */
.L_x_73:
[----:B--2---:R-:W-:-:S04]  /*a9b0*/  MOV R5, UR5 ;  /* 0x0000000500057c02 */ /* 0x004fc80008000f00 */
[----:B------:R2:W3:Y:S03]  /*a9c0*/  SYNCS.PHASECHK.TRANS64.TRYWAIT P0, [R5+URZ+0x8], R6 ;  /* 0x00000806050075a7 */ /* 0x0004e600080011ff */
[----:B---3--:R-:W-:Y:S05]  /*a9d0*/  @!P0 NANOSLEEP.SYNCS 0x989680 ;  /* 0x009896800000895d */ /* 0x008fea0003900000 */
[----:B------:R-:W3:Y:S02]  /*a9e0*/  @!P0 SYNCS.PHASECHK.TRANS64 P0, [R5+URZ+0x8], R6 ;  /* 0x00000806050085a7 */ /* 0x000ee400080010ff */
[----:B---3--:R-:W-:Y:S05]  /*a9f0*/  @!P0 BRA `(.L_x_73) ;  /* 0xfffffffc00ec8947 */ /* 0x008fea000383ffff */
[----:B------:R-:W-:Y:S05]  /*aa00*/  BRA `(.L_x_72) ;  /* 0xffffff9800f87947 */ /* 0x000fea000383ffff */
.L_x_75:
[----:B------:R-:W-:Y:S01]  /*aa10*/  BSSY B0, `(.L_x_189) ;  /* 0x0000006000007945 */ /* 0x000fe20003800000 */
[----:B------:R-:W-:-:S07]  /*aa20*/  MOV R15, 0xffffffff ;  /* 0xffffffff000f7802 */ /* 0x000fce0000000f00 */
[----:B-12--5:R-:W-:Y:S05]  /*aa30*/  WARPSYNC.COLLECTIVE R15, `(.L_x_190) ;  /* 0x000000000f0c7348 */ /* 0x026fea0003c00000 */
[----:B------:R-:W-:Y:S02]  /*aa40*/  ELECT P6, UR79, PT ;  /* 0x00000000004f782f */ /* 0x000fe400038c0000 */
[----:B------:R-:W-:Y:S01]  /*aa50*/  MOV R14, UR79 ;  /* 0x0000004f000e7c02 */ /* 0x000fe20008000f00 */
[----:B-12--5:R-:W-:Y:S10]  /*aa60*/  ENDCOLLECTIVE ;  /* 0x000000000000791b */ /* 0x026ff40003800000 */
.L_x_190:
[----:B------:R-:W-:Y:S05]  /*aa70*/  BSYNC B0 ;  /* 0x0000000000007941 */ /* 0x000fea0003800000 */
.L_x_189:
[----:B------:R-:W-:Y:S05]  /*aa80*/  BRA `(.L_x_191) ;  /* 0xffffff9c00287947 */ /* 0x000fea000383ffff */
.L_x_77:
[----:B--2---:R-:W-:-:S04]  /*aa90*/  MOV R3, UR5 ;  /* 0x0000000500037c02 */ /* 0x004fc80008000f00 */
[----:B------:R2:W3:Y:S03]  /*aaa0*/  SYNCS.PHASECHK.TRANS64.TRYWAIT P0, [R3+URZ+0x8], R4 ;  /* 0x00000804030075a7 */ /* 0x0004e600080011ff */
[----:B---3--:R-:W-:Y:S05]  /*aab0*/  @!P0 NANOSLEEP.SYNCS 0x989680 ;  /* 0x009896800000895d */ /* 0x008fea0003900000 */
[----:B------:R-:W3:Y:S02]  /*aac0*/  @!P0 SYNCS.PHASECHK.TRANS64 P0, [R3+URZ+0x8], R4 ;  /* 0x00000804030085a7 */ /* 0x000ee400080010ff */
[----:B---3--:R-:W-:Y:S05]  /*aad0*/  @!P0 BRA `(.L_x_77) ;  /* 0xfffffffc00ec8947 */ /* 0x008fea000383ffff */
[----:B------:R-:W-:Y:S05]  /*aae0*/  BRA `(.L_x_76) ;  /* 0xffffff9c002c7947 */ /* 0x000fea000383ffff */
.L_x_78:
[----:B------:R-:W-:-:S07]  /*aaf0*/  MOV R0, UR18 ;  /* 0x0000001200007c02 */ /* 0x000fce0008000f00 */
.L_x_192:
[----:B-1----:R1:W2:Y:S02]  /*ab00*/  SYNCS.PHASECHK.TRANS64.TRYWAIT P0, [R0+URZ+0x180], R5 ;  /* 0x00018005000075a7 */ /* 0x0022a400080011ff */
[----:B--2---:R-:W-:Y:S05]  /*ab10*/  @!P0 NANOSLEEP.SYNCS 0x989680 ;  /* 0x009896800000895d */ /* 0x004fea0003900000 */
[----:B------:R-:W2:Y:S02]  /*ab20*/  @!P0 SYNCS.PHASECHK.TRANS64 P0, [R0+URZ+0x180], R5 ;  /* 0x00018005000085a7 */ /* 0x000ea400080010ff */
[----:B--2---:R-:W-:Y:S05]  /*ab30*/  @!P0 BRA `(.L_x_192) ;  /* 0xfffffffc00f08947 */ /* 0x004fea000383ffff */
[----:B------:R-:W-:Y:S05]  /*ab40*/  BRA `(.L_x_193) ;  /* 0xffffffa0000c7947 */ /* 0x000fea000383ffff */
.L_x_80:
[----:B------:R-:W-:-:S07]  /*ab50*/  MOV R0, UR23 ;  /* 0x0000001700007c02 */ /* 0x000fce0008000f00 */
.L_x_194:
[----:B--2---:R2:W3:Y:S02]  /*ab60*/  SYNCS.PHASECHK.TRANS64.TRYWAIT P0, [R0+URZ+0x1a0], R9 ;  /* 0x0001a009000075a7 */ /* 0x0044e400080011ff */
[----:B---3--:R-:W-:Y:S05]  /*ab70*/  @!P0 NANOSLEEP.SYNCS 0x989680 ;  /* 0x009896800000895d */ /* 0x008fea0003900000 */
[----:B------:R-:W3:Y:S02]  /*ab80*/  @!P0 SYNCS.PHASECHK.TRANS64 P0, [R0+URZ+0x1a0], R9 ;  /* 0x0001a009000085a7 */ /* 0x000ee400080010ff */
[----:B---3--:R-:W-:Y:S05]  /*ab90*/  @!P0 BRA `(.L_x_194) ;  /* 0xfffffffc00f08947 */ /* 0x008fea000383ffff */
[----:B------:R-:W-:Y:S05]  /*aba0*/  BRA `(.L_x_79) ;  /* 0xffffffa000287947 */ /* 0x000fea000383ffff */
.L_x_84:
[----:B--2---:R-:W-:Y:S07]  /*abb0*/  MOV R0, UR10 ;  /* 0x0000000a00007c02 */ /* 0x004fee0008000f00 */
.L_x_195:
[----:B--2---:R2:W3:Y:S02]  /*abc0*/  SYNCS.PHASECHK.TRANS64.TRYWAIT P0, [R0+URZ], R9 ;  /* 0x00000009000075a7 */ /* 0x0044e400080011ff */
[----:B---3--:R-:W-:Y:S05]  /*abd0*/  @!P0 NANOSLEEP.SYNCS 0x989680 ;  /* 0x009896800000895d */ /* 0x008fea0003900000 */
[----:B------:R-:W3:Y:S02]  /*abe0*/  @!P0 SYNCS.PHASECHK.TRANS64 P0, [R0+URZ], R9 ;  /* 0x00000009000085a7 */ /* 0x000ee400080010ff */
[----:B---3--:R-:W-:Y:S05]  /*abf0*/  @!P0 BRA `(.L_x_195) ;  /* 0xfffffffc00f08947 */ /* 0x008fea000383ffff */
[----:B------:R-:W-:Y:S05]  /*ac00*/  BRA `(.L_x_83) ;  /* 0xffffffa000607947 */ /* 0x000fea000383ffff */
.L_x_88:
[----:B-1----:R-:W-:-:S07]  /*ac10*/  MOV R0, UR4 ;  /* 0x0000000400007c02 */ /* 0x002fce0008000f00 */
.L_x_196:
[----:B-1----:R1:W2:Y:S02]  /*ac20*/  SYNCS.PHASECHK.TRANS64.TRYWAIT P0, [R0+URZ], R5 ;  /* 0x00000005000075a7 */ /* 0x0022a400080011ff */
[----:B--2---:R-:W-:Y:S05]  /*ac30*/  @!P0 NANOSLEEP.SYNCS 0x989680 ;  /* 0x009896800000895d */ /* 0x004fea0003900000 */
[----:B------:R-:W2:Y:S02]  /*ac40*/  @!P0 SYNCS.PHASECHK.TRANS64 P0, [R0+URZ], R5 ;  /* 0x00000005000085a7 */ /* 0x000ea400080010ff */
[----:B--2---:R-:W-:Y:S05]  /*ac50*/  @!P0 BRA `(.L_x_196) ;  /* 0xfffffffc00f08947 */ /* 0x004fea000383ffff */
[----:B------:R-:W-:Y:S05]  /*ac60*/  BRA `(.L_x_197) ;  /* 0xffffffa400307947 */ /* 0x000fea000383ffff */
.L_x_91:
[----:B------:R-:W-:-:S07]  /*ac70*/  MOV R0, UR18 ;  /* 0x0000001200007c02 */ /* 0x000fce0008000f00 */
.L_x_198:
[----:B-1----:R1:W2:Y:S02]  /*ac80*/  SYNCS.PHASECHK.TRANS64.TRYWAIT P1, [R0+URZ+0x1b0], R5 ;  /* 0x0001b005000075a7 */ /* 0x0022a400080211ff */
[----:B--2---:R-:W-:Y:S05]  /*ac90*/  @!P1 NANOSLEEP.SYNCS 0x989680 ;  /* 0x009896800000995d */ /* 0x004fea0003900000 */
[----:B------:R-:W2:Y:S02]  /*aca0*/  @!P1 SYNCS.PHASECHK.TRANS64 P1, [R0+URZ+0x1b0], R5 ;  /* 0x0001b005000095a7 */ /* 0x000ea400080210ff */
[----:B--2---:R-:W-:Y:S05]  /*acb0*/  @!P1 BRA `(.L_x_198) ;  /* 0xfffffffc00f09947 */ /* 0x004fea000383ffff */
[----:B------:R-:W-:Y:S05]  /*acc0*/  BRA `(.L_x_199) ;  /* 0xffffffa4007c7947 */ /* 0x000fea000383ffff */
.L_x_96:
[----:B------:R-:W-:Y:S07]  /*acd0*/  MOV R0, UR24 ;  /* 0x0000001800007c02 */ /* 0x000fee0008000f00 */
.L_x_200:
[----:B-1----:R1:W2:Y:S02]  /*ace0*/  SYNCS.PHASECHK.TRANS64.TRYWAIT P0, [R0+URZ+0x180], R3 ;  /* 0x00018003000075a7 */ /* 0x0022a400080011ff */
[----:B--2---:R-:W-:Y:S05]  /*acf0*/  @!P0 NANOSLEEP.SYNCS 0x989680 ;  /* 0x009896800000895d */ /* 0x004fea0003900000 */
[----:B------:R-:W2:Y:S02]  /*ad00*/  @!P0 SYNCS.PHASECHK.TRANS64 P0, [R0+URZ+0x180], R3 ;  /* 0x00018003000085a7 */ /* 0x000ea400080010ff */
[----:B--2---:R-:W-:Y:S05]  /*ad10*/  @!P0 BRA `(.L_x_200) ;  /* 0xfffffffc00f08947 */ /* 0x004fea000383ffff */
[----:B------:R-:W-:Y:S05]  /*ad20*/  BRA `(.L_x_201) ;  /* 0xffffffac00407947 */ /* 0x000fea000383ffff */
.L_x_99:
[----:B------:R-:W-:Y:S07]  /*ad30*/  MOV R3, UR24 ;  /* 0x0000001800037c02 */ /* 0x000fee0008000f00 */
.L_x_202:
[----:B-1----:R1:W2:Y:S02]  /*ad40*/  SYNCS.PHASECHK.TRANS64.TRYWAIT P1, [R3+URZ+0x178], R12 ;  /* 0x0001780c030075a7 */ /* 0x0022a400080211ff */
[----:B--2---:R-:W-:Y:S05]  /*ad50*/  @!P1 NANOSLEEP.SYNCS 0x989680 ;  /* 0x009896800000995d */ /* 0x004fea0003900000 */
[----:B------:R-:W2:Y:S02]  /*ad60*/  @!P1 SYNCS.PHASECHK.TRANS64 P1, [R3+URZ+0x178], R12 ;  /* 0x0001780c030095a7 */ /* 0x000ea400080210ff */
[----:B--2---:R-:W-:Y:S05]  /*ad70*/  @!P1 BRA `(.L_x_202) ;  /* 0xfffffffc00f09947 */ /* 0x004fea000383ffff */
[----:B------:R-:W-:Y:S05]  /*ad80*/  BRA `(.L_x_98) ;  /* 0xffffffb0009c7947 */ /* 0x000fea000383ffff */
.L_x_102:
[----:B------:R-:W-:Y:S07]  /*ad90*/  MOV R0, UR5 ;  /* 0x0000000500007c02 */ /* 0x000fee0008000f00 */
.L_x_203:
[----:B-1----:R1:W2:Y:S02]  /*ada0*/  SYNCS.PHASECHK.TRANS64.TRYWAIT P1, [R0+URZ+0x158], R3 ;  /* 0x00015803000075a7 */ /* 0x0022a400080211ff */
[----:B--2---:R-:W-:Y:S05]  /*adb0*/  @!P1 NANOSLEEP.SYNCS 0x989680 ;  /* 0x009896800000995d */ /* 0x004fea0003900000 */
[----:B------:R-:W2:Y:S02]  /*adc0*/  @!P1 SYNCS.PHASECHK.TRANS64 P1, [R0+URZ+0x158], R3 ;  /* 0x00015803000095a7 */ /* 0x000ea400080210ff */
[----:B--2---:R-:W-:Y:S05]  /*add0*/  @!P1 BRA `(.L_x_203) ;  /* 0xfffffffc00f09947 */ /* 0x004fea000383ffff */
[----:B------:R-:W-:Y:S05]  /*ade0*/  BRA `(.L_x_204) ;  /* 0xffffffb8000c7947 */ /* 0x000fea000383ffff */
.L_x_103:
[----:B------:R-:W-:Y:S07]  /*adf0*/  MOV R0, UR4 ;  /* 0x0000000400007c02 */ /* 0x000fee0008000f00 */
.L_x_205:
[----:B-1----:R1:W2:Y:S02]  /*ae00*/  SYNCS.PHASECHK.TRANS64.TRYWAIT P0, [R0+URZ+0x158], R3 ;  /* 0x00015803000075a7 */ /* 0x0022a400080011ff */
[----:B--2---:R-:W-:Y:S05]  /*ae10*/  @!P0 NANOSLEEP.SYNCS 0x989680 ;  /* 0x009896800000895d */ /* 0x004fea0003900000 */
[----:B------:R-:W2:Y:S02]  /*ae20*/  @!P0 SYNCS.PHASECHK.TRANS64 P0, [R0+URZ+0x158], R3 ;  /* 0x00015803000085a7 */ /* 0x000ea400080010ff */
[----:B--2---:R-:W-:Y:S05]  /*ae30*/  @!P0 BRA `(.L_x_205) ;  /* 0xfffffffc00f08947 */ /* 0x004fea000383ffff */
[----:B------:R-:W-:Y:S05]  /*ae40*/  BRA `(.L_x_206) ;  /* 0xffffffb800807947 */ /* 0x000fea000383ffff */
.L_x_105:
[----:B------:R-:W-:-:S07]  /*ae50*/  MOV R0, UR4 ;  /* 0x0000000400007c02 */ /* 0x000fce0008000f00 */
.L_x_207:
[----:B-1----:R1:W3:Y:S02]  /*ae60*/  SYNCS.PHASECHK.TRANS64.TRYWAIT P0, [R0+URZ], R3 ;  /* 0x00000003000075a7 */ /* 0x0022e400080011ff */
[----:B---3--:R-:W-:Y:S05]  /*ae70*/  @!P0 NANOSLEEP.SYNCS 0x989680 ;  /* 0x009896800000895d */ /* 0x008fea0003900000 */
[----:B------:R-:W3:Y:S02]  /*ae80*/  @!P0 SYNCS.PHASECHK.TRANS64 P0, [R0+URZ], R3 ;  /* 0x00000003000085a7 */ /* 0x000ee400080010ff */
[----:B---3--:R-:W-:Y:S05]  /*ae90*/  @!P0 BRA `(.L_x_207) ;  /* 0xfffffffc00f08947 */ /* 0x008fea000383ffff */
[----:B------:R-:W-:Y:S05]  /*aea0*/  BRA `(.L_x_208) ;  /* 0xffffffbc000c7947 */ /* 0x000fea000383ffff */
.L_x_106:
[----:B------:R-:W-:-:S07]  /*aeb0*/  MOV R0, UR5 ;  /* 0x0000000500007c02 */ /* 0x000fce0008000f00 */
.L_x_209:
[----:B-1----:R1:W3:Y:S02]  /*aec0*/  SYNCS.PHASECHK.TRANS64.TRYWAIT P0, [R0+URZ], R3 ;  /* 0x00000003000075a7 */ /* 0x0022e400080011ff */
[----:B---3--:R-:W-:Y:S05]  /*aed0*/  @!P0 NANOSLEEP.SYNCS 0x989680 ;  /* 0x009896800000895d */ /* 0x008fea0003900000 */
[----:B------:R-:W3:Y:S02]  /*aee0*/  @!P0 SYNCS.PHASECHK.TRANS64 P0, [R0+URZ], R3 ;  /* 0x00000003000085a7 */ /* 0x000ee400080010ff */
[----:B---3--:R-:W-:Y:S05]  /*aef0*/  @!P0 BRA `(.L_x_209) ;  /* 0xfffffffc00f08947 */ /* 0x008fea000383ffff */
[----:B------:R-:W-:Y:S05]  /*af00*/  BRA `(.L_x_210) ;  /* 0xffffffbc00187947 */ /* 0x000fea000383ffff */
.L_x_108:
[----:B------:R-:W-:Y:S07]  /*af10*/  MOV R0, UR52 ;  /* 0x0000003400007c02 */ /* 0x000fee0008000f00 */
.L_x_211:
[----:B-1----:R1:W2:Y:S02]  /*af20*/  SYNCS.PHASECHK.TRANS64.TRYWAIT P0, [R0+URZ+0x180], R3 ;  /* 0x00018003000075a7 */ /* 0x0022a400080011ff */
[----:B--2---:R-:W-:Y:S05]  /*af30*/  @!P0 NANOSLEEP.SYNCS 0x989680 ;  /* 0x009896800000895d */ /* 0x004fea0003900000 */
[----:B------:R-:W2:Y:S02]  /*af40*/  @!P0 SYNCS.PHASECHK.TRANS64 P0, [R0+URZ+0x180], R3 ;  /* 0x00018003000085a7 */ /* 0x000ea400080010ff */
[----:B--2---:R-:W-:Y:S05]  /*af50*/  @!P0 BRA `(.L_x_211) ;  /* 0xfffffffc00f08947 */ /* 0x004fea000383ffff */
[----:B------:R-:W-:Y:S05]  /*af60*/  BRA `(.L_x_212) ;  /* 0xffffffc000087947 */ /* 0x000fea000383ffff */
.L_x_118:
[----:B-1----:R1:W3:Y:S02]  /*af70*/  SYNCS.PHASECHK.TRANS64.TRYWAIT P1, [R0+URZ+0x140], R3 ;  /* 0x00014003000075a7 */ /* 0x0022e400080211ff */
[----:B---3--:R-:W-:Y:S05]  /*af80*/  @!P1 NANOSLEEP.SYNCS 0x989680 ;  /* 0x009896800000995d */ /* 0x008fea0003900000 */
[----:B------:R-:W3:Y:S02]  /*af90*/  @!P1 SYNCS.PHASECHK.TRANS64 P1, [R0+URZ+0x140], R3 ;  /* 0x00014003000095a7 */ /* 0x000ee400080210ff */
[----:B---3--:R-:W-:Y:S05]  /*afa0*/  @!P1 BRA `(.L_x_118) ;  /* 0xfffffffc00f09947 */ /* 0x008fea000383ffff */
[----:B------:R-:W-:Y:S05]  /*afb0*/  BRA `(.L_x_117) ;  /* 0xffffffd4002c7947 */ /* 0x000fea000383ffff */
.L_x_120:
[----:B-1----:R1:W4:Y:S02]  /*afc0*/  SYNCS.PHASECHK.TRANS64.TRYWAIT P1, [R103+URZ+0x190], R4 ;  /* 0x00019004670075a7 */ /* 0x00232400080211ff */
[----:B----4-:R-:W-:Y:S05]  /*afd0*/  @!P1 NANOSLEEP.SYNCS 0x989680 ;  /* 0x009896800000995d */ /* 0x010fea0003900000 */
[----:B------:R-:W4:Y:S02]  /*afe0*/  @!P1 SYNCS.PHASECHK.TRANS64 P1, [R103+URZ+0x190], R4 ;  /* 0x00019004670095a7 */ /* 0x000f2400080210ff */
[----:B----4-:R-:W-:Y:S05]  /*aff0*/  @!P1 BRA `(.L_x_120) ;  /* 0xfffffffc00f09947 */ /* 0x010fea000383ffff */
[----:B------:R-:W-:Y:S05]  /*b000*/  BRA `(.L_x_119) ;  /* 0xffffffd400607947 */ /* 0x000fea000383ffff */
.L_x_131:
[----:B--2---:R2:W4:Y:S02]  /*b010*/  SYNCS.PHASECHK.TRANS64.TRYWAIT P1, [R3+URZ+0x140], R46 ;  /* 0x0001402e030075a7 */ /* 0x00452400080211ff */
[----:B----4-:R-:W-:Y:S05]  /*b020*/  @!P1 NANOSLEEP.SYNCS 0x989680 ;  /* 0x009896800000995d */ /* 0x010fea0003900000 */
[----:B------:R-:W4:Y:S02]  /*b030*/  @!P1 SYNCS.PHASECHK.TRANS64 P1, [R3+URZ+0x140], R46 ;  /* 0x0001402e030095a7 */ /* 0x000f2400080210ff */
[----:B----4-:R-:W-:Y:S05]  /*b040*/  @!P1 BRA `(.L_x_131) ;  /* 0xfffffffc00f09947 */ /* 0x010fea000383ffff */
[----:B------:R-:W-:Y:S05]  /*b050*/  BRA `(.L_x_130) ;  /* 0xffffffe000587947 */ /* 0x000fea000383ffff */
        .weak           $__internal_0_$__cuda_sm10x_tcgen05_guardrail_trap_col_being_dealloced_not_returned_by_alloc
        .type           $__internal_0_$__cuda_sm10x_tcgen05_guardrail_trap_col_being_dealloced_not_returned_by_alloc,@function
        .size           $__internal_0_$__cuda_sm10x_tcgen05_guardrail_trap_col_being_dealloced_not_returned_by_alloc,($__internal_1_$__cuda_sm10x_tcgen05_guardrail_trap_phase_invalid_during_alloc - $__internal_0_$__cuda_sm10x_tcgen05_guardrail_trap_col_being_dealloced_not_returned_by_alloc)
$__internal_0_$__cuda_sm10x_tcgen05_guardrail_trap_col_being_dealloced_not_returned_by_alloc:
[----:B------:R-:W-:Y:S05]  /*b060*/  BPT.TRAP 0x1 ;  /* 0x000000040000795c */ /* 0x000fea0000300000 */
[----:B------:R-:W-:-:S04]  /*b070*/  HFMA2 R3, -RZ, RZ, 0, 0 ;  /* 0x00000000ff037431 */ /* 0x000fc800000001ff */
[----:B------:R-:W-:Y:S05]  /*b080*/  RET.REL.NODEC R2 `(_ZN7cutlass13device_kernelINS_4conv6kernel13ConvUniversalINS1_16ConvProblemShapeILNS1_8OperatorE2ELi3EEENS1_10collective14CollectiveConvINS1_47MainloopSm100TmaUmmaWarpSpecializedImplicitGemmILS5_2ELi20ELi3ELi1ELi2EN4cute5tupleIJNSA_1CILi2EEENSC_ILi1EEESE_EEEEENSB_IJNSC_ILi256EEENSB_IJNSC_ILi64EEEEEENSB_IJNSC_ILi32EEEEEEEEENS_10bfloat16_tESN_NSA_8TiledMMAINSA_8MMA_AtomIJNSA_26SM100_MMA_F16BF16_2x1SM_SSISN_SN_fLi256ELi64ELNSA_4UMMA5MajorE1ELSS_1ELNSR_7ScaleInE0ELST_0EEEEEENSA_6LayoutINSB_IJSE_SE_SE_EEENSB_IJNSC_ILi0EEESY_SY_EEEEENSB_IJNSA_10UnderscoreES11_S11_EEEEENS7_6detail27Sm100ImplicitGemmTileTraitsINSA_18SM100_TMA_2SM_LOADENSA_14ComposedLayoutINSA_7SwizzleILi3ELi4ELi3EEENSA_18smem_ptr_flag_bitsILi16EEENSW_INSB_IJSI_NSC_ILi8EEEEEENSB_IJSE_SI_EEEEEEEvEENS15_INSA_25SM100_TMA_2SM_LOAD_IM2COLENS17_INS18_ILi2ELi4ELi3EEES1B_NSW_INSB_IJSK_S1C_EEENSB_IJSE_SK_EEEEEEEvEEEENS_8epilogue10collective18CollectiveEpilogueINS1Q_23Sm100TmaWarpSpecializedILi3ELi2ELi32ELb1ELb0EEEJNSB_IJNSC_ILi128EEESJ_SL_EEENSB_IJNSW_IS1V_SE_EENSW_ISK_SE_EEEEESN_NSB_IJlNSB_IJSE_lllEEESY_EEESN_S21_NS1Q_6fusion15FusionCallbacksIS1U_NS22_17LinearCombinationISN_fSN_fLNS_15FloatRoundStyleE2EEES1W_S1Z_JEEENSA_5SM1004TMEM4LOAD26SM100_TMEM_LOAD_32dp32b32xENSA_13SM90_TMA_LOADENS17_IS1J_S1B_NSW_INSB_IJS1C_SK_EEENSB_IJSK_SE_EEEEEEENSA_39AutoVectorizingCopyWithAssumedAlignmentILi128EEENSA_14SM90_TMA_STOREES2G_S2I_S2I_EEEvvEEEEvNT_6ParamsE) ;  /* 0xffffff4c02dc7950 */ /* 0x000fea0003c3ffff */
        .weak           $__internal_1_$__cuda_sm10x_tcgen05_guardrail_trap_phase_invalid_during_alloc
        .type           $__internal_1_$__cuda_sm10x_tcgen05_guardrail_trap_phase_invalid_during_alloc,@function
        .size           $__internal_1_$__cuda_sm10x_tcgen05_guardrail_trap_phase_invalid_during_alloc,($__internal_2_$__cuda_sm10x_tcgen05_guardrail_trap_unallocated_columns_being_dealloced - $__internal_1_$__cuda_sm10x_tcgen05_guardrail_trap_phase_invalid_during_alloc)
$__internal_1_$__cuda_sm10x_tcgen05_guardrail_trap_phase_invalid_during_alloc:
[----:B------:R-:W-:Y:S05]  /*b090*/  BPT.TRAP 0x1 ;  /* 0x000000040000795c */ /* 0x000fea0000300000 */
[----:B------:R-:W-:-:S04]  /*b0a0*/  MOV R5, 0x0 ;  /* 0x0000000000057802 */ /* 0x000fc80000000f00 */
[----:B------:R-:W-:Y:S05]  /*b0b0*/  RET.REL.NODEC R4 `(_ZN7cutlass13device_kernelINS_4conv6kernel13ConvUniversalINS1_16ConvProblemShapeILNS1_8OperatorE2ELi3EEENS1_10collective14CollectiveConvINS1_47MainloopSm100TmaUmmaWarpSpecializedImplicitGemmILS5_2ELi20ELi3ELi1ELi2EN4cute5tupleIJNSA_1CILi2EEENSC_ILi1EEESE_EEEEENSB_IJNSC_ILi256EEENSB_IJNSC_ILi64EEEEEENSB_IJNSC_ILi32EEEEEEEEENS_10bfloat16_tESN_NSA_8TiledMMAINSA_8MMA_AtomIJNSA_26SM100_MMA_F16BF16_2x1SM_SSISN_SN_fLi256ELi64ELNSA_4UMMA5MajorE1ELSS_1ELNSR_7ScaleInE0ELST_0EEEEEENSA_6LayoutINSB_IJSE_SE_SE_EEENSB_IJNSC_ILi0EEESY_SY_EEEEENSB_IJNSA_10UnderscoreES11_S11_EEEEENS7_6detail27Sm100ImplicitGemmTileTraitsINSA_18SM100_TMA_2SM_LOADENSA_14ComposedLayoutINSA_7SwizzleILi3ELi4ELi3EEENSA_18smem_ptr_flag_bitsILi16EEENSW_INSB_IJSI_NSC_ILi8EEEEEENSB_IJSE_SI_EEEEEEEvEENS15_INSA_25SM100_TMA_2SM_LOAD_IM2COLENS17_INS18_ILi2ELi4ELi3EEES1B_NSW_INSB_IJSK_S1C_EEENSB_IJSE_SK_EEEEEEEvEEEENS_8epilogue10collective18CollectiveEpilogueINS1Q_23Sm100TmaWarpSpecializedILi3ELi2ELi32ELb1ELb0EEEJNSB_IJNSC_ILi128EEESJ_SL_EEENSB_IJNSW_IS1V_SE_EENSW_ISK_SE_EEEEESN_NSB_IJlNSB_IJSE_lllEEESY_EEESN_S21_NS1Q_6fusion15FusionCallbacksIS1U_NS22_17LinearCombinationISN_fSN_fLNS_15FloatRoundStyleE2EEES1W_S1Z_JEEENSA_5SM1004TMEM4LOAD26SM100_TMEM_LOAD_32dp32b32xENSA_13SM90_TMA_LOADENS17_IS1J_S1B_NSW_INSB_IJS1C_SK_EEENSB_IJSK_SE_EEEEEEENSA_39AutoVectorizingCopyWithAssumedAlignmentILi128EEENSA_14SM90_TMA_STOREES2G_S2I_S2I_EEEvvEEEEvNT_6ParamsE) ;  /* 0xffffff4c04d07950 */ /* 0x000fea0003c3ffff */
        .weak           $__internal_2_$__cuda_sm10x_tcgen05_guardrail_trap_unallocated_columns_being_dealloced
        .type           $__internal_2_$__cuda_sm10x_tcgen05_guardrail_trap_unallocated_columns_being_dealloced,@function
        .size           $__internal_2_$__cuda_sm10x_tcgen05_guardrail_trap_unallocated_columns_being_dealloced,(.L_x_214 - $__internal_2_$__cuda_sm10x_tcgen05_guardrail_trap_unallocated_columns_being_dealloced)
$__internal_2_$__cuda_sm10x_tcgen05_guardrail_trap_unallocated_columns_being_dealloced:
[----:B------:R-:W-:Y:S05]  /*b0c0*/  BPT.TRAP 0x1 ;  /* 0x000000040000795c */ /* 0x000fea0000300000 */
[----:B------:R-:W-:-:S04]  /*b0d0*/  HFMA2 R3, -RZ, RZ, 0, 0 ;  /* 0x00000000ff037431 */ /* 0x000fc800000001ff */
[----:B------:R-:W-:Y:S05]  /*b0e0*/  RET.REL.NODEC R2 `(_ZN7cutlass13device_kernelINS_4conv6kernel13ConvUniversalINS1_16ConvProblemShapeILNS1_8OperatorE2ELi3EEENS1_10collective14CollectiveConvINS1_47MainloopSm100TmaUmmaWarpSpecializedImplicitGemmILS5_2ELi20ELi3ELi1ELi2EN4cute5tupleIJNSA_1CILi2EEENSC_ILi1EEESE_EEEEENSB_IJNSC_ILi256EEENSB_IJNSC_ILi64EEEEEENSB_IJNSC_ILi32EEEEEEEEENS_10bfloat16_tESN_NSA_8TiledMMAINSA_8MMA_AtomIJNSA_26SM100_MMA_F16BF16_2x1SM_SSISN_SN_fLi256ELi64ELNSA_4UMMA5MajorE1ELSS_1ELNSR_7ScaleInE0ELST_0EEEEEENSA_6LayoutINSB_IJSE_SE_SE_EEENSB_IJNSC_ILi0EEESY_SY_EEEEENSB_IJNSA_10UnderscoreES11_S11_EEEEENS7_6detail27Sm100ImplicitGemmTileTraitsINSA_18SM100_TMA_2SM_LOADENSA_14ComposedLayoutINSA_7SwizzleILi3ELi4ELi3EEENSA_18smem_ptr_flag_bitsILi16EEENSW_INSB_IJSI_NSC_ILi8EEEEEENSB_IJSE_SI_EEEEEEEvEENS15_INSA_25SM100_TMA_2SM_LOAD_IM2COLENS17_INS18_ILi2ELi4ELi3EEES1B_NSW_INSB_IJSK_S1C_EEENSB_IJSE_SK_EEEEEEEvEEEENS_8epilogue10collective18CollectiveEpilogueINS1Q_23Sm100TmaWarpSpecializedILi3ELi2ELi32ELb1ELb0EEEJNSB_IJNSC_ILi128EEESJ_SL_EEENSB_IJNSW_IS1V_SE_EENSW_ISK_SE_EEEEESN_NSB_IJlNSB_IJSE_lllEEESY_EEESN_S21_NS1Q_6fusion15FusionCallbacksIS1U_NS22_17LinearCombinationISN_fSN_fLNS_15FloatRoundStyleE2EEES1W_S1Z_JEEENSA_5SM1004TMEM4LOAD26SM100_TMEM_LOAD_32dp32b32xENSA_13SM90_TMA_LOADENS17_IS1J_S1B_NSW_INSB_IJS1C_SK_EEENSB_IJSK_SE_EEEEEEENSA_39AutoVectorizingCopyWithAssumedAlignmentILi128EEENSA_14SM90_TMA_STOREES2G_S2I_S2I_EEEvvEEEEvNT_6ParamsE) ;  /* 0xffffff4c02c47950 */ /* 0x000fea0003c3ffff */
.L_x_213:
[----:B------:R-:W-:-:S00]  /*b0f0*/  BRA `(.L_x_213) ;  /* 0xfffffffc00fc7947 */ /* 0x000fc0000383ffff */
[----:B------:R-:W-:-:S00]  /*b100*/  NOP ;  /* 0x0000000000007918 */ /* 0x000fc00000000000 */
[----:B------:R-:W-:-:S00]  /*b110*/  NOP ;  /* 0x0000000000007918 */ /* 0x000fc00000000000 */
[----:B------:R-:W-:-:S00]  /*b120*/  NOP ;  /* 0x0000000000007918 */ /* 0x000fc00000000000 */
[----:B------:R-:W-:-:S00]  /*b130*/  NOP ;  /* 0x0000000000007918 */ /* 0x000fc00000000000 */
[----:B------:R-:W-:-:S00]  /*b140*/  NOP ;  /* 0x0000000000007918 */ /* 0x000fc00000000000 */
[----:B------:R-:W-:-:S00]  /*b150*/  NOP ;  /* 0x0000000000007918 */ /* 0x000fc00000000000 */
[----:B------:R-:W-:-:S00]  /*b160*/  NOP ;  /* 0x0000000000007918 */ /* 0x000fc00000000000 */
[----:B------:R-:W-:-:S00]  /*b170*/  NOP ;  /* 0x0000000000007918 */ /* 0x000fc00000000000 */
.L_x_214:


//--------------------- .nv.global.init           --------------------------
	.section	.nv.global.init,"aw",@progbits
.nv.global.init:
	.type		$str$29,@object
	.size		$str$29,($str$30 - $str$29)
$str$29:
        /*0000*/ 	.byte	0x28, 0x61, 0x64, 0x64, 0x72, 0x65, 0x73, 0x73, 0x20, 0x26, 0x20, 0x6d, 0x61, 0x73, 0x6b, 0x29
        /*0010*/ 	.byte	0x20, 0x3d, 0x3d, 0x20, 0x30, 0x00
	.type		$str$30,@object
	.size		$str$30,($str$28 - $str$30)
$str$30:
        /*0016*/ 	.byte	0x2f, 0x74, 0x6d, 0x70, 0x2f, 0x63, 0x75, 0x74, 0x6c, 0x61, 0x73, 0x73, 0x5f, 0x73, 0x77, 0x65
        /*0026*/ 	.byte	0x65, 0x70, 0x5f, 0x73, 0x72, 0x63, 0x2f, 0x69, 0x6e, 0x63, 0x6c, 0x75, 0x64, 0x65, 0x2f, 0x63
        /*0036*/ 	.byte	0x75, 0x74, 0x65, 0x2f, 0x70, 0x6f, 0x69, 0x6e, 0x74, 0x65, 0x72, 0x5f, 0x66, 0x6c, 0x61, 0x67
        /*0046*/ 	.byte	0x67, 0x65, 0x64, 0x2e, 0x68, 0x70, 0x70, 0x00
	.type		$str$28,@object
	.size		$str$28,($str$27 - $str$28)
$str$28:
        /*004e*/ 	.byte	0x2f, 0x74, 0x6d, 0x70, 0x2f, 0x63, 0x75, 0x74, 0x6c, 0x61, 0x73, 0x73, 0x5f, 0x73, 0x77, 0x65
        /*005e*/ 	.byte	0x65, 0x70, 0x5f, 0x73, 0x72, 0x63, 0x2f, 0x69, 0x6e, 0x63, 0x6c, 0x75, 0x64, 0x65, 0x2f, 0x63
        /*006e*/ 	.byte	0x75, 0x74, 0x65, 0x2f, 0x61, 0x74, 0x6f, 0x6d, 0x2f, 0x63, 0x6f, 0x70, 0x79, 0x5f, 0x74, 0x72
        /*007e*/ 	.byte	0x61, 0x69, 0x74, 0x73, 0x5f, 0x73, 0x6d, 0x31, 0x30, 0x30, 0x2e, 0x68, 0x70, 0x70, 0x00
	.type		$str$27,@object
	.size		$str$27,(__unnamed_1 - $str$27)
$str$27:
        /*008d*/ 	.byte	0x28, 0x28, 0x75, 0x69, 0x6e, 0x74, 0x33, 0x32, 0x5f, 0x74, 0x28, 0x74, 0x68, 0x72, 0x65, 0x61
        /*009d*/ 	.byte	0x64, 0x49, 0x64, 0x78, 0x2e, 0x78, 0x29, 0x20, 0x2f, 0x20, 0x33, 0x32, 0x29, 0x20, 0x25, 0x20
        /*00ad*/ 	.byte	0x34, 0x29, 0x20, 0x3d, 0x3d, 0x20, 0x28, 0x28, 0x28, 0x74, 0x6d, 0x65, 0x6d, 0x5f, 0x61, 0x64
        /*00bd*/ 	.byte	0x64, 0x72, 0x20, 0x3e, 0x3e, 0x20, 0x31, 0x36, 0x29, 0x20, 0x2f, 0x20, 0x33, 0x32, 0x29, 0x20
        /*00cd*/ 	.byte	0x25, 0x20, 0x34, 0x29, 0x00
	.type		__unnamed_1,@object
	.size		__unnamed_1,(__unnamed_2 - __unnamed_1)
__unnamed_1:
        /*00d2*/ 	.byte	0x61, 0x75, 0x74, 0x6f, 0x20, 0x63, 0x75, 0x74, 0x65, 0x3a, 0x3a, 0x61, 0x73, 0x5f, 0x70, 0x6f
        /* <DEDUP_REMOVED lines=24> */
        /*0262*/ 	.byte	0x34, 0x30, 0x39, 0x36, 0x3e, 0x3e, 0x3e, 0x3e, 0x5d, 0x00
	.type		__unnamed_2,@object
	.size		__unnamed_2,(.L_2 - __unnamed_2)
__unnamed_2:
        /* <DEDUP_REMOVED lines=42> */
        /*050c*/ 	.byte	0x3e, 0x3e, 0x5d, 0x00
.L_2:


//--------------------- .nv.shared._ZN7cutlass13device_kernelINS_4conv6kernel13ConvUniversalINS1_16ConvProblemShapeILNS1_8OperatorE2ELi3EEENS1_10collective14CollectiveConvINS1_47MainloopSm100TmaUmmaWarpSpecializedImplicitGemmILS5_2ELi20ELi3ELi1ELi2EN4cute5tupleIJNSA_1CILi2EEENSC_ILi1EEESE_EEEEENSB_IJNSC_ILi256EEENSB_IJNSC_ILi64EEEEEENSB_IJNSC_ILi32EEEEEEEEENS_10bfloat16_tESN_NSA_8TiledMMAINSA_8MMA_AtomIJNSA_26SM100_MMA_F16BF16_2x1SM_SSISN_SN_fLi256ELi64ELNSA_4UMMA5MajorE1ELSS_1ELNSR_7ScaleInE0ELST_0EEEEEENSA_6LayoutINSB_IJSE_SE_SE_EEENSB_IJNSC_ILi0EEESY_SY_EEEEENSB_IJNSA_10UnderscoreES11_S11_EEEEENS7_6detail27Sm100ImplicitGemmTileTraitsINSA_18SM100_TMA_2SM_LOADENSA_14ComposedLayoutINSA_7SwizzleILi3ELi4ELi3EEENSA_18smem_ptr_flag_bitsILi16EEENSW_INSB_IJSI_NSC_ILi8EEEEEENSB_IJSE_SI_EEEEEEEvEENS15_INSA_25SM100_TMA_2SM_LOAD_IM2COLENS17_INS18_ILi2ELi4ELi3EEES1B_NSW_INSB_IJSK_S1C_EEENSB_IJSE_SK_EEEEEEEvEEEENS_8epilogue10collective18CollectiveEpilogueINS1Q_23Sm100TmaWarpSpecializedILi3ELi2ELi32ELb1ELb0EEEJNSB_IJNSC_ILi128EEESJ_SL_EEENSB_IJNSW_IS1V_SE_EENSW_ISK_SE_EEEEESN_NSB_IJlNSB_IJSE_lllEEESY_EEESN_S21_NS1Q_6fusion15FusionCallbacksIS1U_NS22_17LinearCombinationISN_fSN_fLNS_15FloatRoundStyleE2EEES1W_S1Z_JEEENSA_5SM1004TMEM4LOAD26SM100_TMEM_LOAD_32dp32b32xENSA_13SM90_TMA_LOADENS17_IS1J_S1B_NSW_INSB_IJS1C_SK_EEENSB_IJSK_SE_EEEEEEENSA_39AutoVectorizingCopyWithAssumedAlignmentILi128EEENSA_14SM90_TMA_STOREES2G_S2I_S2I_EEEvvEEEEvNT_6ParamsE --------------------------
	.section	.nv.shared._ZN7cutlass13device_kernelINS_4conv6kernel13ConvUniversalINS1_16ConvProblemShapeILNS1_8OperatorE2ELi3EEENS1_10collective14CollectiveConvINS1_47MainloopSm100TmaUmmaWarpSpecializedImplicitGemmILS5_2ELi20ELi3ELi1ELi2EN4cute5tupleIJNSA_1CILi2EEENSC_ILi1EEESE_EEEEENSB_IJNSC_ILi256EEENSB_IJNSC_ILi64EEEEEENSB_IJNSC_ILi32EEEEEEEEENS_10bfloat16_tESN_NSA_8TiledMMAINSA_8MMA_AtomIJNSA_26SM100_MMA_F16BF16_2x1SM_SSISN_SN_fLi256ELi64ELNSA_4UMMA5MajorE1ELSS_1ELNSR_7ScaleInE0ELST_0EEEEEENSA_6LayoutINSB_IJSE_SE_SE_EEENSB_IJNSC_ILi0EEESY_SY_EEEEENSB_IJNSA_10UnderscoreES11_S11_EEEEENS7_6detail27Sm100ImplicitGemmTileTraitsINSA_18SM100_TMA_2SM_LOADENSA_14ComposedLayoutINSA_7SwizzleILi3ELi4ELi3EEENSA_18smem_ptr_flag_bitsILi16EEENSW_INSB_IJSI_NSC_ILi8EEEEEENSB_IJSE_SI_EEEEEEEvEENS15_INSA_25SM100_TMA_2SM_LOAD_IM2COLENS17_INS18_ILi2ELi4ELi3EEES1B_NSW_INSB_IJSK_S1C_EEENSB_IJSE_SK_EEEEEEEvEEEENS_8epilogue10collective18CollectiveEpilogueINS1Q_23Sm100TmaWarpSpecializedILi3ELi2ELi32ELb1ELb0EEEJNSB_IJNSC_ILi128EEESJ_SL_EEENSB_IJNSW_IS1V_SE_EENSW_ISK_SE_EEEEESN_NSB_IJlNSB_IJSE_lllEEESY_EEESN_S21_NS1Q_6fusion15FusionCallbacksIS1U_NS22_17LinearCombinationISN_fSN_fLNS_15FloatRoundStyleE2EEES1W_S1Z_JEEENSA_5SM1004TMEM4LOAD26SM100_TMEM_LOAD_32dp32b32xENSA_13SM90_TMA_LOADENS17_IS1J_S1B_NSW_INSB_IJS1C_SK_EEENSB_IJSK_SE_EEEEEEENSA_39AutoVectorizingCopyWithAssumedAlignmentILi128EEENSA_14SM90_TMA_STOREES2G_S2I_S2I_EEEvvEEEEvNT_6ParamsE,"aw",@nobits
	.sectionflags	@""
	.align	16
	.zero		1024


//--------------------- .nv.shared.reserved.0     --------------------------
	.section	.nv.shared.reserved.0,"aw",@nobits
	.weak		__nv_reservedSMEM_offset_0_alias
	.size		__nv_reservedSMEM_offset_0_alias, 0, 64
	.other		__nv_reservedSMEM_offset_0_alias,@"STO_CUDA_RESERVED_SHARED STV_DEFAULT"
__nv_reservedSMEM_offset_0_alias:
	.zero		0
.nv.shared.reserved.0:
	.zero		64
	.weak		__nv_reservedSMEM_tcgen05_partition
	.type		__nv_reservedSMEM_tcgen05_partition,@object
	.size		__nv_reservedSMEM_tcgen05_partition,(.L_0 - __nv_reservedSMEM_tcgen05_partition)
__nv_reservedSMEM_tcgen05_partition:
	.zero		32
.L_0:


//--------------------- .nv.global                --------------------------
	.section	.nv.global,"aw",@nobits
.nv.global:
	.type		_ZN39_INTERNAL_fc164e84_4_k_cu_bddfae16_42784cute1_E,@object
	.size		_ZN39_INTERNAL_fc164e84_4_k_cu_bddfae16_42784cute1_E,(_ZN39_INTERNAL_fc164e84_4_k_cu_bddfae16_42784cuda3std3__45__cpo6cbeginE - _ZN39_INTERNAL_fc164e84_4_k_cu_bddfae16_42784cute1_E)
_ZN39_INTERNAL_fc164e84_4_k_cu_bddfae16_42784cute1_E:
	.zero		1
	.type		_ZN39_INTERNAL_fc164e84_4_k_cu_bddfae16_42784cuda3std3__45__cpo6cbeginE,@object
	.size		_ZN39_INTERNAL_fc164e84_4_k_cu_bddfae16_42784cuda3std3__45__cpo6cbeginE,(_ZN39_INTERNAL_fc164e84_4_k_cu_bddfae16_42784cuda3std3__48in_placeE - _ZN39_INTERNAL_fc164e84_4_k_cu_bddfae16_42784cuda3std3__45__cpo6cbeginE)
_ZN39_INTERNAL_fc164e84_4_k_cu_bddfae16_42784cuda3std3__45__cpo6cbeginE:
	.zero		1
	.type		_ZN39_INTERNAL_fc164e84_4_k_cu_bddfae16_42784cuda3std3__48in_placeE,@object
	.size		_ZN39_INTERNAL_fc164e84_4_k_cu_bddfae16_42784cuda3std3__48in_placeE,(_ZN39_INTERNAL_fc164e84_4_k_cu_bddfae16_42784cuda3std6ranges3__45__cpo9iter_moveE - _ZN39_INTERNAL_fc164e84_4_k_cu_bddfae16_42784cuda3std3__48in_placeE)
_ZN39_INTERNAL_fc164e84_4_k_cu_bddfae16_42784cuda3std3__48in_placeE:
	.zero		1
	.type		_ZN39_INTERNAL_fc164e84_4_k_cu_bddfae16_42784cuda3std6ranges3__45__cpo9iter_moveE,@object
	.size		_ZN39_INTERNAL_fc164e84_4_k_cu_bddfae16_42784cuda3std6ranges3__45__cpo9iter_moveE,(_ZN39_INTERNAL_fc164e84_4_k_cu_bddfae16_42784cuda3std3__45__cpo5beginE - _ZN39_INTERNAL_fc164e84_4_k_cu_bddfae16_42784cuda3std6ranges3__45__cpo9iter_moveE)
_ZN39_INTERNAL_fc164e84_4_k_cu_bddfae16_42784cuda3std6ranges3__45__cpo9iter_moveE:
	.zero		1
	.type		_ZN39_INTERNAL_fc164e84_4_k_cu_bddfae16_42784cuda3std3__45__cpo5beginE,@object
	.size		_ZN39_INTERNAL_fc164e84_4_k_cu_bddfae16_42784cuda3std3__45__cpo5beginE,(_ZN39_INTERNAL_fc164e84_4_k_cu_bddfae16_42784cuda3std3__441_GLOBAL__N__fc164e84_4_k_cu_bddfae16_42786ignoreE - _ZN39_INTERNAL_fc164e84_4_k_cu_bddfae16_42784cuda3std3__45__cpo5beginE)
_ZN39_INTERNAL_fc164e84_4_k_cu_bddfae16_42784cuda3std3__45__cpo5beginE:
	.zero		1
	.type		_ZN39_INTERNAL_fc164e84_4_k_cu_bddfae16_42784cuda3std3__441_GLOBAL__N__fc164e84_4_k_cu_bddfae16_42786ignoreE,@object
	.size		_ZN39_INTERNAL_fc164e84_4_k_cu_bddfae16_42784cuda3std3__441_GLOBAL__N__fc164e84_4_k_cu_bddfae16_42786ignoreE,(_ZN39_INTERNAL_fc164e84_4_k_cu_bddfae16_42784cute7productE - _ZN39_INTERNAL_fc164e84_4_k_cu_bddfae16_42784cuda3std3__441_GLOBAL__N__fc164e84_4_k_cu_bddfae16_42786ignoreE)
_ZN39_INTERNAL_fc164e84_4_k_cu_bddfae16_42784cuda3std3__441_GLOBAL__N__fc164e84_4_k_cu_bddfae16_42786ignoreE:
	.zero		1
	.type		_ZN39_INTERNAL_fc164e84_4_k_cu_bddfae16_42784cute7productE,@object
	.size		_ZN39_INTERNAL_fc164e84_4_k_cu_bddfae16_42784cute7productE,(_ZN39_INTERNAL_fc164e84_4_k_cu_bddfae16_42784cuda3std3__45__cpo3endE - _ZN39_INTERNAL_fc164e84_4_k_cu_bddfae16_42784cute7productE)
_ZN39_INTERNAL_fc164e84_4_k_cu_bddfae16_42784cute7productE:
	.zero		1
	.type		_ZN39_INTERNAL_fc164e84_4_k_cu_bddfae16_42784cuda3std3__45__cpo3endE,@object
	.size		_ZN39_INTERNAL_fc164e84_4_k_cu_bddfae16_42784cuda3std3__45__cpo3endE,(_ZN39_INTERNAL_fc164e84_4_k_cu_bddfae16_42784cuda3std3__419piecewise_constructE - _ZN39_INTERNAL_fc164e84_4_k_cu_bddfae16_42784cuda3std3__45__cpo3endE)
_ZN39_INTERNAL_fc164e84_4_k_cu_bddfae16_42784cuda3std3__45__cpo3endE:
	.zero		1
	.type		_ZN39_INTERNAL_fc164e84_4_k_cu_bddfae16_42784cuda3std3__419piecewise_constructE,@object
	.size		_ZN39_INTERNAL_fc164e84_4_k_cu_bddfae16_42784cuda3std3__419piecewise_constructE,(_ZN39_INTERNAL_fc164e84_4_k_cu_bddfae16_42784cuda3std3__45__cpo4cendE - _ZN39_INTERNAL_fc164e84_4_k_cu_bddfae16_42784cuda3std3__419piecewise_constructE)
_ZN39_INTERNAL_fc164e84_4_k_cu_bddfae16_42784cuda3std3__419piecewise_constructE:
	.zero		1
	.type		_ZN39_INTERNAL_fc164e84_4_k_cu_bddfae16_42784cuda3std3__45__cpo4cendE,@object
	.size		_ZN39_INTERNAL_fc164e84_4_k_cu_bddfae16_42784cuda3std3__45__cpo4cendE,(_ZN39_INTERNAL_fc164e84_4_k_cu_bddfae16_42784cuda3std6ranges3__45__cpo4swapE - _ZN39_INTERNAL_fc164e84_4_k_cu_bddfae16_42784cuda3std3__45__cpo4cendE)
_ZN39_INTERNAL_fc164e84_4_k_cu_bddfae16_42784cuda3std3__45__cpo4cendE:
	.zero		1
	.type		_ZN39_INTERNAL_fc164e84_4_k_cu_bddfae16_42784cuda3std6ranges3__45__cpo4swapE,@object
	.size		_ZN39_INTERNAL_fc164e84_4_k_cu_bddfae16_42784cuda3std6ranges3__45__cpo4swapE,(.L_10 - _ZN39_INTERNAL_fc164e84_4_k_cu_bddfae16_42784cuda3std6ranges3__45__cpo4swapE)
_ZN39_INTERNAL_fc164e84_4_k_cu_bddfae16_42784cuda3std6ranges3__45__cpo4swapE:
	.zero		1
.L_10:


//--------------------- .nv.constant0._ZN7cutlass13device_kernelINS_4conv6kernel13ConvUniversalINS1_16ConvProblemShapeILNS1_8OperatorE2ELi3EEENS1_10collective14CollectiveConvINS1_47MainloopSm100TmaUmmaWarpSpecializedImplicitGemmILS5_2ELi20ELi3ELi1ELi2EN4cute5tupleIJNSA_1CILi2EEENSC_ILi1EEESE_EEEEENSB_IJNSC_ILi256EEENSB_IJNSC_ILi64EEEEEENSB_IJNSC_ILi32EEEEEEEEENS_10bfloat16_tESN_NSA_8TiledMMAINSA_8MMA_AtomIJNSA_26SM100_MMA_F16BF16_2x1SM_SSISN_SN_fLi256ELi64ELNSA_4UMMA5MajorE1ELSS_1ELNSR_7ScaleInE0ELST_0EEEEEENSA_6LayoutINSB_IJSE_SE_SE_EEENSB_IJNSC_ILi0EEESY_SY_EEEEENSB_IJNSA_10UnderscoreES11_S11_EEEEENS7_6detail27Sm100ImplicitGemmTileTraitsINSA_18SM100_TMA_2SM_LOADENSA_14ComposedLayoutINSA_7SwizzleILi3ELi4ELi3EEENSA_18smem_ptr_flag_bitsILi16EEENSW_INSB_IJSI_NSC_ILi8EEEEEENSB_IJSE_SI_EEEEEEEvEENS15_INSA_25SM100_TMA_2SM_LOAD_IM2COLENS17_INS18_ILi2ELi4ELi3EEES1B_NSW_INSB_IJSK_S1C_EEENSB_IJSE_SK_EEEEEEEvEEEENS_8epilogue10collective18CollectiveEpilogueINS1Q_23Sm100TmaWarpSpecializedILi3ELi2ELi32ELb1ELb0EEEJNSB_IJNSC_ILi128EEESJ_SL_EEENSB_IJNSW_IS1V_SE_EENSW_ISK_SE_EEEEESN_NSB_IJlNSB_IJSE_lllEEESY_EEESN_S21_NS1Q_6fusion15FusionCallbacksIS1U_NS22_17LinearCombinationISN_fSN_fLNS_15FloatRoundStyleE2EEES1W_S1Z_JEEENSA_5SM1004TMEM4LOAD26SM100_TMEM_LOAD_32dp32b32xENSA_13SM90_TMA_LOADENS17_IS1J_S1B_NSW_INSB_IJS1C_SK_EEENSB_IJSK_SE_EEEEEEENSA_39AutoVectorizingCopyWithAssumedAlignmentILi128EEENSA_14SM90_TMA_STOREES2G_S2I_S2I_EEEvvEEEEvNT_6ParamsE --------------------------
	.section	.nv.constant0._ZN7cutlass13device_kernelINS_4conv6kernel13ConvUniversalINS1_16ConvProblemShapeILNS1_8OperatorE2ELi3EEENS1_10collective14CollectiveConvINS1_47MainloopSm100TmaUmmaWarpSpecializedImplicitGemmILS5_2ELi20ELi3ELi1ELi2EN4cute5tupleIJNSA_1CILi2EEENSC_ILi1EEESE_EEEEENSB_IJNSC_ILi256EEENSB_IJNSC_ILi64EEEEEENSB_IJNSC_ILi32EEEEEEEEENS_10bfloat16_tESN_NSA_8TiledMMAINSA_8MMA_AtomIJNSA_26SM100_MMA_F16BF16_2x1SM_SSISN_SN_fLi256ELi64ELNSA_4UMMA5MajorE1ELSS_1ELNSR_7ScaleInE0ELST_0EEEEEENSA_6LayoutINSB_IJSE_SE_SE_EEENSB_IJNSC_ILi0EEESY_SY_EEEEENSB_IJNSA_10UnderscoreES11_S11_EEEEENS7_6detail27Sm100ImplicitGemmTileTraitsINSA_18SM100_TMA_2SM_LOADENSA_14ComposedLayoutINSA_7SwizzleILi3ELi4ELi3EEENSA_18smem_ptr_flag_bitsILi16EEENSW_INSB_IJSI_NSC_ILi8EEEEEENSB_IJSE_SI_EEEEEEEvEENS15_INSA_25SM100_TMA_2SM_LOAD_IM2COLENS17_INS18_ILi2ELi4ELi3EEES1B_NSW_INSB_IJSK_S1C_EEENSB_IJSE_SK_EEEEEEEvEEEENS_8epilogue10collective18CollectiveEpilogueINS1Q_23Sm100TmaWarpSpecializedILi3ELi2ELi32ELb1ELb0EEEJNSB_IJNSC_ILi128EEESJ_SL_EEENSB_IJNSW_IS1V_SE_EENSW_ISK_SE_EEEEESN_NSB_IJlNSB_IJSE_lllEEESY_EEESN_S21_NS1Q_6fusion15FusionCallbacksIS1U_NS22_17LinearCombinationISN_fSN_fLNS_15FloatRoundStyleE2EEES1W_S1Z_JEEENSA_5SM1004TMEM4LOAD26SM100_TMEM_LOAD_32dp32b32xENSA_13SM90_TMA_LOADENS17_IS1J_S1B_NSW_INSB_IJS1C_SK_EEENSB_IJSK_SE_EEEEEEENSA_39AutoVectorizingCopyWithAssumedAlignmentILi128EEENSA_14SM90_TMA_STOREES2G_S2I_S2I_EEEvvEEEEvNT_6ParamsE,"a",@progbits
	.sectionflags	@""
	.align	4
.nv.constant0._ZN7cutlass13device_kernelINS_4conv6kernel13ConvUniversalINS1_16ConvProblemShapeILNS1_8OperatorE2ELi3EEENS1_10collective14CollectiveConvINS1_47MainloopSm100TmaUmmaWarpSpecializedImplicitGemmILS5_2ELi20ELi3ELi1ELi2EN4cute5tupleIJNSA_1CILi2EEENSC_ILi1EEESE_EEEEENSB_IJNSC_ILi256EEENSB_IJNSC_ILi64EEEEEENSB_IJNSC_ILi32EEEEEEEEENS_10bfloat16_tESN_NSA_8TiledMMAINSA_8MMA_AtomIJNSA_26SM100_MMA_F16BF16_2x1SM_SSISN_SN_fLi256ELi64ELNSA_4UMMA5MajorE1ELSS_1ELNSR_7ScaleInE0ELST_0EEEEEENSA_6LayoutINSB_IJSE_SE_SE_EEENSB_IJNSC_ILi0EEESY_SY_EEEEENSB_IJNSA_10UnderscoreES11_S11_EEEEENS7_6detail27Sm100ImplicitGemmTileTraitsINSA_18SM100_TMA_2SM_LOADENSA_14ComposedLayoutINSA_7SwizzleILi3ELi4ELi3EEENSA_18smem_ptr_flag_bitsILi16EEENSW_INSB_IJSI_NSC_ILi8EEEEEENSB_IJSE_SI_EEEEEEEvEENS15_INSA_25SM100_TMA_2SM_LOAD_IM2COLENS17_INS18_ILi2ELi4ELi3EEES1B_NSW_INSB_IJSK_S1C_EEENSB_IJSE_SK_EEEEEEEvEEEENS_8epilogue10collective18CollectiveEpilogueINS1Q_23Sm100TmaWarpSpecializedILi3ELi2ELi32ELb1ELb0EEEJNSB_IJNSC_ILi128EEESJ_SL_EEENSB_IJNSW_IS1V_SE_EENSW_ISK_SE_EEEEESN_NSB_IJlNSB_IJSE_lllEEESY_EEESN_S21_NS1Q_6fusion15FusionCallbacksIS1U_NS22_17LinearCombinationISN_fSN_fLNS_15FloatRoundStyleE2EEES1W_S1Z_JEEENSA_5SM1004TMEM4LOAD26SM100_TMEM_LOAD_32dp32b32xENSA_13SM90_TMA_LOADENS17_IS1J_S1B_NSW_INSB_IJS1C_SK_EEENSB_IJSK_SE_EEEEEEENSA_39AutoVectorizingCopyWithAssumedAlignmentILi128EEENSA_14SM90_TMA_STOREES2G_S2I_S2I_EEEvvEEEEvNT_6ParamsE:
	.zero		3200


//--------------------- SYMBOLS --------------------------

	.type		.nv.reservedSmem.offset0,@object
	.size		.nv.reservedSmem.offset0,0x4
	.type		.nv.reservedSmem.cap,@object
	.size		.nv.reservedSmem.cap,0x4
	.type		__assertfail,@function
